def matmul_kernel(
    a_ptr,
    b_ptr,
    c_ptr,
    M,
    N,
    K,
    stride_am,
    stride_ak,
    stride_bk,
    stride_bn,
    stride_cm,
    stride_cn,
    BLOCK_M: tl.constexpr,
    BLOCK_N: tl.constexpr,
    BLOCK_K: tl.constexpr,
    GROUP_M: tl.constexpr,
):
    pid = tl.program_id(axis=0)
    num_pid_m = tl.cdiv(M, BLOCK_M)
    num_pid_n = tl.cdiv(N, BLOCK_N)
    num_pid_in_group = GROUP_M * num_pid_n
    group_id = pid // num_pid_in_group
    first_pid_m = group_id * GROUP_M
    group_size_m = min(num_pid_m - first_pid_m, GROUP_M)
    pid_m = first_pid_m + ((pid % num_pid_in_group) % group_size_m)
    pid_n = (pid % num_pid_in_group) // group_size_m

    offs_am = (pid_m * BLOCK_M + tl.arange(0, BLOCK_M)) % M
    offs_bn = (pid_n * BLOCK_N + tl.arange(0, BLOCK_N)) % N
    offs_k = tl.arange(0, BLOCK_K)
    a_ptrs = a_ptr + offs_am[:, None] * stride_am + offs_k[None, :] * stride_ak
    b_ptrs = b_ptr + offs_k[:, None] * stride_bk + offs_bn[None, :] * stride_bn

    acc = tl.zeros((BLOCK_M, BLOCK_N), dtype=tl.float32)
    for kk in range(0, tl.cdiv(K, BLOCK_K)):
        a = tl.load(a_ptrs, mask=offs_k[None, :] < K - kk * BLOCK_K, other=0.0)
        b = tl.load(b_ptrs, mask=offs_k[:, None] < K - kk * BLOCK_K, other=0.0)
        acc = tl.dot(a, b, acc)
        a_ptrs += BLOCK_K * stride_ak
        b_ptrs += BLOCK_K * stride_bk

    c = acc.to(c_ptr.dtype.element_ty)
    offs_cm = pid_m * BLOCK_M + tl.arange(0, BLOCK_M)
    offs_cn = pid_n * BLOCK_N + tl.arange(0, BLOCK_N)
    c_ptrs = c_ptr + offs_cm[:, None] * stride_cm + offs_cn[None, :] * stride_cn
    mask = (offs_cm[:, None] < M) & (offs_cn[None, :] < N)
    tl.store(c_ptrs, c, mask=mask)

# config = {"BLOCK_K": 64, "BLOCK_M": 256, "BLOCK_N": 512, "GROUP_M": 8, "arch": "sm_80", "dtype": "bf16", "num_ctas": 1, "num_stages": 3, "num_warps": 4}
# arch = sm_80


// ===== COMPILED SASS (sm_80) =====

	.target	sm_80

	.elftype	@"ET_EXEC"


//--------------------- .note.nv.tkinfo           --------------------------
	.section	.note.nv.tkinfo,"",@"SHT_NOTE"
	.sectionflags	@"SHF_NOTE_NV_TKINFO"
	.tkinfo
        /*0018*/ 	.word	0x00000002
        /*0030*/ 	.string	""
        /*0030*/ 	.string	"ptxas"
        /*0030*/ 	.string	"Cuda compilation tools, release 13.0, V13.0.88"
        /*0030*/ 	.string	"Build cuda_13.0.r13.0/compiler.36424714_0"
        /*0030*/ 	.string	"-v  -suppress-debug-info  -lineinfo  -arch sm_80 "



//--------------------- .note.nv.cuinfo           --------------------------
	.section	.note.nv.cuinfo,"",@"SHT_NOTE"
	.sectionflags	@"SHF_NOTE_NV_CUINFO"
        /*0018*/ 	.short	0x0002
        /*001a*/ 	.short	0x0050
        /*001c*/ 	.short	0x0082
	.zero		2


//--------------------- .nv.info                  --------------------------
	.section	.nv.info,"",@"SHT_CUDA_INFO"
	.align	4


	//----- nvinfo : EIATTR_REGCOUNT
	.align		4
        /*0000*/ 	.byte	0x04, 0x2f
        /*0002*/ 	.short	(.L_1 - .L_0)
	.align		4
.L_0:
        /*0004*/ 	.word	index@(matmul_kernel)
        /*0008*/ 	.word	0x00000020


	//----- nvinfo : EIATTR_FRAME_SIZE
	.align		4
.L_1:
        /*000c*/ 	.byte	0x04, 0x11
        /*000e*/ 	.short	(.L_3 - .L_2)
	.align		4
.L_2:
        /*0010*/ 	.word	index@(matmul_kernel)
        /*0014*/ 	.word	0x00007208


	//----- nvinfo : EIATTR_MIN_STACK_SIZE
	.align		4
.L_3:
        /*0018*/ 	.byte	0x04, 0x12
        /*001a*/ 	.short	(.L_5 - .L_4)
	.align		4
.L_4:
        /*001c*/ 	.word	index@(matmul_kernel)
        /*0020*/ 	.word	0x00007208
.L_5:


//--------------------- .nv.info.matmul_kernel    --------------------------
	.section	.nv.info.matmul_kernel,"",@"SHT_CUDA_INFO"
	.sectionflags	@""
	.align	4


	//----- nvinfo : EIATTR_CUDA_API_VERSION
	.align		4
        /*0000*/ 	.byte	0x04, 0x37
        /*0002*/ 	.short	(.L_7 - .L_6)
.L_6:
        /*0004*/ 	.word	0x00000082


	//----- nvinfo : EIATTR_SW2861232_WAR
	.align		4
.L_7:
        /*0008*/ 	.byte	0x01, 0x35
	.zero		2


	//----- nvinfo : EIATTR_PARAM_CBANK
	.align		4
        /*000c*/ 	.byte	0x04, 0x0a
        /*000e*/ 	.short	(.L_9 - .L_8)
	.align		4
.L_8:
        /*0010*/ 	.word	index@(.nv.constant0.matmul_kernel)
        /*0014*/ 	.short	0x0160
        /*0016*/ 	.short	0x0050


	//----- nvinfo : EIATTR_CBANK_PARAM_SIZE
	.align		4
.L_9:
        /*0018*/ 	.byte	0x03, 0x19
        /*001a*/ 	.short	0x0050


	//----- nvinfo : EIATTR_KPARAM_INFO
	.align		4
        /*001c*/ 	.byte	0x04, 0x17
        /*001e*/ 	.short	(.L_11 - .L_10)
.L_10:
        /*0020*/ 	.word	0x00000000
        /*0024*/ 	.short	0x000d
        /*0026*/ 	.short	0x0048
        /*0028*/ 	.byte	0x00, 0xf4, 0x21, 0x00


	//----- nvinfo : EIATTR_KPARAM_INFO
	.align		4
.L_11:
        /*002c*/ 	.byte	0x04, 0x17
        /*002e*/ 	.short	(.L_13 - .L_12)
.L_12:
        /*0030*/ 	.word	0x00000000
        /*0034*/ 	.short	0x000c
        /*0036*/ 	.short	0x0040
        /*0038*/ 	.byte	0x00, 0xf4, 0x21, 0x00


	//----- nvinfo : EIATTR_KPARAM_INFO
	.align		4
.L_13:
        /*003c*/ 	.byte	0x04, 0x17
        /*003e*/ 	.short	(.L_15 - .L_14)
.L_14:
        /*0040*/ 	.word	0x00000000
        /*0044*/ 	.short	0x000b
        /*0046*/ 	.short	0x0038
        /*0048*/ 	.byte	0x00, 0xf0, 0x11, 0x00


	//----- nvinfo : EIATTR_KPARAM_INFO
	.align		4
.L_15:
        /*004c*/ 	.byte	0x04, 0x17
        /*004e*/ 	.short	(.L_17 - .L_16)
.L_16:
        /*0050*/ 	.word	0x00000000
        /*0054*/ 	.short	0x000a
        /*0056*/ 	.short	0x0034
        /*0058*/ 	.byte	0x00, 0xf0, 0x11, 0x00


	//----- nvinfo : EIATTR_KPARAM_INFO
	.align		4
.L_17:
        /*005c*/ 	.byte	0x04, 0x17
        /*005e*/ 	.short	(.L_19 - .L_18)
.L_18:
        /*0060*/ 	.word	0x00000000
        /*0064*/ 	.short	0x0009
        /*0066*/ 	.short	0x0030
        /*0068*/ 	.byte	0x00, 0xf0, 0x11, 0x00


	//----- nvinfo : EIATTR_KPARAM_INFO
	.align		4
.L_19:
        /*006c*/ 	.byte	0x04, 0x17
        /*006e*/ 	.short	(.L_21 - .L_20)
.L_20:
        /*0070*/ 	.word	0x00000000
        /*0074*/ 	.short	0x0008
        /*0076*/ 	.short	0x002c
        /*0078*/ 	.byte	0x00, 0xf0, 0x11, 0x00


	//----- nvinfo : EIATTR_KPARAM_INFO
	.align		4
.L_21:
        /*007c*/ 	.byte	0x04, 0x17
        /*007e*/ 	.short	(.L_23 - .L_22)
.L_22:
        /*0080*/ 	.word	0x00000000
        /*0084*/ 	.short	0x0007
        /*0086*/ 	.short	0x0028
        /*0088*/ 	.byte	0x00, 0xf0, 0x11, 0x00


	//----- nvinfo : EIATTR_KPARAM_INFO
	.align		4
.L_23:
        /*008c*/ 	.byte	0x04, 0x17
        /*008e*/ 	.short	(.L_25 - .L_24)
.L_24:
        /*0090*/ 	.word	0x00000000
        /*0094*/ 	.short	0x0006
        /*0096*/ 	.short	0x0024
        /*0098*/ 	.byte	0x00, 0xf0, 0x11, 0x00


	//----- nvinfo : EIATTR_KPARAM_INFO
	.align		4
.L_25:
        /*009c*/ 	.byte	0x04, 0x17
        /*009e*/ 	.short	(.L_27 - .L_26)
.L_26:
        /*00a0*/ 	.word	0x00000000
        /*00a4*/ 	.short	0x0005
        /*00a6*/ 	.short	0x0020
        /*00a8*/ 	.byte	0x00, 0xf0, 0x11, 0x00


	//----- nvinfo : EIATTR_KPARAM_INFO
	.align		4
.L_27:
        /*00ac*/ 	.byte	0x04, 0x17
        /*00ae*/ 	.short	(.L_29 - .L_28)
.L_28:
        /*00b0*/ 	.word	0x00000000
        /*00b4*/ 	.short	0x0004
        /*00b6*/ 	.short	0x001c
        /*00b8*/ 	.byte	0x00, 0xf0, 0x11, 0x00


	//----- nvinfo : EIATTR_KPARAM_INFO
	.align		4
.L_29:
        /*00bc*/ 	.byte	0x04, 0x17
        /*00be*/ 	.short	(.L_31 - .L_30)
.L_30:
        /*00c0*/ 	.word	0x00000000
        /*00c4*/ 	.short	0x0003
        /*00c6*/ 	.short	0x0018
        /*00c8*/ 	.byte	0x00, 0xf0, 0x11, 0x00


	//----- nvinfo : EIATTR_KPARAM_INFO
	.align		4
.L_31:
        /*00cc*/ 	.byte	0x04, 0x17
        /*00ce*/ 	.short	(.L_33 - .L_32)
.L_32:
        /*00d0*/ 	.word	0x00000000
        /*00d4*/ 	.short	0x0002
        /*00d6*/ 	.short	0x0010
        /*00d8*/ 	.byte	0x00, 0xf4, 0x21, 0x00


	//----- nvinfo : EIATTR_KPARAM_INFO
	.align		4
.L_33:
        /*00dc*/ 	.byte	0x04, 0x17
        /*00de*/ 	.short	(.L_35 - .L_34)
.L_34:
        /*00e0*/ 	.word	0x00000000
        /*00e4*/ 	.short	0x0001
        /*00e6*/ 	.short	0x0008
        /*00e8*/ 	.byte	0x00, 0xf4, 0x21, 0x00


	//----- nvinfo : EIATTR_KPARAM_INFO
	.align		4
.L_35:
        /*00ec*/ 	.byte	0x04, 0x17
        /*00ee*/ 	.short	(.L_37 - .L_36)
.L_36:
        /*00f0*/ 	.word	0x00000000
        /*00f4*/ 	.short	0x0000
        /*00f6*/ 	.short	0x0000
        /*00f8*/ 	.byte	0x00, 0xf4, 0x21, 0x00


	//----- nvinfo : EIATTR_MAXREG_COUNT
	.align		4
.L_37:
        /*00fc*/ 	.byte	0x03, 0x1b
        /*00fe*/ 	.short	0x00ff


	//----- nvinfo : EIATTR_NUM_BARRIERS
	.align		4
        /*0100*/ 	.byte	0x02, 0x4c
        /*0102*/ 	.byte	0x01
	.zero		1


	//----- nvinfo : EIATTR_ANNOTATIONS
	.align		4
        /*0104*/ 	.byte	0x04, 0x55
        /*0106*/ 	.short	(.L_39 - .L_38)


	//   ....[0]....
.L_38:
        /*0108*/ 	.word	0x00000001
        /*010c*/ 	.byte	0x10, 0x05, 0x00, 0x00, 0x01, 0x00, 0x00, 0x00, 0x20, 0x05, 0x00, 0x00, 0x01, 0x00, 0x00, 0x00
        /* <DEDUP_REMOVED lines=3263> */
        /*cd0c*/ 	.byte	0x10, 0x4f, 0x03, 0x00


	//----- nvinfo : EIATTR_MERCURY_ISA_VERSION
	.align		4
.L_39:
        /*cd10*/ 	.byte	0x03, 0x5f
        /*cd12*/ 	.short	0x0000


	//----- nvinfo : EIATTR_EXIT_INSTR_OFFSETS
	.align		4
        /*cd14*/ 	.byte	0x04, 0x1c
        /*cd16*/ 	.short	(.L_41 - .L_40)


	//   ....[0]....
.L_40:
        /*cd18*/ 	.word	0x0009d820


	//   ....[1]....
        /*cd1c*/ 	.word	0x0009d850


	//----- nvinfo : EIATTR_REQNTID
	.align		4
.L_41:
        /*cd20*/ 	.byte	0x04, 0x10
        /*cd22*/ 	.short	(.L_43 - .L_42)
.L_42:
        /*cd24*/ 	.word	0x00000080
        /*cd28*/ 	.word	0x00000001
        /*cd2c*/ 	.word	0x00000001
.L_43:


//--------------------- .nv.callgraph             --------------------------
	.section	.nv.callgraph,"",@"SHT_CUDA_CALLGRAPH"
	.align	4
	.sectionentsize	8
	.align		4
        /*0000*/ 	.word	0x00000000
	.align		4
        /*0004*/ 	.word	0xffffffff
	.align		4
        /*0008*/ 	.word	0x00000000
	.align		4
        /*000c*/ 	.word	0xfffffffe
	.align		4
        /*0010*/ 	.word	0x00000000
	.align		4
        /*0014*/ 	.word	0xfffffffd
	.align		4
        /*0018*/ 	.word	0x00000000
	.align		4
        /*001c*/ 	.word	0xfffffffc


//--------------------- .nv.rel.action            --------------------------
	.section	.nv.rel.action,"",@"SHT_CUDA_RELOCINFO"
	.align	8
	.sectionentsize	8
        /*0000*/ 	.byte	0x73, 0x00, 0x00, 0x00, 0x00, 0x00, 0x00, 0x00, 0x00, 0x00, 0x00, 0x11, 0x25, 0x00, 0x05, 0x36


//--------------------- .nv.constant0.matmul_kernel --------------------------
	.section	.nv.constant0.matmul_kernel,"a",@progbits
	.sectionflags	@""
	.align	4
.nv.constant0.matmul_kernel:
	.zero		432


//--------------------- .text.matmul_kernel       --------------------------
	.section	.text.matmul_kernel,"ax",@progbits
	.sectioninfo	@"SHI_REGISTERS=32"
	.align	128
        .global         matmul_kernel
        .type           matmul_kernel,@function
        .size           matmul_kernel,(.L_x_5 - matmul_kernel)
        .other          matmul_kernel,@"STO_CUDA_ENTRY STV_DEFAULT"
matmul_kernel:
.text.matmul_kernel:
[----:B------:R-:W-:-:S03]  /*0000*/  IMAD.MOV.U32 R1, RZ, RZ, c[0x0][0x28] ;  /* 0x00000a00ff017624 */ /* 0x000fc600078e00ff */
[----:B------:R-:W-:Y:S01]  /*0010*/  IMAD.MOV.U32 R0, RZ, RZ, c[0x0][0x17c] ;  /* 0x00005f00ff007624 */ /* 0x000fe200078e00ff */
[----:B------:R-:W0:Y:S01]  /*0020*/  S2R R12, SR_TID.X ;  /* 0x00000000000c7919 */ /* 0x000e220000002100 */
[----:B------:R-:W-:Y:S01]  /*0030*/  IADD3 R1, R1, -0x7208, RZ ;  /* 0xffff8df801017810 */ /* 0x000fe20007ffe0ff */
[----:B------:R-:W-:Y:S02]  /*0040*/  ULDC.64 UR6, c[0x0][0x118] ;  /* 0x0000460000067ab9 */ /* 0x000fe40000000a00 */
[----:B------:R-:W-:-:S04]  /*0050*/  IADD3 R0, R0, 0x1ff, RZ ;  /* 0x000001ff00007810 */ /* 0x000fc80007ffe0ff */
[----:B------:R-:W-:-:S04]  /*0060*/  SHF.R.S32.HI R3, RZ, 0x1f, R0 ;  /* 0x0000001fff037819 */ /* 0x000fc80000011400 */
[----:B------:R-:W-:-:S04]  /*0070*/  LEA.HI R3, R3, R0, RZ, 0x9 ;  /* 0x0000000003037211 */ /* 0x000fc800078f48ff */
[----:B------:R-:W-:Y:S02]  /*0080*/  SHF.R.S32.HI R0, RZ, 0x9, R3 ;  /* 0x00000009ff007819 */ /* 0x000fe40000011403 */
[----:B------:R-:W1:Y:S03]  /*0090*/  S2R R3, SR_CTAID.X ;  /* 0x0000000000037919 */ /* 0x000e660000002500 */
[----:B------:R-:W-:Y:S01]  /*00a0*/  IMAD.SHL.U32 R0, R0, 0x8, RZ ;  /* 0x0000000800007824 */ /* 0x000fe200078e00ff */
[----:B0-----:R-:W-:-:S04]  /*00b0*/  LOP3.LUT R14, R12, 0x7f, RZ, 0xc0, !PT ;  /* 0x0000007f0c0e7812 */ /* 0x001fc800078ec0ff */
[-C--:B------:R-:W-:Y:S02]  /*00c0*/  IABS R7, R0.reuse ;  /* 0x0000000000077213 */ /* 0x080fe40000000000 */
[----:B------:R-:W-:Y:S02]  /*00d0*/  IABS R10, R0 ;  /* 0x00000000000a7213 */ /* 0x000fe40000000000 */
[----:B------:R-:W0:Y:S01]  /*00e0*/  I2F.RP R2, R7 ;  /* 0x0000000700027306 */ /* 0x000e220000209400 */
[----:B-1----:R-:W-:-:S07]  /*00f0*/  IABS R8, R3 ;  /* 0x0000000300087213 */ /* 0x002fce0000000000 */
[----:B0-----:R-:W0:Y:S02]  /*0100*/  MUFU.RCP R2, R2 ;  /* 0x0000000200027308 */ /* 0x001e240000001000 */
[----:B0-----:R-:W-:Y:S01]  /*0110*/  IADD3 R4, R2, 0xffffffe, RZ ;  /* 0x0ffffffe02047810 */ /* 0x001fe20007ffe0ff */
[----:B------:R-:W-:-:S05]  /*0120*/  IMAD.MOV R2, RZ, RZ, -R10 ;  /* 0x000000ffff027224 */ /* 0x000fca00078e0a0a */
[----:B------:R0:W1:Y:S02]  /*0130*/  F2I.FTZ.U32.TRUNC.NTZ R5, R4 ;  /* 0x0000000400057305 */ /* 0x000064000021f000 */
[----:B0-----:R-:W-:Y:S02]  /*0140*/  IMAD.MOV.U32 R4, RZ, RZ, RZ ;  /* 0x000000ffff047224 */ /* 0x001fe400078e00ff */
[----:B-1----:R-:W-:-:S04]  /*0150*/  IMAD.MOV R6, RZ, RZ, -R5 ;  /* 0x000000ffff067224 */ /* 0x002fc800078e0a05 */
[----:B------:R-:W-:Y:S02]  /*0160*/  IMAD R9, R6, R7, RZ ;  /* 0x0000000706097224 */ /* 0x000fe400078e02ff */
[----:B------:R-:W-:Y:S02]  /*0170*/  IMAD.MOV.U32 R6, RZ, RZ, R8 ;  /* 0x000000ffff067224 */ /* 0x000fe400078e0008 */
[----:B------:R-:W-:-:S06]  /*0180*/  IMAD.HI.U32 R5, R5, R9, R4 ;  /* 0x0000000905057227 */ /* 0x000fcc00078e0004 */
[----:B------:R-:W-:-:S04]  /*0190*/  IMAD.HI.U32 R5, R5, R6, RZ ;  /* 0x0000000605057227 */ /* 0x000fc800078e00ff */
[----:B------:R-:W-:-:S05]  /*01a0*/  IMAD R2, R5, R2, R6 ;  /* 0x0000000205027224 */ /* 0x000fca00078e0206 */
[----:B------:R-:W-:-:S13]  /*01b0*/  ISETP.GT.U32.AND P1, PT, R7, R2, PT ;  /* 0x000000020700720c */ /* 0x000fda0003f24070 */
[----:B------:R-:W-:Y:S01]  /*01c0*/  @!P1 IMAD.IADD R2, R2, 0x1, -R7 ;  /* 0x0000000102029824 */ /* 0x000fe200078e0a07 */
[----:B------:R-:W-:Y:S02]  /*01d0*/  @!P1 IADD3 R5, R5, 0x1, RZ ;  /* 0x0000000105059810 */ /* 0x000fe40007ffe0ff */
[----:B------:R-:W-:Y:S02]  /*01e0*/  ISETP.NE.AND P1, PT, R0, RZ, PT ;  /* 0x000000ff0000720c */ /* 0x000fe40003f25270 */
[----:B------:R-:W-:Y:S02]  /*01f0*/  ISETP.GE.U32.AND P0, PT, R2, R7, PT ;  /* 0x000000070200720c */ /* 0x000fe40003f06070 */
[----:B------:R-:W-:-:S04]  /*0200*/  LOP3.LUT R2, R3, R0, RZ, 0x3c, !PT ;  /* 0x0000000003027212 */ /* 0x000fc800078e3cff */
[----:B------:R-:W-:Y:S01]  /*0210*/  ISETP.GE.AND P2, PT, R2, RZ, PT ;  /* 0x000000ff0200720c */ /* 0x000fe20003f46270 */
[----:B------:R-:W-:-:S05]  /*0220*/  IMAD.MOV.U32 R2, RZ, RZ, c[0x0][0x178] ;  /* 0x00005e00ff027624 */ /* 0x000fca00078e00ff */
[----:B------:R-:W-:Y:S02]  /*0230*/  IADD3 R2, R2, 0xff, RZ ;  /* 0x000000ff02027810 */ /* 0x000fe40007ffe0ff */
[----:B------:R-:W-:-:S05]  /*0240*/  @P0 IADD3 R5, R5, 0x1, RZ ;  /* 0x0000000105050810 */ /* 0x000fca0007ffe0ff */
[----:B------:R-:W-:Y:S01]  /*0250*/  IMAD.MOV.U32 R4, RZ, RZ, R5 ;  /* 0x000000ffff047224 */ /* 0x000fe200078e0005 */
[----:B------:R-:W-:-:S03]  /*0260*/  SHF.R.S32.HI R5, RZ, 0x1f, R2 ;  /* 0x0000001fff057819 */ /* 0x000fc60000011402 */
[----:B------:R-:W-:Y:S01]  /*0270*/  @!P2 IMAD.MOV R4, RZ, RZ, -R4 ;  /* 0x000000ffff04a224 */ /* 0x000fe200078e0a04 */
[----:B------:R-:W-:Y:S02]  /*0280*/  @!P1 LOP3.LUT R4, RZ, R0, RZ, 0x33, !PT ;  /* 0x00000000ff049212 */ /* 0x000fe400078e33ff */
[----:B------:R-:W-:-:S03]  /*0290*/  LEA.HI R5, R5, R2, RZ, 0x8 ;  /* 0x0000000205057211 */ /* 0x000fc600078f40ff */
[----:B------:R-:W-:Y:S02]  /*02a0*/  IMAD.SHL.U32 R2, R4, 0x8, RZ ;  /* 0x0000000804027824 */ /* 0x000fe400078e00ff */
[----:B------:R-:W-:-:S03]  /*02b0*/  IMAD.MOV R4, RZ, RZ, -R4 ;  /* 0x000000ffff047224 */ /* 0x000fc600078e0a04 */
[----:B------:R-:W-:Y:S01]  /*02c0*/  LEA.HI.SX32 R5, R5, -R2, 0x18 ;  /* 0x8000000205057211 */ /* 0x000fe200078fc2ff */
[----:B------:R-:W-:Y:S02]  /*02d0*/  IMAD R13, R0, R4, R3 ;  /* 0x00000004000d7224 */ /* 0x000fe400078e0203 */
[----:B------:R-:W-:Y:S01]  /*02e0*/  IMAD.MOV.U32 R4, RZ, RZ, RZ ;  /* 0x000000ffff047224 */ /* 0x000fe200078e00ff */
[----:B------:R-:W-:Y:S02]  /*02f0*/  IMNMX R6, R5, 0x8, PT ;  /* 0x0000000805067817 */ /* 0x000fe40003800200 */
[----:B------:R-:W-:Y:S02]  /*0300*/  IABS R11, R13 ;  /* 0x0000000d000b7213 */ /* 0x000fe40000000000 */
[----:B------:R-:W-:-:S04]  /*0310*/  IABS R9, R6 ;  /* 0x0000000600097213 */ /* 0x000fc80000000000 */
[----:B------:R-:W0:Y:S08]  /*0320*/  I2F.RP R7, R9 ;  /* 0x0000000900077306 */ /* 0x000e300000209400 */
[----:B0-----:R-:W0:Y:S02]  /*0330*/  MUFU.RCP R7, R7 ;  /* 0x0000000700077308 */ /* 0x001e240000001000 */
[----:B0-----:R-:W-:-:S06]  /*0340*/  IADD3 R5, R7, 0xffffffe, RZ ;  /* 0x0ffffffe07057810 */ /* 0x001fcc0007ffe0ff */
[----:B------:R-:W0:Y:S02]  /*0350*/  F2I.FTZ.U32.TRUNC.NTZ R5, R5 ;  /* 0x0000000500057305 */ /* 0x000e24000021f000 */
[----:B0-----:R-:W-:-:S04]  /*0360*/  IMAD.MOV R8, RZ, RZ, -R5 ;  /* 0x000000ffff087224 */ /* 0x001fc800078e0a05 */
[----:B------:R-:W-:-:S04]  /*0370*/  IMAD.MOV.U32 R0, RZ, RZ, R8 ;  /* 0x000000ffff007224 */ /* 0x000fc800078e0008 */
[----:B------:R-:W-:Y:S01]  /*0380*/  IMAD R3, R0, R9, RZ ;  /* 0x0000000900037224 */ /* 0x000fe200078e02ff */
[----:B------:R-:W-:-:S03]  /*0390*/  IABS R0, R6 ;  /* 0x0000000600007213 */ /* 0x000fc60000000000 */
[----:B------:R-:W-:-:S04]  /*03a0*/  IMAD.HI.U32 R4, R5, R3, R4 ;  /* 0x0000000305047227 */ /* 0x000fc800078e0004 */
[----:B------:R-:W-:Y:S02]  /*03b0*/  IMAD.MOV R0, RZ, RZ, -R0 ;  /* 0x000000ffff007224 */ /* 0x000fe400078e0a00 */
[----:B------:R-:W-:-:S04]  /*03c0*/  IMAD.HI.U32 R4, R4, R11, RZ ;  /* 0x0000000b04047227 */ /* 0x000fc800078e00ff */
[----:B------:R-:W-:Y:S02]  /*03d0*/  IMAD R0, R4, R0, R11 ;  /* 0x0000000004007224 */ /* 0x000fe400078e020b */
[----:B------:R-:W-:-:S03]  /*03e0*/  IMAD.MOV.U32 R5, RZ, RZ, 0x3f ;  /* 0x0000003fff057424 */ /* 0x000fc600078e00ff */
[----:B------:R-:W-:Y:S02]  /*03f0*/  ISETP.GT.U32.AND P1, PT, R9, R0, PT ;  /* 0x000000000900720c */ /* 0x000fe40003f24070 */
[----:B------:R-:W-:-:S11]  /*0400*/  IADD3 R5, R5, c[0x0][0x180], RZ ;  /* 0x0000600005057a10 */ /* 0x000fd60007ffe0ff */
[----:B------:R-:W-:Y:S01]  /*0410*/  @!P1 IMAD.IADD R0, R0, 0x1, -R9 ;  /* 0x0000000100009824 */ /* 0x000fe200078e0a09 */
[----:B------:R-:W-:Y:S02]  /*0420*/  @!P1 IADD3 R4, R4, 0x1, RZ ;  /* 0x0000000104049810 */ /* 0x000fe40007ffe0ff */
[----:B------:R-:W-:Y:S02]  /*0430*/  ISETP.NE.AND P1, PT, R6, RZ, PT ;  /* 0x000000ff0600720c */ /* 0x000fe40003f25270 */
[----:B------:R-:W-:Y:S02]  /*0440*/  ISETP.GE.U32.AND P0, PT, R0, R9, PT ;  /* 0x000000090000720c */ /* 0x000fe40003f06070 */
[----:B------:R-:W-:-:S04]  /*0450*/  LOP3.LUT R0, R13, R6, RZ, 0x3c, !PT ;  /* 0x000000060d007212 */ /* 0x000fc800078e3cff */
[----:B------:R-:W-:-:S07]  /*0460*/  ISETP.GE.AND P2, PT, R0, RZ, PT ;  /* 0x000000ff0000720c */ /* 0x000fce0003f46270 */
[----:B------:R-:W-:Y:S02]  /*0470*/  @P0 IADD3 R4, R4, 0x1, RZ ;  /* 0x0000000104040810 */ /* 0x000fe40007ffe0ff */
[----:B------:R-:W-:-:S04]  /*0480*/  ISETP.GT.AND P0, PT, R5, 0x3f, PT ;  /* 0x0000003f0500780c */ /* 0x000fc80003f04270 */
[----:B------:R-:W-:Y:S01]  /*0490*/  @!P2 IMAD.MOV R4, RZ, RZ, -R4 ;  /* 0x000000ffff04a224 */ /* 0x000fe200078e0a04 */
[----:B------:R-:W-:-:S05]  /*04a0*/  @!P1 LOP3.LUT R4, RZ, R6, RZ, 0x33, !PT ;  /* 0x00000006ff049212 */ /* 0x000fca00078e33ff */
[----:B------:R-:W-:Y:S02]  /*04b0*/  IMAD.MOV R3, RZ, RZ, -R4 ;  /* 0x000000ffff037224 */ /* 0x000fe400078e0a04 */
[----:B------:R-:W-:Y:S02]  /*04c0*/  IMAD.SHL.U32 R28, R4, 0x200, RZ ;  /* 0x00000200041c7824 */ /* 0x000fe400078e00ff */
[----:B------:R-:W-:-:S04]  /*04d0*/  IMAD R3, R6, R3, R13 ;  /* 0x0000000306037224 */ /* 0x000fc800078e020d */
[----:B------:R-:W-:-:S04]  /*04e0*/  IMAD.IADD R3, R2, 0x1, R3 ;  /* 0x0000000102037824 */ /* 0x000fc800078e0203 */
[----:B------:R-:W-:-:S05]  /*04f0*/  IMAD R0, R3, 0x100, R14 ;  /* 0x0000010003007824 */ /* 0x000fca00078e020e */
[----:B------:R-:W-:Y:S01]  /*0500*/  IADD3 R29, R0, 0x80, RZ ;  /* 0x00000080001d7810 */ /* 0x000fe20007ffe0ff */
[----:B------:R0:W-:Y:S04]  /*0510*/  STL [R1+0x1720], R0 ;  /* 0x0017200001007387 */ /* 0x0001e80000100800 */
[----:B------:R0:W-:Y:S01]  /*0520*/  STL [R1+0x1724], R29 ;  /* 0x0017241d01007387 */ /* 0x0001e20000100800 */
[----:B------:R-:W-:Y:S05]  /*0530*/  @P0 BRA `(.L_x_0) ;  /* 0x00001f7000000947 */ /* 0x000fea0003800000 */
[----:B0-----:R-:W-:Y:S01]  /*0540*/  IMAD.SHL.U32 R0, R12, 0x20, RZ ;  /* 0x000000200c007824 */ /* 0x001fe200078e00ff */
[----:B------:R-:W-:Y:S01]  /*0550*/  CS2R R24, SRZ ;  /* 0x0000000000187805 */ /* 0x000fe2000001ff00 */
[----:B------:R-:W-:Y:S01]  /*0560*/  CS2R R26, SRZ ;  /* 0x00000000001a7805 */ /* 0x000fe2000001ff00 */
[----:B------:R-:W-:Y:S01]  /*0570*/  CS2R R20, SRZ ;  /* 0x0000000000147805 */ /* 0x000fe2000001ff00 */
[----:B------:R-:W-:Y:S01]  /*0580*/  CS2R R22, SRZ ;  /* 0x0000000000167805 */ /* 0x000fe2000001ff00 */
[----:B------:R0:W-:Y:S01]  /*0590*/  STL [R1+0x2374], R0 ;  /* 0x0023740001007387 */ /* 0x0001e20000100800 */
[----:B------:R-:W-:Y:S01]  /*05a0*/  CS2R R16, SRZ ;  /* 0x0000000000107805 */ /* 0x000fe2000001ff00 */
[----:B------:R-:W-:Y:S01]  /*05b0*/  CS2R R18, SRZ ;  /* 0x0000000000127805 */ /* 0x000fe2000001ff00 */
[----:B------:R-:W-:Y:S01]  /*05c0*/  CS2R R12, SRZ ;  /* 0x00000000000c7805 */ /* 0x000fe2000001ff00 */
[----:B------:R0:W-:Y:S01]  /*05d0*/  STL [R1], RZ ;  /* 0x000000ff01007387 */ /* 0x0001e20000100800 */
[----:B------:R-:W-:Y:S01]  /*05e0*/  CS2R R14, SRZ ;  /* 0x00000000000e7805 */ /* 0x000fe2000001ff00 */
[----:B------:R-:W-:Y:S01]  /*05f0*/  CS2R R8, SRZ ;  /* 0x0000000000087805 */ /* 0x000fe2000001ff00 */
[----:B------:R-:W-:Y:S01]  /*0600*/  CS2R R10, SRZ ;  /* 0x00000000000a7805 */ /* 0x000fe2000001ff00 */
[----:B------:R0:W-:Y:S01]  /*0610*/  STL [R1+0x4], RZ ;  /* 0x000004ff01007387 */ /* 0x0001e20000100800 */
[----:B------:R-:W-:Y:S01]  /*0620*/  CS2R R4, SRZ ;  /* 0x0000000000047805 */ /* 0x000fe2000001ff00 */
[----:B------:R-:W-:-:S02]  /*0630*/  CS2R R6, SRZ ;  /* 0x0000000000067805 */ /* 0x000fc4000001ff00 */
[----:B------:R0:W-:Y:S04]  /*0640*/  STL [R1+0x8], RZ ;  /* 0x000008ff01007387 */ /* 0x0001e80000100800 */
        /* <DEDUP_REMOVED lines=484> */
[----:B------:R0:W-:Y:S01]  /*2490*/  STL [R1+0xc3c], RZ ;  /* 0x000c3cff01007387 */ /* 0x0001e20000100800 */
[----:B------:R-:W-:Y:S05]  /*24a0*/  BRA `(.L_x_1) ;  /* 0x0007f8e000007947 */ /* 0x000fea0003800000 */
.L_x_0:
[----:B------:R-:W-:Y:S01]  /*24b0*/  IMAD.MOV.U32 R14, RZ, RZ, R0 ;  /* 0x000000ffff0e7224 */ /* 0x000fe200078e0000 */
[----:B0-----:R-:W-:Y:S01]  /*24c0*/  IABS R0, c[0x0][0x178] ;  /* 0x00005e0000007a13 */ /* 0x001fe20000000000 */
[----:B------:R-:W0:Y:S01]  /*24d0*/  S2R R15, SR_TID.X ;  /* 0x00000000000f7919 */ /* 0x000e220000002100 */
[----:B------:R-:W-:-:S02]  /*24e0*/  IABS R10, c[0x0][0x17c] ;  /* 0x00005f00000a7a13 */ /* 0x000fc40000000000 */
[----:B------:R-:W1:Y:S01]  /*24f0*/  I2F.RP R4, R0 ;  /* 0x0000000000047306 */ /* 0x000e620000209400 */
[----:B------:R-:W-:Y:S02]  /*2500*/  SHF.R.S32.HI R8, RZ, 0x1f, R5 ;  /* 0x0000001fff087819 */ /* 0x000fe40000011405 */
[----:B------:R-:W-:-:S05]  /*2510*/  IABS R17, R29 ;  /* 0x0000001d00117213 */ /* 0x000fca0000000000 */
[----:B------:R-:W2:Y:S08]  /*2520*/  I2F.RP R6, R10 ;  /* 0x0000000a00067306 */ /* 0x000eb00000209400 */
[----:B-1----:R-:W1:Y:S01]  /*2530*/  MUFU.RCP R4, R4 ;  /* 0x0000000400047308 */ /* 0x002e620000001000 */
[C---:B0-----:R-:W-:Y:S01]  /*2540*/  LOP3.LUT R7, R15.reuse, 0x7, RZ, 0xc0, !PT ;  /* 0x000000070f077812 */ /* 0x041fe200078ec0ff */
[----:B------:R-:W-:Y:S01]  /*2550*/  IMAD.SHL.U32 R12, R15, 0x20, RZ ;  /* 0x000000200f0c7824 */ /* 0x000fe200078e00ff */
[----:B------:R-:W-:-:S05]  /*2560*/  SHF.R.U32.HI R13, RZ, 0x6, R15 ;  /* 0x00000006ff0d7819 */ /* 0x000fca000001160f */
[----:B--2---:R-:W0:Y:S01]  /*2570*/  MUFU.RCP R6, R6 ;  /* 0x0000000600067308 */ /* 0x004e220000001000 */
[----:B------:R-:W-:Y:S01]  /*2580*/  IMAD.SHL.U32 R9, R15, 0x2, RZ ;  /* 0x000000020f097824 */ /* 0x000fe200078e00ff */
[----:B------:R-:W-:-:S04]  /*2590*/  SGXT.U32 R13, R13, 0x1 ;  /* 0x000000010d0d781a */ /* 0x000fc80000000000 */
[----:B------:R-:W-:Y:S02]  /*25a0*/  LOP3.LUT R13, R28, R13, RZ, 0xfc, !PT ;  /* 0x0000000d1c0d7212 */ /* 0x000fe400078efcff */
[----:B-1----:R-:W-:Y:S02]  /*25b0*/  IADD3 R2, R4, 0xffffffe, RZ ;  /* 0x0ffffffe04027810 */ /* 0x002fe40007ffe0ff */
[----:B------:R-:W-:Y:S01]  /*25c0*/  LEA.HI R4, R8, R5, RZ, 0x6 ;  /* 0x0000000508047211 */ /* 0x000fe200078f30ff */
[----:B------:R-:W-:Y:S01]  /*25d0*/  IMAD R8, R7, 0x210, RZ ;  /* 0x0000021007087824 */ /* 0x000fe200078e02ff */
[----:B------:R1:W2:Y:S01]  /*25e0*/  F2I.FTZ.U32.TRUNC.NTZ R3, R2 ;  /* 0x0000000200037305 */ /* 0x0002a2000021f000 */
[----:B------:R-:W-:Y:S02]  /*25f0*/  LOP3.LUT R19, R13, 0x1e8, RZ, 0xfc, !PT ;  /* 0x000001e80d137812 */ /* 0x000fe400078efcff */
[----:B------:R3:W-:Y:S01]  /*2600*/  STL [R1+0x994], R4 ;  /* 0x0009940401007387 */ /* 0x0007e20000100800 */
[----:B0-----:R-:W-:-:S02]  /*2610*/  IADD3 R5, R6, 0xffffffe, RZ ;  /* 0x0ffffffe06057810 */ /* 0x001fc40007ffe0ff */
[----:B------:R-:W-:Y:S01]  /*2620*/  LOP3.LUT R6, R8, 0x10, R9, 0x78, !PT ;  /* 0x0000001008067812 */ /* 0x000fe200078e7809 */
[----:B------:R0:W-:Y:S01]  /*2630*/  STL [R1+0x2374], R12 ;  /* 0x0023740c01007387 */ /* 0x0001e20000100800 */
[----:B------:R-:W-:Y:S02]  /*2640*/  LOP3.LUT R20, R13, 0x1e6, RZ, 0xfc, !PT ;  /* 0x000001e60d147812 */ /* 0x000fe400078efcff */
[----:B-1----:R-:W-:Y:S01]  /*2650*/  LOP3.LUT R2, R12, 0xc00, RZ, 0xc0, !PT ;  /* 0x00000c000c027812 */ /* 0x002fe200078ec0ff */
[----:B------:R1:W-:Y:S01]  /*2660*/  STL [R1+0x3d4], R6 ;  /* 0x0003d40601007387 */ /* 0x0003e20000100800 */
[----:B------:R-:W4:Y:S01]  /*2670*/  F2I.FTZ.U32.TRUNC.NTZ R5, R5 ;  /* 0x0000000500057305 */ /* 0x000f22000021f000 */
[----:B---3--:R-:W-:Y:S01]  /*2680*/  IMAD.SHL.U32 R4, R7, 0x10, RZ ;  /* 0x0000001007047824 */ /* 0x008fe200078e00ff */
[----:B------:R-:W-:Y:S01]  /*2690*/  LOP3.LUT R24, R13, 0x1c, RZ, 0xfc, !PT ;  /* 0x0000001c0d187812 */ /* 0x000fe200078efcff */
[----:B------:R-:W-:Y:S02]  /*26a0*/  IMAD R7, R7, 0x80, R2 ;  /* 0x0000008007077824 */ /* 0x000fe400078e0202 */
[----:B--2---:R-:W-:Y:S01]  /*26b0*/  IMAD.MOV R11, RZ, RZ, -R3 ;  /* 0x000000ffff0b7224 */ /* 0x004fe200078e0a03 */
[----:B0-----:R-:W-:Y:S01]  /*26c0*/  LOP3.LUT R12, R15, 0x3f, RZ, 0xc0, !PT ;  /* 0x0000003f0f0c7812 */ /* 0x001fe200078ec0ff */
[----:B------:R-:W-:Y:S01]  /*26d0*/  IMAD.MOV.U32 R2, RZ, RZ, RZ ;  /* 0x000000ffff027224 */ /* 0x000fe200078e00ff */
[----:B------:R-:W-:Y:S01]  /*26e0*/  LOP3.LUT R4, R4, 0x30, R9, 0x78, !PT ;  /* 0x0000003004047812 */ /* 0x000fe200078e7809 */
[----:B------:R-:W-:-:S02]  /*26f0*/  IMAD R11, R11, R0, RZ ;  /* 0x000000000b0b7224 */ /* 0x000fc400078e02ff */
[----:B------:R-:W-:Y:S02]  /*2700*/  IMAD.SHL.U32 R9, R12, 0x2, RZ ;  /* 0x000000020c097824 */ /* 0x000fe400078e00ff */
[----:B-1----:R-:W-:Y:S01]  /*2710*/  IMAD.HI.U32 R6, R3, R11, R2 ;  /* 0x0000000b03067227 */ /* 0x002fe200078e0002 */
[----:B------:R-:W-:Y:S02]  /*2720*/  IABS R11, R14 ;  /* 0x0000000e000b7213 */ /* 0x000fe40000000000 */
[----:B------:R-:W-:Y:S01]  /*2730*/  SHF.R.S32.HI R2, RZ, 0x6, R15 ;  /* 0x00000006ff027819 */ /* 0x000fe2000001140f */
[----:B----4-:R-:W-:Y:S02]  /*2740*/  IMAD.MOV R15, RZ, RZ, -R5 ;  /* 0x000000ffff0f7224 */ /* 0x010fe400078e0a05 */
[----:B------:R-:W-:Y:S01]  /*2750*/  IMAD.HI.U32 R3, R6, R11, RZ ;  /* 0x0000000b06037227 */ /* 0x000fe200078e00ff */
[----:B------:R-:W-:-:S03]  /*2760*/  SGXT R2, R2, 0x1 ;  /* 0x000000010202781a */ /* 0x000fc60000000200 */
[----:B------:R-:W-:Y:S01]  /*2770*/  IMAD.HI.U32 R6, R6, R17, RZ ;  /* 0x0000001106067227 */ /* 0x000fe200078e00ff */
[----:B------:R-:W-:-:S03]  /*2780*/  LOP3.LUT R2, R9, 0x90, R2, 0x78, !PT ;  /* 0x0000009009027812 */ /* 0x000fc600078e7802 */
[----:B------:R-:W-:Y:S02]  /*2790*/  IMAD.MOV R3, RZ, RZ, -R3 ;  /* 0x000000ffff037224 */ /* 0x000fe400078e0a03 */
[----:B------:R-:W-:Y:S01]  /*27a0*/  IMAD.MOV R6, RZ, RZ, -R6 ;  /* 0x000000ffff067224 */ /* 0x000fe200078e0a06 */
[----:B------:R0:W-:Y:S01]  /*27b0*/  STL [R1+0x2380], R2 ;  /* 0x0023800201007387 */ /* 0x0001e20000100800 */
[C---:B------:R-:W-:Y:S01]  /*27c0*/  IMAD R11, R0.reuse, R3, R11 ;  /* 0x00000003000b7224 */ /* 0x040fe200078e020b */
[----:B------:R-:W-:Y:S01]  /*27d0*/  LOP3.LUT R3, R13, 0x1fe, RZ, 0xfc, !PT ;  /* 0x000001fe0d037812 */ /* 0x000fe200078efcff */
[C---:B------:R-:W-:Y:S01]  /*27e0*/  IMAD R17, R0.reuse, R6, R17 ;  /* 0x0000000600117224 */ /* 0x040fe200078e0211 */
[----:B------:R-:W-:Y:S01]  /*27f0*/  STL [R1+0x24d4], R28 ;  /* 0x0024d41c01007387 */ /* 0x000fe20000100800 */
[----:B------:R-:W-:Y:S01]  /*2800*/  IMAD R15, R15, R10, RZ ;  /* 0x0000000a0f0f7224 */ /* 0x000fe200078e02ff */
[C---:B------:R-:W-:Y:S02]  /*2810*/  ISETP.GT.U32.AND P0, PT, R0.reuse, R11, PT ;  /* 0x0000000b0000720c */ /* 0x040fe40003f04070 */
[----:B------:R-:W-:Y:S01]  /*2820*/  ISETP.GT.U32.AND P1, PT, R0, R17, PT ;  /* 0x000000110000720c */ /* 0x000fe20003f24070 */
[----:B0-----:R-:W-:Y:S01]  /*2830*/  IMAD.IADD R2, R7, 0x1, R4 ;  /* 0x0000000107027824 */ /* 0x001fe200078e0204 */
[----:B------:R-:W-:Y:S01]  /*2840*/  ISETP.GE.AND P6, PT, R3, RZ, PT ;  /* 0x000000ff0300720c */ /* 0x000fe20003fc6270 */
[----:B------:R-:W-:Y:S01]  /*2850*/  IMAD.MOV.U32 R4, RZ, RZ, RZ ;  /* 0x000000ffff047224 */ /* 0x000fe200078e00ff */
[----:B------:R-:W-:-:S02]  /*2860*/  IABS R9, R3 ;  /* 0x0000000300097213 */ /* 0x000fc40000000000 */
[----:B------:R-:W-:Y:S01]  /*2870*/  LOP3.LUT R3, R13, 0x1fc, RZ, 0xfc, !PT ;  /* 0x000001fc0d037812 */ /* 0x000fe200078efcff */
[----:B------:R-:W-:Y:S01]  /*2880*/  IMAD.HI.U32 R15, R5, R15, R4 ;  /* 0x0000000f050f7227 */ /* 0x000fe200078e0004 */
[----:B------:R-:W-:Y:S01]  /*2890*/  LOP3.LUT R5, R13, 0x1fa, RZ, 0xfc, !PT ;  /* 0x000001fa0d057812 */ /* 0x000fe200078efcff */
[----:B------:R0:W-:Y:S01]  /*28a0*/  STL [R1+0x1740], R2 ;  /* 0x0017400201007387 */ /* 0x0001e20000100800 */
[----:B------:R-:W-:Y:S01]  /*28b0*/  ISETP.GE.AND P5, PT, R3, RZ, PT ;  /* 0x000000ff0300720c */ /* 0x000fe20003fa6270 */
[--C-:B------:R-:W-:Y:S01]  /*28c0*/  @!P0 IMAD.IADD R11, R11, 0x1, -R0.reuse ;  /* 0x000000010b0b8824 */ /* 0x100fe200078e0a00 */
[----:B------:R-:W-:Y:S01]  /*28d0*/  IABS R7, R3 ;  /* 0x0000000300077213 */ /* 0x000fe20000000000 */
[----:B------:R-:W-:Y:S01]  /*28e0*/  IMAD.HI.U32 R3, R15, R9, RZ ;  /* 0x000000090f037227 */ /* 0x000fe200078e00ff */
[----:B------:R-:W-:Y:S02]  /*28f0*/  LOP3.LUT R4, R13, 0x1f8, RZ, 0xfc, !PT ;  /* 0x000001f80d047812 */ /* 0x000fe400078efcff */
[----:B------:R-:W-:Y:S01]  /*2900*/  ISETP.GT.U32.AND P3, PT, R0, R11, PT ;  /* 0x0000000b0000720c */ /* 0x000fe20003f64070 */
[----:B------:R-:W-:Y:S01]  /*2910*/  @!P1 IMAD.IADD R17, R17, 0x1, -R0 ;  /* 0x0000000111119824 */ /* 0x000fe200078e0a00 */
[----:B------:R-:W-:Y:S01]  /*2920*/  ISETP.GE.AND P4, PT, R5, RZ, PT ;  /* 0x000000ff0500720c */ /* 0x000fe20003f86270 */
[----:B------:R-:W-:Y:S01]  /*2930*/  IMAD.MOV R6, RZ, RZ, -R3 ;  /* 0x000000ffff067224 */ /* 0x000fe200078e0a03 */
[----:B------:R-:W-:-:S02]  /*2940*/  IABS R5, R5 ;  /* 0x0000000500057213 */ /* 0x000fc40000000000 */
[----:B------:R-:W-:Y:S01]  /*2950*/  ISETP.GT.U32.AND P2, PT, R0, R17, PT ;  /* 0x000000110000720c */ /* 0x000fe20003f44070 */
[----:B------:R-:W-:Y:S01]  /*2960*/  IMAD R9, R10, R6, R9 ;  /* 0x000000060a097224 */ /* 0x000fe200078e0209 */
[----:B------:R-:W-:Y:S01]  /*2970*/  IABS R8, R4 ;  /* 0x0000000400087213 */ /* 0x000fe20000000000 */
[----:B------:R-:W-:Y:S01]  /*2980*/  IMAD.HI.U32 R6, R15, R7, RZ ;  /* 0x000000070f067227 */ /* 0x000fe200078e00ff */
[----:B------:R-:W-:Y:S02]  /*2990*/  ISETP.GE.AND P0, PT, R14, RZ, PT ;  /* 0x000000ff0e00720c */ /* 0x000fe40003f06270 */
[----:B------:R-:W-:Y:S01]  /*29a0*/  ISETP.GE.AND P1, PT, R29, RZ, PT ;  /* 0x000000ff1d00720c */ /* 0x000fe20003f26270 */
[----:B------:R-:W-:Y:S01]  /*29b0*/  IMAD.MOV R6, RZ, RZ, -R6 ;  /* 0x000000ffff067224 */ /* 0x000fe200078e0a06 */
[C---:B------:R-:W-:Y:S01]  /*29c0*/  LOP3.LUT R14, R13.reuse, 0x1f2, RZ, 0xfc, !PT ;  /* 0x000001f20d0e7812 */ /* 0x040fe200078efcff */
[----:B------:R-:W-:Y:S01]  /*29d0*/  IMAD.MOV.U32 R3, RZ, RZ, R5 ;  /* 0x000000ffff037224 */ /* 0x000fe200078e0005 */
[C---:B------:R-:W-:Y:S01]  /*29e0*/  LOP3.LUT R29, R13.reuse, 0x1a, RZ, 0xfc, !PT ;  /* 0x0000001a0d1d7812 */ /* 0x040fe200078efcff */
[----:B------:R-:W-:Y:S01]  /*29f0*/  IMAD R7, R10, R6, R7 ;  /* 0x000000060a077224 */ /* 0x000fe200078e0207 */
[----:B------:R-:W-:Y:S01]  /*2a00*/  LOP3.LUT R6, R13, 0x1f6, RZ, 0xfc, !PT ;  /* 0x000001f60d067812 */ /* 0x000fe200078efcff */
[----:B------:R-:W-:-:S02]  /*2a10*/  IMAD.MOV.U32 R5, RZ, RZ, R8 ;  /* 0x000000ffff057224 */ /* 0x000fc400078e0008 */
[--C-:B------:R-:W-:Y:S01]  /*2a20*/  @!P3 IMAD.IADD R11, R11, 0x1, -R0.reuse ;  /* 0x000000010b0bb824 */ /* 0x100fe200078e0a00 */
[C---:B------:R-:W-:Y:S01]  /*2a30*/  ISETP.GT.U32.AND P3, PT, R10.reuse, R9, PT ;  /* 0x000000090a00720c */ /* 0x040fe20003f64070 */
[----:B------:R-:W-:Y:S01]  /*2a40*/  @!P2 IMAD.IADD R17, R17, 0x1, -R0 ;  /* 0x000000011111a824 */ /* 0x000fe200078e0a00 */
[----:B------:R-:W-:Y:S01]  /*2a50*/  ISETP.GT.U32.AND P2, PT, R10, R7, PT ;  /* 0x000000070a00720c */ /* 0x000fe20003f44070 */
[----:B------:R-:W-:Y:S01]  /*2a60*/  IMAD.HI.U32 R12, R15, R5, RZ ;  /* 0x000000050f0c7227 */ /* 0x000fe200078e00ff */
[----:B------:R-:W-:-:S03]  /*2a70*/  LOP3.LUT R0, RZ, c[0x0][0x178], RZ, 0x33, !PT ;  /* 0x00005e00ff007a12 */ /* 0x000fc600078e33ff */
[----:B------:R-:W-:-:S04]  /*2a80*/  IMAD.HI.U32 R8, R15, R3, RZ ;  /* 0x000000030f087227 */ /* 0x000fc800078e00ff */
[----:B------:R-:W-:Y:S02]  /*2a90*/  IMAD.MOV R12, RZ, RZ, -R12 ;  /* 0x000000ffff0c7224 */ /* 0x000fe400078e0a0c */
[----:B------:R-:W-:Y:S02]  /*2aa0*/  IMAD.MOV R8, RZ, RZ, -R8 ;  /* 0x000000ffff087224 */ /* 0x000fe400078e0a08 */
[----:B------:R-:W-:Y:S01]  /*2ab0*/  @!P0 IMAD.MOV R11, RZ, RZ, -R11 ;  /* 0x000000ffff0b8224 */ /* 0x000fe200078e0a0b */
[----:B------:R-:W-:Y:S01]  /*2ac0*/  ISETP.NE.AND P0, PT, RZ, c[0x0][0x178], PT ;  /* 0x00005e00ff007a0c */ /* 0x000fe20003f05270 */
[----:B------:R-:W-:Y:S01]  /*2ad0*/  IMAD R5, R10, R12, R5 ;  /* 0x0000000c0a057224 */ /* 0x000fe200078e0205 */
[----:B------:R-:W-:Y:S01]  /*2ae0*/  LOP3.LUT R12, R13, 0x1f4, RZ, 0xfc, !PT ;  /* 0x000001f40d0c7812 */ /* 0x000fe200078efcff */
[----:B------:R-:W-:Y:S01]  /*2af0*/  @!P1 IMAD.MOV R17, RZ, RZ, -R17 ;  /* 0x000000ffff119224 */ /* 0x000fe200078e0a11 */
[----:B0-----:R-:W-:Y:S01]  /*2b00*/  SEL R2, R0, R11, !P0 ;  /* 0x0000000b00027207 */ /* 0x001fe20004000000 */
[----:B------:R-:W-:Y:S01]  /*2b10*/  IMAD R3, R10, R8, R3 ;  /* 0x000000080a037224 */ /* 0x000fe200078e0203 */
[----:B------:R-:W-:Y:S01]  /*2b20*/  IABS R8, R6 ;  /* 0x0000000600087213 */ /* 0x000fe20000000000 */
[--C-:B------:R-:W-:Y:S01]  /*2b30*/  @!P3 IMAD.IADD R9, R9, 0x1, -R10.reuse ;  /* 0x000000010909b824 */ /* 0x100fe200078e0a0a */
[----:B------:R-:W-:Y:S01]  /*2b40*/  SEL R0, R0, R17, !P0 ;  /* 0x0000001100007207 */ /* 0x000fe20004000000 */
[----:B------:R-:W-:Y:S01]  /*2b50*/  @!P2 IMAD.IADD R7, R7, 0x1, -R10 ;  /* 0x000000010707a824 */ /* 0x000fe200078e0a0a */
[C---:B------:R-:W-:Y:S01]  /*2b60*/  ISETP.GT.U32.AND P2, PT, R10.reuse, R5, PT ;  /* 0x000000050a00720c */ /* 0x040fe20003f44070 */
[----:B------:R-:W-:Y:S01]  /*2b70*/  IMAD.MOV.U32 R11, RZ, RZ, R8 ;  /* 0x000000ffff0b7224 */ /* 0x000fe200078e0008 */
[C---:B------:R-:W-:Y:S01]  /*2b80*/  ISETP.GT.U32.AND P0, PT, R10.reuse, R3, PT ;  /* 0x000000030a00720c */ /* 0x040fe20003f04070 */
[----:B------:R-:W-:Y:S01]  /*2b90*/  STL [R1+0x410], R2 ;  /* 0x0004100201007387 */ /* 0x000fe20000100800 */
[----:B------:R-:W-:-:S02]  /*2ba0*/  ISETP.GT.U32.AND P1, PT, R10, R9, PT ;  /* 0x000000090a00720c */ /* 0x000fc40003f24070 */
[----:B------:R-:W-:Y:S01]  /*2bb0*/  ISETP.GT.U32.AND P3, PT, R10, R7, PT ;  /* 0x000000070a00720c */ /* 0x000fe20003f64070 */
[----:B------:R0:W-:Y:S01]  /*2bc0*/  STL [R1+0x414], R0 ;  /* 0x0004140001007387 */ /* 0x0001e20000100800 */
[----:B------:R-:W-:Y:S02]  /*2bd0*/  IABS R17, R12 ;  /* 0x0000000c00117213 */ /* 0x000fe40000000000 */
[----:B------:R-:W-:-:S03]  /*2be0*/  IABS R8, R14 ;  /* 0x0000000e00087213 */ /* 0x000fc60000000000 */
[--C-:B------:R-:W-:Y:S02]  /*2bf0*/  @!P2 IMAD.IADD R5, R5, 0x1, -R10.reuse ;  /* 0x000000010505a824 */ /* 0x100fe400078e0a0a */
[----:B------:R-:W-:Y:S02]  /*2c00*/  @!P0 IMAD.IADD R3, R3, 0x1, -R10 ;  /* 0x0000000103038824 */ /* 0x000fe400078e0a0a */
[----:B0-----:R-:W-:Y:S01]  /*2c10*/  IMAD.HI.U32 R0, R15, R11, RZ ;  /* 0x0000000b0f007227 */ /* 0x001fe200078e00ff */
[C---:B------:R-:W-:Y:S02]  /*2c20*/  ISETP.GT.U32.AND P2, PT, R10.reuse, R5, PT ;  /* 0x000000050a00720c */ /* 0x040fe40003f44070 */
[----:B------:R-:W-:Y:S01]  /*2c30*/  ISETP.GT.U32.AND P0, PT, R10, R3, PT ;  /* 0x000000030a00720c */ /* 0x000fe20003f04070 */
[----:B------:R-:W-:Y:S02]  /*2c40*/  IMAD.MOV R16, RZ, RZ, -R0 ;  /* 0x000000ffff107224 */ /* 0x000fe400078e0a00 */
[----:B------:R-:W-:-:S02]  /*2c50*/  IMAD.MOV.U32 R0, RZ, RZ, R17 ;  /* 0x000000ffff007224 */ /* 0x000fc400078e0011 */
[--C-:B------:R-:W-:Y:S01]  /*2c60*/  @!P1 IMAD.IADD R9, R9, 0x1, -R10.reuse ;  /* 0x0000000109099824 */ /* 0x100fe200078e0a0a */
[----:B------:R-:W-:Y:S01]  /*2c70*/  ISETP.GE.AND P1, PT, R4, RZ, PT ;  /* 0x000000ff0400720c */ /* 0x000fe20003f26270 */
[----:B------:R-:W-:Y:S02]  /*2c80*/  @!P3 IMAD.IADD R7, R7, 0x1, -R10 ;  /* 0x000000010707b824 */ /* 0x000fe400078e0a0a */
[----:B------:R-:W-:-:S04]  /*2c90*/  IMAD.HI.U32 R4, R15, R0, RZ ;  /* 0x000000000f047227 */ /* 0x000fc800078e00ff */
[C---:B------:R-:W-:Y:S02]  /*2ca0*/  IMAD R11, R10.reuse, R16, R11 ;  /* 0x000000100a0b7224 */ /* 0x040fe400078e020b */
[----:B------:R-:W-:Y:S02]  /*2cb0*/  IMAD.MOV.U32 R2, RZ, RZ, R7 ;  /* 0x000000ffff027224 */ /* 0x000fe400078e0007 */
[----:B------:R-:W-:Y:S01]  /*2cc0*/  IMAD.MOV R7, RZ, RZ, -R4 ;  /* 0x000000ffff077224 */ /* 0x000fe200078e0a04 */
[C---:B------:R-:W-:Y:S01]  /*2cd0*/  ISETP.GT.U32.AND P3, PT, R10.reuse, R11, PT ;  /* 0x0000000b0a00720c */ /* 0x040fe20003f64070 */
[----:B------:R-:W-:Y:S01]  /*2ce0*/  IMAD.MOV.U32 R18, RZ, RZ, R9 ;  /* 0x000000ffff127224 */ /* 0x000fe200078e0009 */
[C---:B------:R-:W-:Y:S01]  /*2cf0*/  LOP3.LUT R4, R13.reuse, 0x1ea, RZ, 0xfc, !PT ;  /* 0x000001ea0d047812 */ /* 0x040fe200078efcff */
[C---:B------:R-:W-:Y:S01]  /*2d00*/  IMAD R7, R10.reuse, R7, R0 ;  /* 0x000000070a077224 */ /* 0x040fe200078e0200 */
[----:B------:R-:W-:Y:S01]  /*2d10*/  LOP3.LUT R0, R13, 0x1f0, RZ, 0xfc, !PT ;  /* 0x000001f00d007812 */ /* 0x000fe200078efcff */
[--C-:B------:R-:W-:Y:S01]  /*2d20*/  @!P2 IMAD.IADD R5, R5, 0x1, -R10.reuse ;  /* 0x000000010505a824 */ /* 0x100fe200078e0a0a */
[----:B------:R-:W-:Y:S01]  /*2d30*/  IABS R16, R4 ;  /* 0x0000000400107213 */ /* 0x000fe20000000000 */
[----:B------:R-:W-:Y:S01]  /*2d40*/  @!P0 IMAD.IADD R3, R3, 0x1, -R10 ;  /* 0x0000000103038824 */ /* 0x000fe200078e0a0a */
[----:B------:R-:W-:Y:S01]  /*2d50*/  ISETP.GT.U32.AND P2, PT, R10, R7, PT ;  /* 0x000000070a00720c */ /* 0x000fe20003f44070 */
[----:B------:R-:W-:Y:S01]  /*2d60*/  @!P6 IMAD.MOV R18, RZ, RZ, -R18 ;  /* 0x000000ffff12e224 */ /* 0x000fe200078e0a12 */
[----:B------:R-:W-:Y:S01]  /*2d70*/  ISETP.GE.AND P6, PT, R6, RZ, PT ;  /* 0x000000ff0600720c */ /* 0x000fe20003fc6270 */
[----:B------:R-:W-:Y:S01]  /*2d80*/  IMAD.MOV.U32 R6, RZ, RZ, R3 ;  /* 0x000000ffff067224 */ /* 0x000fe200078e0003 */
[----:B------:R-:W-:Y:S01]  /*2d90*/  LOP3.LUT R3, R13, 0x1ee, RZ, 0xfc, !PT ;  /* 0x000001ee0d037812 */ /* 0x000fe200078efcff */
[----:B------:R-:W-:Y:S01]  /*2da0*/  @!P5 IMAD.MOV R2, RZ, RZ, -R2 ;  /* 0x000000ffff02d224 */ /* 0x000fe200078e0a02 */
[----:B------:R-:W-:Y:S01]  /*2db0*/  STL [R1+0xac], R18 ;  /* 0x0000ac1201007387 */ /* 0x000fe20000100800 */
[----:B------:R-:W-:Y:S01]  /*2dc0*/  @!P3 IMAD.IADD R11, R11, 0x1, -R10 ;  /* 0x000000010b0bb824 */ /* 0x000fe200078e0a0a */
[----:B------:R-:W-:Y:S01]  /*2dd0*/  IABS R21, R3 ;  /* 0x0000000300157213 */ /* 0x000fe20000000000 */
[----:B------:R-:W-:Y:S01]  /*2de0*/  @!P4 IMAD.MOV R6, RZ, RZ, -R6 ;  /* 0x000000ffff06c224 */ /* 0x000fe200078e0a06 */
[----:B------:R0:W-:Y:S01]  /*2df0*/  STL [R1+0x74], R2 ;  /* 0x0000740201007387 */ /* 0x0001e20000100800 */
[----:B------:R-:W-:Y:S01]  /*2e00*/  IMAD.HI.U32 R9, R15, R8, RZ ;  /* 0x000000080f097227 */ /* 0x000fe200078e00ff */
[----:B------:R-:W-:-:S02]  /*2e10*/  ISETP.GT.U32.AND P3, PT, R10, R11, PT ;  /* 0x0000000b0a00720c */ /* 0x000fc40003f64070 */
[----:B------:R1:W-:Y:S01]  /*2e20*/  STL [R1+0x3c4], R6 ;  /* 0x0003c40601007387 */ /* 0x0003e20000100800 */
[----:B------:R-:W-:Y:S01]  /*2e30*/  @!P2 IMAD.IADD R7, R7, 0x1, -R10 ;  /* 0x000000010707a824 */ /* 0x000fe200078e0a0a */
[----:B------:R-:W-:Y:S01]  /*2e40*/  ISETP.GE.AND P4, PT, R0, RZ, PT ;  /* 0x000000ff0000720c */ /* 0x000fe20003f86270 */
[----:B------:R-:W-:Y:S01]  /*2e50*/  IMAD.MOV R9, RZ, RZ, -R9 ;  /* 0x000000ffff097224 */ /* 0x000fe200078e0a09 */
[----:B------:R-:W-:Y:S01]  /*2e60*/  ISETP.GE.AND P5, PT, R12, RZ, PT ;  /* 0x000000ff0c00720c */ /* 0x000fe20003fa6270 */
[----:B0-----:R-:W-:Y:S01]  /*2e70*/  IMAD.MOV.U32 R2, RZ, RZ, R5 ;  /* 0x000000ffff027224 */ /* 0x001fe200078e0005 */
[C---:B------:R-:W-:Y:S01]  /*2e80*/  ISETP.GT.U32.AND P2, PT, R10.reuse, R7, PT ;  /* 0x000000070a00720c */ /* 0x040fe20003f44070 */
[----:B------:R-:W-:Y:S01]  /*2e90*/  IMAD R8, R10, R9, R8 ;  /* 0x000000090a087224 */ /* 0x000fe200078e0208 */
[----:B------:R-:W-:Y:S01]  /*2ea0*/  ISETP.GE.AND P0, PT, R14, RZ, PT ;  /* 0x000000ff0e00720c */ /* 0x000fe20003f06270 */
[----:B------:R-:W-:Y:S01]  /*2eb0*/  @!P1 IMAD.MOV R2, RZ, RZ, -R2 ;  /* 0x000000ffff029224 */ /* 0x000fe200078e0a02 */
[----:B-1----:R-:W-:Y:S01]  /*2ec0*/  IABS R6, R0 ;  /* 0x0000000000067213 */ /* 0x002fe20000000000 */
[----:B------:R-:W-:Y:S01]  /*2ed0*/  @!P3 IMAD.IADD R11, R11, 0x1, -R10 ;  /* 0x000000010b0bb824 */ /* 0x000fe200078e0a0a */
[----:B------:R-:W-:Y:S01]  /*2ee0*/  ISETP.GT.U32.AND P3, PT, R10, R8, PT ;  /* 0x000000080a00720c */ /* 0x000fe20003f64070 */
[----:B------:R-:W-:Y:S01]  /*2ef0*/  IMAD.HI.U32 R0, R15, R21, RZ ;  /* 0x000000150f007227 */ /* 0x000fe200078e00ff */
[----:B------:R-:W-:Y:S01]  /*2f00*/  ISETP.GE.AND P1, PT, R3, RZ, PT ;  /* 0x000000ff0300720c */ /* 0x000fe20003f26270 */
[----:B------:R0:W-:Y:S01]  /*2f10*/  STL [R1+0x3c8], R2 ;  /* 0x0003c80201007387 */ /* 0x0001e20000100800 */
[----:B------:R-:W-:Y:S01]  /*2f20*/  LOP3.LUT R3, R13, 0x1ec, RZ, 0xfc, !PT ;  /* 0x000001ec0d037812 */ /* 0x000fe200078efcff */
[----:B------:R-:W-:Y:S01]  /*2f30*/  IMAD.HI.U32 R5, R15, R6, RZ ;  /* 0x000000060f057227 */ /* 0x000fe200078e00ff */
[----:B------:R-:W-:-:S02]  /*2f40*/  IABS R14, R20 ;  /* 0x00000014000e7213 */ /* 0x000fc40000000000 */
[----:B------:R-:W-:Y:S01]  /*2f50*/  IABS R9, R3 ;  /* 0x0000000300097213 */ /* 0x000fe20000000000 */
[----:B------:R-:W-:Y:S01]  /*2f60*/  IMAD.MOV R5, RZ, RZ, -R5 ;  /* 0x000000ffff057224 */ /* 0x000fe200078e0a05 */
[----:B------:R-:W-:Y:S01]  /*2f70*/  LOP3.LUT R18, R13, 0x1e2, RZ, 0xfc, !PT ;  /* 0x000001e20d127812 */ /* 0x000fe200078efcff */
[----:B------:R-:W-:Y:S02]  /*2f80*/  @!P2 IMAD.IADD R7, R7, 0x1, -R10 ;  /* 0x000000010707a824 */ /* 0x000fe400078e0a0a */
[C---:B------:R-:W-:Y:S02]  /*2f90*/  IMAD R6, R10.reuse, R5, R6 ;  /* 0x000000050a067224 */ /* 0x040fe400078e0206 */
[----:B------:R-:W-:Y:S02]  /*2fa0*/  IMAD.MOV R0, RZ, RZ, -R0 ;  /* 0x000000ffff007224 */ /* 0x000fe400078e0a00 */
[----:B------:R-:W-:Y:S01]  /*2fb0*/  IMAD.MOV.U32 R12, RZ, RZ, R11 ;  /* 0x000000ffff0c7224 */ /* 0x000fe200078e000b */
[C---:B------:R-:W-:Y:S01]  /*2fc0*/  ISETP.GT.U32.AND P2, PT, R10.reuse, R6, PT ;  /* 0x000000060a00720c */ /* 0x040fe20003f44070 */
[----:B------:R-:W-:Y:S01]  /*2fd0*/  IMAD R21, R10, R0, R21 ;  /* 0x000000000a157224 */ /* 0x000fe200078e0215 */
[----:B------:R-:W-:Y:S01]  /*2fe0*/  LOP3.LUT R11, R13, 0x1e0, RZ, 0xfc, !PT ;  /* 0x000001e00d0b7812 */ /* 0x000fe200078efcff */
[----:B------:R-:W-:-:S02]  /*2ff0*/  @!P3 IMAD.IADD R8, R8, 0x1, -R10 ;  /* 0x000000010808b824 */ /* 0x000fc400078e0a0a */
[----:B------:R-:W-:Y:S01]  /*3000*/  @!P6 IMAD.MOV R12, RZ, RZ, -R12 ;  /* 0x000000ffff0ce224 */ /* 0x000fe200078e0a0c */
[C---:B------:R-:W-:Y:S01]  /*3010*/  ISETP.GT.U32.AND P6, PT, R10.reuse, R21, PT ;  /* 0x000000150a00720c */ /* 0x040fe20003fc4070 */
[C---:B------:R-:W-:Y:S01]  /*3020*/  IMAD.HI.U32 R5, R15.reuse, R9, RZ ;  /* 0x000000090f057227 */ /* 0x040fe200078e00ff */
[----:B------:R-:W-:Y:S02]  /*3030*/  ISETP.GT.U32.AND P3, PT, R10, R8, PT ;  /* 0x000000080a00720c */ /* 0x000fe40003f64070 */
[----:B------:R-:W-:Y:S01]  /*3040*/  STL [R1+0x3cc], R12 ;  /* 0x0003cc0c01007387 */ /* 0x000fe20000100800 */
[----:B------:R-:W-:Y:S02]  /*3050*/  IMAD.MOV R5, RZ, RZ, -R5 ;  /* 0x000000ffff057224 */ /* 0x000fe400078e0a05 */
[----:B------:R-:W-:Y:S02]  /*3060*/  @!P2 IMAD.IADD R6, R6, 0x1, -R10 ;  /* 0x000000010606a824 */ /* 0x000fe400078e0a0a */
[C---:B------:R-:W-:Y:S01]  /*3070*/  IMAD R9, R10.reuse, R5, R9 ;  /* 0x000000050a097224 */ /* 0x040fe200078e0209 */
[----:B------:R-:W-:Y:S01]  /*3080*/  IABS R5, R18 ;  /* 0x0000001200057213 */ /* 0x000fe20000000000 */
[----:B------:R-:W-:Y:S01]  /*3090*/  IMAD.HI.U32 R0, R15, R16, RZ ;  /* 0x000000100f007227 */ /* 0x000fe200078e00ff */
[----:B------:R-:W-:-:S03]  /*30a0*/  ISETP.GT.U32.AND P2, PT, R10, R6, PT ;  /* 0x000000060a00720c */ /* 0x000fc60003f44070 */
[--C-:B------:R-:W-:Y:S02]  /*30b0*/  @!P6 IMAD.IADD R21, R21, 0x1, -R10.reuse ;  /* 0x000000011515e824 */ /* 0x100fe400078e0a0a */
[----:B------:R-:W-:Y:S01]  /*30c0*/  @!P3 IMAD.IADD R8, R8, 0x1, -R10 ;  /* 0x000000010808b824 */ /* 0x000fe200078e0a0a */
[----:B------:R-:W-:Y:S01]  /*30d0*/  ISETP.GE.AND P3, PT, R4, RZ, PT ;  /* 0x000000ff0400720c */ /* 0x000fe20003f66270 */
[----:B0-----:R-:W-:Y:S01]  /*30e0*/  IMAD.MOV.U32 R2, RZ, RZ, R7 ;  /* 0x000000ffff027224 */ /* 0x001fe200078e0007 */
[----:B------:R-:W-:Y:S01]  /*30f0*/  IABS R4, R19 ;  /* 0x0000001300047213 */ /* 0x000fe20000000000 */
[----:B------:R-:W-:Y:S01]  /*3100*/  IMAD.MOV R0, RZ, RZ, -R0 ;  /* 0x000000ffff007224 */ /* 0x000fe200078e0a00 */
[----:B------:R-:W-:Y:S01]  /*3110*/  ISETP.GT.U32.AND P6, PT, R10, R21, PT ;  /* 0x000000150a00720c */ /* 0x000fe20003fc4070 */
[----:B------:R-:W-:Y:S01]  /*3120*/  @!P5 IMAD.MOV R2, RZ, RZ, -R2 ;  /* 0x000000ffff02d224 */ /* 0x000fe200078e0a02 */
[----:B------:R-:W-:Y:S01]  /*3130*/  ISETP.GE.AND P5, PT, R3, RZ, PT ;  /* 0x000000ff0300720c */ /* 0x000fe20003fa6270 */
[----:B------:R-:W-:Y:S01]  /*3140*/  @!P2 IMAD.IADD R6, R6, 0x1, -R10 ;  /* 0x000000010606a824 */ /* 0x000fe200078e0a0a */
[----:B------:R-:W-:Y:S01]  /*3150*/  ISETP.GT.U32.AND P2, PT, R10, R9, PT ;  /* 0x000000090a00720c */ /* 0x000fe20003f44070 */
[----:B------:R-:W-:Y:S01]  /*3160*/  IMAD.HI.U32 R7, R15, R4, RZ ;  /* 0x000000040f077227 */ /* 0x000fe200078e00ff */
[----:B------:R0:W-:Y:S01]  /*3170*/  STL [R1+0x3d0], R2 ;  /* 0x0003d00201007387 */ /* 0x0001e20000100800 */
[----:B------:R-:W-:-:S02]  /*3180*/  LOP3.LUT R3, R13, 0x1e4, RZ, 0xfc, !PT ;  /* 0x000001e40d037812 */ /* 0x000fc400078efcff */
[C---:B------:R-:W-:Y:S01]  /*3190*/  IMAD R16, R10.reuse, R0, R16 ;  /* 0x000000000a107224 */ /* 0x040fe200078e0210 */
[----:B------:R-:W-:Y:S01]  /*31a0*/  IABS R0, R11 ;  /* 0x0000000b00007213 */ /* 0x000fe20000000000 */
[----:B------:R-:W-:Y:S01]  /*31b0*/  IMAD.MOV R7, RZ, RZ, -R7 ;  /* 0x000000ffff077224 */ /* 0x000fe200078e0a07 */
[----:B------:R-:W-:Y:S01]  /*31c0*/  IABS R17, R3 ;  /* 0x0000000300117213 */ /* 0x000fe20000000000 */
[----:B------:R-:W-:Y:S01]  /*31d0*/  @!P6 IMAD.IADD R21, R21, 0x1, -R10 ;  /* 0x000000011515e824 */ /* 0x000fe200078e0a0a */
[C---:B------:R-:W-:Y:S01]  /*31e0*/  ISETP.GT.U32.AND P6, PT, R10.reuse, R16, PT ;  /* 0x000000100a00720c */ /* 0x040fe20003fc4070 */
[----:B------:R-:W-:Y:S02]  /*31f0*/  IMAD R4, R10, R7, R4 ;  /* 0x000000070a047224 */ /* 0x000fe400078e0204 */
[----:B------:R-:W-:-:S04]  /*3200*/  IMAD.HI.U32 R23, R15, R14, RZ ;  /* 0x0000000e0f177227 */ /* 0x000fc800078e00ff */
[----:B------:R-:W-:Y:S01]  /*3210*/  @!P2 IMAD.IADD R9, R9, 0x1, -R10 ;  /* 0x000000010909a824 */ /* 0x000fe200078e0a0a */
[C---:B------:R-:W-:Y:S01]  /*3220*/  ISETP.GT.U32.AND P2, PT, R10.reuse, R4, PT ;  /* 0x000000040a00720c */ /* 0x040fe20003f44070 */
[----:B------:R-:W-:Y:S02]  /*3230*/  IMAD.MOV R23, RZ, RZ, -R23 ;  /* 0x000000ffff177224 */ /* 0x000fe400078e0a17 */
[----:B0-----:R-:W-:Y:S01]  /*3240*/  IMAD.MOV.U32 R2, RZ, RZ, R8 ;  /* 0x000000ffff027224 */ /* 0x001fe200078e0008 */
[----:B------:R-:W-:Y:S01]  /*3250*/  LOP3.LUT R8, R13, 0x1dc, RZ, 0xfc, !PT ;  /* 0x000001dc0d087812 */ /* 0x000fe200078efcff */
[----:B------:R-:W-:Y:S02]  /*3260*/  IMAD R14, R10, R23, R14 ;  /* 0x000000170a0e7224 */ /* 0x000fe400078e020e */
[----:B------:R-:W-:Y:S02]  /*3270*/  @!P0 IMAD.MOV R2, RZ, RZ, -R2 ;  /* 0x000000ffff028224 */ /* 0x000fe400078e0a02 */
[--C-:B------:R-:W-:Y:S01]  /*3280*/  @!P6 IMAD.IADD R16, R16, 0x1, -R10.reuse ;  /* 0x000000011010e824 */ /* 0x100fe200078e0a0a */
[C---:B------:R-:W-:Y:S01]  /*3290*/  ISETP.GT.U32.AND P6, PT, R10.reuse, R14, PT ;  /* 0x0000000e0a00720c */ /* 0x040fe20003fc4070 */
[C---:B------:R-:W-:Y:S01]  /*32a0*/  IMAD.HI.U32 R22, R15.reuse, R17, RZ ;  /* 0x000000110f167227 */ /* 0x040fe200078e00ff */
[----:B------:R0:W-:Y:S02]  /*32b0*/  STL [R1+0x68], R2 ;  /* 0x0000680201007387 */ /* 0x0001e40000100800 */
[----:B------:R-:W-:Y:S01]  /*32c0*/  ISETP.GT.U32.AND P0, PT, R10, R16, PT ;  /* 0x000000100a00720c */ /* 0x000fe20003f04070 */
[----:B------:R-:W-:Y:S01]  /*32d0*/  @!P2 IMAD.IADD R4, R4, 0x1, -R10 ;  /* 0x000000010404a824 */ /* 0x000fe200078e0a0a */
[----:B------:R-:W-:Y:S01]  /*32e0*/  ISETP.GT.U32.AND P2, PT, R10, R9, PT ;  /* 0x000000090a00720c */ /* 0x000fe20003f44070 */
[----:B------:R-:W-:-:S04]  /*32f0*/  IMAD.HI.U32 R7, R15, R5, RZ ;  /* 0x000000050f077227 */ /* 0x000fc800078e00ff */
[----:B------:R-:W-:Y:S02]  /*3300*/  IMAD.MOV R22, RZ, RZ, -R22 ;  /* 0x000000ffff167224 */ /* 0x000fe400078e0a16 */
[----:B0-----:R-:W-:Y:S01]  /*3310*/  IMAD.MOV.U32 R2, RZ, RZ, R6 ;  /* 0x000000ffff027224 */ /* 0x001fe200078e0006 */
[----:B------:R-:W-:Y:S01]  /*3320*/  IABS R6, R8 ;  /* 0x0000000800067213 */ /* 0x000fe20000000000 */
[----:B------:R-:W-:Y:S02]  /*3330*/  IMAD.MOV R23, RZ, RZ, -R7 ;  /* 0x000000ffff177224 */ /* 0x000fe400078e0a07 */
[----:B------:R-:W-:Y:S02]  /*3340*/  @!P4 IMAD.MOV R2, RZ, RZ, -R2 ;  /* 0x000000ffff02c224 */ /* 0x000fe400078e0a02 */
[C---:B------:R-:W-:Y:S02]  /*3350*/  IMAD R7, R10.reuse, R22, R17 ;  /* 0x000000160a077224 */ /* 0x040fe400078e0211 */
[----:B------:R-:W-:Y:S01]  /*3360*/  IMAD R5, R10, R23, R5 ;  /* 0x000000170a057224 */ /* 0x000fe200078e0205 */
[----:B------:R0:W-:Y:S01]  /*3370*/  STL [R1+0x24], R2 ;  /* 0x0000240201007387 */ /* 0x0001e20000100800 */
[----:B------:R-:W-:Y:S01]  /*3380*/  @!P6 IMAD.IADD R14, R14, 0x1, -R10 ;  /* 0x000000010e0ee824 */ /* 0x000fe200078e0a0a */
[----:B------:R-:W-:Y:S01]  /*3390*/  ISETP.GT.U32.AND P6, PT, R10, R4, PT ;  /* 0x000000040a00720c */ /* 0x000fe20003fc4070 */
[----:B------:R-:W-:-:S03]  /*33a0*/  IMAD.HI.U32 R12, R15, R0, RZ ;  /* 0x000000000f0c7227 */ /* 0x000fc600078e00ff */
[C---:B------:R-:W-:Y:S01]  /*33b0*/  ISETP.GT.U32.AND P4, PT, R10.reuse, R14, PT ;  /* 0x0000000e0a00720c */ /* 0x040fe20003f84070 */
[----:B------:R-:W-:Y:S01]  /*33c0*/  @!P2 IMAD.IADD R9, R9, 0x1, -R10 ;  /* 0x000000010909a824 */ /* 0x000fe200078e0a0a */
[C---:B------:R-:W-:Y:S01]  /*33d0*/  ISETP.GT.U32.AND P2, PT, R10.reuse, R5, PT ;  /* 0x000000050a00720c */ /* 0x040fe20003f44070 */
[----:B------:R-:W-:Y:S01]  /*33e0*/  IMAD.MOV R17, RZ, RZ, -R12 ;  /* 0x000000ffff117224 */ /* 0x000fe200078e0a0c */
[----:B------:R-:W-:Y:S01]  /*33f0*/  LOP3.LUT R12, R13, 0x1de, RZ, 0xfc, !PT ;  /* 0x000001de0d0c7812 */ /* 0x000fe200078efcff */
[----:B0-----:R-:W-:Y:S02]  /*3400*/  IMAD.MOV.U32 R2, RZ, RZ, R21 ;  /* 0x000000ffff027224 */ /* 0x001fe400078e0015 */
[C---:B------:R-:W-:Y:S01]  /*3410*/  IMAD R0, R10.reuse, R17, R0 ;  /* 0x000000110a007224 */ /* 0x040fe200078e0200 */
[----:B------:R-:W-:Y:S01]  /*3420*/  IABS R17, R12 ;  /* 0x0000000c00117213 */ /* 0x000fe20000000000 */
[----:B------:R-:W-:Y:S01]  /*3430*/  @!P1 IMAD.MOV R2, RZ, RZ, -R2 ;  /* 0x000000ffff029224 */ /* 0x000fe200078e0a02 */
[----:B------:R-:W-:Y:S01]  /*3440*/  ISETP.GT.U32.AND P1, PT, R10, R7, PT ;  /* 0x000000070a00720c */ /* 0x000fe20003f24070 */
[--C-:B------:R-:W-:Y:S01]  /*3450*/  @!P0 IMAD.IADD R16, R16, 0x1, -R10.reuse ;  /* 0x0000000110108824 */ /* 0x100fe200078e0a0a */
[----:B------:R-:W-:Y:S01]  /*3460*/  ISETP.GE.AND P0, PT, R19, RZ, PT ;  /* 0x000000ff1300720c */ /* 0x000fe20003f06270 */
[--C-:B------:R-:W-:Y:S01]  /*3470*/  @!P6 IMAD.IADD R4, R4, 0x1, -R10.reuse ;  /* 0x000000010404e824 */ /* 0x100fe200078e0a0a */
[----:B------:R-:W-:Y:S01]  /*3480*/  ISETP.GT.U32.AND P6, PT, R10, R0, PT ;  /* 0x000000000a00720c */ /* 0x000fe20003fc4070 */
[----:B------:R-:W-:Y:S01]  /*3490*/  IMAD.MOV.U32 R22, RZ, RZ, R9 ;  /* 0x000000ffff167224 */ /* 0x000fe200078e0009 */
[----:B------:R0:W-:Y:S01]  /*34a0*/  STL [R1+0x3c0], R2 ;  /* 0x0003c00201007387 */ /* 0x0001e20000100800 */
[----:B------:R-:W-:Y:S01]  /*34b0*/  @!P2 IMAD.IADD R5, R5, 0x1, -R10 ;  /* 0x000000010505a824 */ /* 0x000fe200078e0a0a */
[----:B------:R-:W-:Y:S01]  /*34c0*/  ISETP.GE.AND P2, PT, R18, RZ, PT ;  /* 0x000000ff1200720c */ /* 0x000fe20003f46270 */
[----:B------:R-:W-:Y:S01]  /*34d0*/  IMAD.HI.U32 R21, R15, R17, RZ ;  /* 0x000000110f157227 */ /* 0x000fe200078e00ff */
[----:B------:R-:W-:-:S03]  /*34e0*/  LOP3.LUT R9, R13, 0x1da, RZ, 0xfc, !PT ;  /* 0x000001da0d097812 */ /* 0x000fc600078efcff */
[--C-:B------:R-:W-:Y:S01]  /*34f0*/  @!P1 IMAD.IADD R7, R7, 0x1, -R10.reuse ;  /* 0x0000000107079824 */ /* 0x100fe200078e0a0a */
[----:B------:R-:W-:Y:S01]  /*3500*/  ISETP.GE.AND P1, PT, R3, RZ, PT ;  /* 0x000000ff0300720c */ /* 0x000fe20003f26270 */
[----:B------:R-:W-:Y:S01]  /*3510*/  @!P4 IMAD.IADD R14, R14, 0x1, -R10 ;  /* 0x000000010e0ec824 */ /* 0x000fe200078e0a0a */
[----:B------:R-:W-:Y:S01]  /*3520*/  ISETP.GE.AND P4, PT, R20, RZ, PT ;  /* 0x000000ff1400720c */ /* 0x000fe20003f86270 */
[----:B0-----:R-:W-:Y:S02]  /*3530*/  IMAD.MOV.U32 R2, RZ, RZ, R16 ;  /* 0x000000ffff027224 */ /* 0x001fe400078e0010 */
[----:B------:R-:W-:Y:S01]  /*3540*/  @!P5 IMAD.MOV R22, RZ, RZ, -R22 ;  /* 0x000000ffff16d224 */ /* 0x000fe200078e0a16 */
[----:B------:R-:W-:Y:S01]  /*3550*/  ISETP.GT.U32.AND P5, PT, R10, R7, PT ;  /* 0x000000070a00720c */ /* 0x000fe20003fa4070 */
[----:B------:R-:W-:-:S03]  /*3560*/  IMAD.HI.U32 R19, R15, R6, RZ ;  /* 0x000000060f137227 */ /* 0x000fc600078e00ff */
[----:B------:R-:W-:Y:S01]  /*3570*/  STL [R1+0x14], R22 ;  /* 0x0000141601007387 */ /* 0x000fe20000100800 */
[----:B------:R-:W-:Y:S01]  /*3580*/  @!P3 IMAD.MOV R2, RZ, RZ, -R2 ;  /* 0x000000ffff02b224 */ /* 0x000fe200078e0a02 */
[C---:B------:R-:W-:Y:S01]  /*3590*/  ISETP.GT.U32.AND P3, PT, R10.reuse, R5, PT ;  /* 0x000000050a00720c */ /* 0x040fe20003f64070 */
[----:B------:R-:W-:Y:S02]  /*35a0*/  IMAD.MOV R21, RZ, RZ, -R21 ;  /* 0x000000ffff157224 */ /* 0x000fe400078e0a15 */
[----:B------:R-:W-:Y:S01]  /*35b0*/  IMAD.MOV R19, RZ, RZ, -R19 ;  /* 0x000000ffff137224 */ /* 0x000fe200078e0a13 */
[----:B------:R0:W-:Y:S01]  /*35c0*/  STL [R1+0x10], R2 ;  /* 0x0000100201007387 */ /* 0x0001e20000100800 */
[----:B------:R-:W-:Y:S01]  /*35d0*/  IMAD.MOV.U32 R16, RZ, RZ, R4 ;  /* 0x000000ffff107224 */ /* 0x000fe200078e0004 */
[----:B------:R-:W-:Y:S01]  /*35e0*/  LOP3.LUT R4, R13, 0x1d8, RZ, 0xfc, !PT ;  /* 0x000001d80d047812 */ /* 0x000fe200078efcff */
[----:B------:R-:W-:Y:S02]  /*35f0*/  IMAD R3, R10, R21, R17 ;  /* 0x000000150a037224 */ /* 0x000fe400078e0211 */
[----:B------:R-:W-:-:S02]  /*3600*/  @!P6 IMAD.IADD R0, R0, 0x1, -R10 ;  /* 0x000000010000e824 */ /* 0x000fc400078e0a0a */
[C---:B------:R-:W-:Y:S02]  /*3610*/  IMAD R6, R10.reuse, R19, R6 ;  /* 0x000000130a067224 */ /* 0x040fe400078e0206 */
[----:B------:R-:W-:Y:S01]  /*3620*/  @!P0 IMAD.MOV R16, RZ, RZ, -R16 ;  /* 0x000000ffff108224 */ /* 0x000fe200078e0a10 */
[C---:B------:R-:W-:Y:S01]  /*3630*/  ISETP.GT.U32.AND P6, PT, R10.reuse, R0, PT ;  /* 0x000000000a00720c */ /* 0x040fe20003fc4070 */
[----:B0-----:R-:W-:Y:S01]  /*3640*/  IMAD.MOV.U32 R2, RZ, RZ, R14 ;  /* 0x000000ffff027224 */ /* 0x001fe200078e000e */
[C---:B------:R-:W-:Y:S01]  /*3650*/  ISETP.GT.U32.AND P0, PT, R10.reuse, R3, PT ;  /* 0x000000030a00720c */ /* 0x040fe20003f04070 */
[----:B------:R-:W-:Y:S01]  /*3660*/  @!P5 IMAD.IADD R7, R7, 0x1, -R10 ;  /* 0x000000010707d824 */ /* 0x000fe200078e0a0a */
[----:B------:R-:W-:Y:S01]  /*3670*/  ISETP.GT.U32.AND P5, PT, R10, R6, PT ;  /* 0x000000060a00720c */ /* 0x000fe20003fa4070 */
[----:B------:R-:W-:Y:S01]  /*3680*/  @!P4 IMAD.MOV R2, RZ, RZ, -R2 ;  /* 0x000000ffff02c224 */ /* 0x000fe200078e0a02 */
[----:B------:R0:W-:Y:S01]  /*3690*/  STL [R1+0x350], R16 ;  /* 0x0003501001007387 */ /* 0x0001e20000100800 */
[----:B------:R-:W-:Y:S01]  /*36a0*/  @!P3 IMAD.IADD R5, R5, 0x1, -R10 ;  /* 0x000000010505b824 */ /* 0x000fe200078e0a0a */
[----:B------:R-:W-:Y:S01]  /*36b0*/  ISETP.GE.AND P4, PT, R11, RZ, PT ;  /* 0x000000ff0b00720c */ /* 0x000fe20003f86270 */
[----:B------:R-:W-:Y:S01]  /*36c0*/  IMAD.MOV.U32 R14, RZ, RZ, R7 ;  /* 0x000000ffff0e7224 */ /* 0x000fe200078e0007 */
[----:B------:R1:W-:Y:S01]  /*36d0*/  STL [R1+0x35c], R2 ;  /* 0x00035c0201007387 */ /* 0x0003e20000100800 */
[----:B------:R-:W-:-:S02]  /*36e0*/  ISETP.GE.AND P3, PT, R12, RZ, PT ;  /* 0x000000ff0c00720c */ /* 0x000fc40003f66270 */
[----:B------:R-:W-:Y:S01]  /*36f0*/  @!P1 IMAD.MOV R14, RZ, RZ, -R14 ;  /* 0x000000ffff0e9224 */ /* 0x000fe200078e0a0e */
[----:B------:R-:W-:Y:S01]  /*3700*/  IABS R11, R4 ;  /* 0x00000004000b7213 */ /* 0x000fe20000000000 */
[--C-:B------:R-:W-:Y:S01]  /*3710*/  @!P6 IMAD.IADD R0, R0, 0x1, -R10.reuse ;  /* 0x000000010000e824 */ /* 0x100fe200078e0a0a */
[----:B0-----:R-:W-:Y:S01]  /*3720*/  IABS R16, R9 ;  /* 0x0000000900107213 */ /* 0x001fe20000000000 */
[--C-:B------:R-:W-:Y:S01]  /*3730*/  @!P0 IMAD.IADD R3, R3, 0x1, -R10.reuse ;  /* 0x0000000103038824 */ /* 0x100fe200078e0a0a */
[----:B------:R0:W-:Y:S01]  /*3740*/  STL [R1+0x3a4], R14 ;  /* 0x0003a40e01007387 */ /* 0x0001e20000100800 */
[----:B------:R-:W-:Y:S01]  /*3750*/  @!P5 IMAD.IADD R6, R6, 0x1, -R10 ;  /* 0x000000010606d824 */ /* 0x000fe200078e0a0a */
[----:B------:R-:W-:Y:S01]  /*3760*/  ISETP.GE.AND P6, PT, R8, RZ, PT ;  /* 0x000000ff0800720c */ /* 0x000fe20003fc6270 */
[----:B-1----:R-:W-:Y:S01]  /*3770*/  IMAD.MOV.U32 R2, RZ, RZ, R5 ;  /* 0x000000ffff027224 */ /* 0x002fe200078e0005 */
[C---:B------:R-:W-:Y:S01]  /*3780*/  ISETP.GT.U32.AND P1, PT, R10.reuse, R3, PT ;  /* 0x000000030a00720c */ /* 0x040fe20003f24070 */
[----:B------:R-:W-:Y:S01]  /*3790*/  IMAD.HI.U32 R12, R15, R16, RZ ;  /* 0x000000100f0c7227 */ /* 0x000fe200078e00ff */
[----:B------:R-:W-:-:S02]  /*37a0*/  ISETP.GT.U32.AND P5, PT, R10, R6, PT ;  /* 0x000000060a00720c */ /* 0x000fc40003fa4070 */
[----:B------:R-:W-:Y:S01]  /*37b0*/  ISETP.GE.AND P0, PT, R9, RZ, PT ;  /* 0x000000ff0900720c */ /* 0x000fe20003f06270 */
[----:B------:R-:W-:Y:S01]  /*37c0*/  @!P2 IMAD.MOV R2, RZ, RZ, -R2 ;  /* 0x000000ffff02a224 */ /* 0x000fe200078e0a02 */
[----:B0-----:R-:W-:Y:S01]  /*37d0*/  LOP3.LUT R14, R13, 0x1d6, RZ, 0xfc, !PT ;  /* 0x000001d60d0e7812 */ /* 0x001fe200078efcff */
[----:B------:R-:W-:Y:S01]  /*37e0*/  IMAD.MOV R12, RZ, RZ, -R12 ;  /* 0x000000ffff0c7224 */ /* 0x000fe200078e0a0c */
[----:B------:R-:W-:Y:S01]  /*37f0*/  ISETP.GE.AND P2, PT, R4, RZ, PT ;  /* 0x000000ff0400720c */ /* 0x000fe20003f46270 */
[----:B------:R-:W-:Y:S01]  /*3800*/  IMAD.HI.U32 R8, R15, R11, RZ ;  /* 0x0000000b0f087227 */ /* 0x000fe200078e00ff */
[----:B------:R0:W-:Y:S01]  /*3810*/  STL [R1+0x3a8], R2 ;  /* 0x0003a80201007387 */ /* 0x0001e20000100800 */
[----:B------:R-:W-:Y:S02]  /*3820*/  LOP3.LUT R4, R13, 0x1d2, RZ, 0xfc, !PT ;  /* 0x000001d20d047812 */ /* 0x000fe400078efcff */
[----:B------:R-:W-:Y:S02]  /*3830*/  IMAD R16, R10, R12, R16 ;  /* 0x0000000c0a107224 */ /* 0x000fe400078e0210 */
[----:B------:R-:W-:Y:S01]  /*3840*/  IMAD.MOV R8, RZ, RZ, -R8 ;  /* 0x000000ffff087224 */ /* 0x000fe200078e0a08 */
[----:B------:R-:W-:Y:S01]  /*3850*/  IABS R7, R4 ;  /* 0x0000000400077213 */ /* 0x000fe20000000000 */
[----:B------:R-:W-:Y:S01]  /*3860*/  @!P1 IMAD.IADD R3, R3, 0x1, -R10 ;  /* 0x0000000103039824 */ /* 0x000fe200078e0a0a */
[----:B------:R-:W-:Y:S01]  /*3870*/  ISETP.GE.AND P1, PT, R14, RZ, PT ;  /* 0x000000ff0e00720c */ /* 0x000fe20003f26270 */
[----:B------:R-:W-:Y:S01]  /*3880*/  IMAD R11, R10, R8, R11 ;  /* 0x000000080a0b7224 */ /* 0x000fe200078e020b */
[----:B------:R-:W-:Y:S01]  /*3890*/  IABS R14, R14 ;  /* 0x0000000e000e7213 */ /* 0x000fe20000000000 */
[----:B0-----:R-:W-:Y:S01]  /*38a0*/  IMAD.MOV.U32 R2, RZ, RZ, R0 ;  /* 0x000000ffff027224 */ /* 0x001fe200078e0000 */
[----:B------:R-:W-:Y:S01]  /*38b0*/  LOP3.LUT R0, R13, 0x1d4, RZ, 0xfc, !PT ;  /* 0x000001d40d007812 */ /* 0x000fe200078efcff */
[----:B------:R-:W-:Y:S01]  /*38c0*/  @!P5 IMAD.IADD R6, R6, 0x1, -R10 ;  /* 0x000000010606d824 */ /* 0x000fe200078e0a0a */
[C---:B------:R-:W-:Y:S01]  /*38d0*/  ISETP.GT.U32.AND P5, PT, R10.reuse, R11, PT ;  /* 0x0000000b0a00720c */ /* 0x040fe20003fa4070 */
[----:B------:R-:W-:Y:S01]  /*38e0*/  @!P4 IMAD.MOV R2, RZ, RZ, -R2 ;  /* 0x000000ffff02c224 */ /* 0x000fe200078e0a02 */
[----:B------:R-:W-:Y:S01]  /*38f0*/  ISETP.GT.U32.AND P4, PT, R10, R16, PT ;  /* 0x000000100a00720c */ /* 0x000fe20003f84070 */
[----:B------:R-:W-:Y:S01]  /*3900*/  IMAD.HI.U32 R5, R15, R14, RZ ;  /* 0x0000000e0f057227 */ /* 0x000fe200078e00ff */
[----:B------:R-:W-:-:S02]  /*3910*/  IABS R9, R0 ;  /* 0x0000000000097213 */ /* 0x000fc40000000000 */
[----:B------:R0:W-:Y:S01]  /*3920*/  STL [R1+0x3b0], R2 ;  /* 0x0003b00201007387 */ /* 0x0001e20000100800 */
[----:B------:R-:W-:Y:S01]  /*3930*/  IMAD.MOV R5, RZ, RZ, -R5 ;  /* 0x000000ffff057224 */ /* 0x000fe200078e0a05 */
[----:B------:R-:W-:-:S03]  /*3940*/  LOP3.LUT R8, R13, 0x1ce, RZ, 0xfc, !PT ;  /* 0x000001ce0d087812 */ /* 0x000fc600078efcff */
[----:B------:R-:W-:Y:S01]  /*3950*/  IMAD R14, R10, R5, R14 ;  /* 0x000000050a0e7224 */ /* 0x000fe200078e020e */
[----:B------:R-:W-:Y:S01]  /*3960*/  IABS R17, R8 ;  /* 0x0000000800117213 */ /* 0x000fe20000000000 */
[--C-:B------:R-:W-:Y:S02]  /*3970*/  @!P5 IMAD.IADD R11, R11, 0x1, -R10.reuse ;  /* 0x000000010b0bd824 */ /* 0x100fe400078e0a0a */
[----:B------:R-:W-:Y:S01]  /*3980*/  @!P4 IMAD.IADD R16, R16, 0x1, -R10 ;  /* 0x000000011010c824 */ /* 0x000fe200078e0a0a */
[----:B------:R-:W-:Y:S01]  /*3990*/  ISETP.GE.AND P4, PT, R0, RZ, PT ;  /* 0x000000ff0000720c */ /* 0x000fe20003f86270 */
[----:B0-----:R-:W-:Y:S01]  /*39a0*/  IMAD.MOV.U32 R2, RZ, RZ, R3 ;  /* 0x000000ffff027224 */ /* 0x001fe200078e0003 */
[----:B------:R-:W-:Y:S01]  /*39b0*/  ISETP.GT.U32.AND P5, PT, R10, R11, PT ;  /* 0x0000000b0a00720c */ /* 0x000fe20003fa4070 */
[----:B------:R-:W-:-:S04]  /*39c0*/  IMAD.HI.U32 R0, R15, R7, RZ ;  /* 0x000000070f007227 */ /* 0x000fc800078e00ff */
[----:B------:R-:W-:Y:S01]  /*39d0*/  @!P3 IMAD.MOV R2, RZ, RZ, -R2 ;  /* 0x000000ffff02b224 */ /* 0x000fe200078e0a02 */
[----:B------:R-:W-:Y:S01]  /*39e0*/  ISETP.GT.U32.AND P3, PT, R10, R16, PT ;  /* 0x000000100a00720c */ /* 0x000fe20003f64070 */
[----:B------:R-:W-:-:S03]  /*39f0*/  IMAD.HI.U32 R3, R15, R9, RZ ;  /* 0x000000090f037227 */ /* 0x000fc600078e00ff */
[----:B------:R0:W-:Y:S01]  /*3a00*/  STL [R1+0x3bc], R2 ;  /* 0x0003bc0201007387 */ /* 0x0001e20000100800 */
[----:B------:R-:W-:Y:S02]  /*3a10*/  IMAD.MOV R3, RZ, RZ, -R3 ;  /* 0x000000ffff037224 */ /* 0x000fe400078e0a03 */
[----:B------:R-:W-:Y:S02]  /*3a20*/  @!P5 IMAD.IADD R11, R11, 0x1, -R10 ;  /* 0x000000010b0bd824 */ /* 0x000fe400078e0a0a */
[----:B------:R-:W-:Y:S01]  /*3a30*/  IMAD R9, R10, R3, R9 ;  /* 0x000000030a097224 */ /* 0x000fe200078e0209 */
[----:B------:R-:W-:-:S03]  /*3a40*/  LOP3.LUT R3, R13, 0x1ca, RZ, 0xfc, !PT ;  /* 0x000001ca0d037812 */ /* 0x000fc600078efcff */
[----:B------:R-:W-:Y:S01]  /*3a50*/  @!P3 IMAD.IADD R16, R16, 0x1, -R10 ;  /* 0x000000011010b824 */ /* 0x000fe200078e0a0a */
[C---:B------:R-:W-:Y:S01]  /*3a60*/  ISETP.GT.U32.AND P3, PT, R10.reuse, R14, PT ;  /* 0x0000000e0a00720c */ /* 0x040fe20003f64070 */
[----:B0-----:R-:W-:Y:S01]  /*3a70*/  IMAD.MOV.U32 R2, RZ, RZ, R6 ;  /* 0x000000ffff027224 */ /* 0x001fe200078e0006 */
[----:B------:R-:W-:Y:S02]  /*3a80*/  ISETP.GT.U32.AND P5, PT, R10, R9, PT ;  /* 0x000000090a00720c */ /* 0x000fe40003fa4070 */
[C---:B------:R-:W-:Y:S01]  /*3a90*/  LOP3.LUT R6, R13.reuse, 0x1cc, RZ, 0xfc, !PT ;  /* 0x000001cc0d067812 */ /* 0x040fe200078efcff */
[----:B------:R-:W-:Y:S01]  /*3aa0*/  @!P6 IMAD.MOV R2, RZ, RZ, -R2 ;  /* 0x000000ffff02e224 */ /* 0x000fe200078e0a02 */
[----:B------:R-:W-:Y:S01]  /*3ab0*/  ISETP.GE.AND P6, PT, R4, RZ, PT ;  /* 0x000000ff0400720c */ /* 0x000fe20003fc6270 */
[----:B------:R-:W-:Y:S01]  /*3ac0*/  IMAD.MOV R4, RZ, RZ, -R0 ;  /* 0x000000ffff047224 */ /* 0x000fe200078e0a00 */
[----:B------:R-:W-:Y:S02]  /*3ad0*/  LOP3.LUT R0, R13, 0x1d0, RZ, 0xfc, !PT ;  /* 0x000001d00d007812 */ /* 0x000fe400078efcff */
[----:B------:R0:W-:Y:S01]  /*3ae0*/  STL [R1+0x3b8], R2 ;  /* 0x0003b80201007387 */ /* 0x0001e20000100800 */
[----:B------:R-:W-:Y:S01]  /*3af0*/  IMAD R7, R10, R4, R7 ;  /* 0x000000040a077224 */ /* 0x000fe200078e0207 */
[----:B------:R-:W-:Y:S01]  /*3b00*/  IABS R5, R0 ;  /* 0x0000000000057213 */ /* 0x000fe20000000000 */
[--C-:B------:R-:W-:Y:S01]  /*3b10*/  @!P3 IMAD.IADD R14, R14, 0x1, -R10.reuse ;  /* 0x000000010e0eb824 */ /* 0x100fe200078e0a0a */
[----:B------:R-:W-:Y:S01]  /*3b20*/  IABS R12, R6 ;  /* 0x00000006000c7213 */ /* 0x000fe20000000000 */
[----:B------:R-:W-:Y:S01]  /*3b30*/  @!P5 IMAD.IADD R9, R9, 0x1, -R10 ;  /* 0x000000010909d824 */ /* 0x000fe200078e0a0a */
[----:B------:R-:W-:-:S02]  /*3b40*/  IABS R4, R3 ;  /* 0x0000000300047213 */ /* 0x000fc40000000000 */
[C---:B------:R-:W-:Y:S01]  /*3b50*/  ISETP.GT.U32.AND P3, PT, R10.reuse, R14, PT ;  /* 0x0000000e0a00720c */ /* 0x040fe20003f64070 */
[----:B0-----:R-:W-:Y:S01]  /*3b60*/  IMAD.MOV.U32 R2, RZ, RZ, R16 ;  /* 0x000000ffff027224 */ /* 0x001fe200078e0010 */
[C---:B------:R-:W-:Y:S01]  /*3b70*/  ISETP.GT.U32.AND P5, PT, R10.reuse, R9, PT ;  /* 0x000000090a00720c */ /* 0x040fe20003fa4070 */
[----:B------:R-:W-:Y:S02]  /*3b80*/  IMAD.MOV.U32 R16, RZ, RZ, R17 ;  /* 0x000000ffff107224 */ /* 0x000fe400078e0011 */
[----:B------:R-:W-:Y:S01]  /*3b90*/  @!P0 IMAD.MOV R2, RZ, RZ, -R2 ;  /* 0x000000ffff028224 */ /* 0x000fe200078e0a02 */
[----:B------:R-:W-:Y:S01]  /*3ba0*/  ISETP.GT.U32.AND P0, PT, R10, R7, PT ;  /* 0x000000070a00720c */ /* 0x000fe20003f04070 */
[----:B------:R-:W-:-:S03]  /*3bb0*/  IMAD.HI.U32 R17, R15, R5, RZ ;  /* 0x000000050f117227 */ /* 0x000fc600078e00ff */
[----:B------:R0:W-:Y:S01]  /*3bc0*/  STL [R1+0x3b4], R2 ;  /* 0x0003b40201007387 */ /* 0x0001e20000100800 */
[----:B------:R-:W-:Y:S02]  /*3bd0*/  IMAD.MOV R17, RZ, RZ, -R17 ;  /* 0x000000ffff117224 */ /* 0x000fe400078e0a11 */
[--C-:B------:R-:W-:Y:S02]  /*3be0*/  @!P3 IMAD.IADD R14, R14, 0x1, -R10.reuse ;  /* 0x000000010e0eb824 */ /* 0x100fe400078e0a0a */
[----:B------:R-:W-:Y:S01]  /*3bf0*/  @!P5 IMAD.IADD R9, R9, 0x1, -R10 ;  /* 0x000000010909d824 */ /* 0x000fe200078e0a0a */
[----:B------:R-:W-:-:S03]  /*3c00*/  ISETP.GE.AND P5, PT, R8, RZ, PT ;  /* 0x000000ff0800720c */ /* 0x000fc60003fa6270 */
[----:B------:R-:W-:Y:S02]  /*3c10*/  @!P0 IMAD.IADD R7, R7, 0x1, -R10 ;  /* 0x0000000107078824 */ /* 0x000fe400078e0a0a */
[----:B0-----:R-:W-:Y:S02]  /*3c20*/  IMAD.MOV.U32 R2, RZ, RZ, R11 ;  /* 0x000000ffff027224 */ /* 0x001fe400078e000b */
[----:B------:R-:W-:Y:S01]  /*3c30*/  IMAD.MOV.U32 R11, RZ, RZ, R12 ;  /* 0x000000ffff0b7224 */ /* 0x000fe200078e000c */
[----:B------:R-:W-:Y:S01]  /*3c40*/  ISETP.GT.U32.AND P0, PT, R10, R7, PT ;  /* 0x000000070a00720c */ /* 0x000fe20003f04070 */
[----:B------:R-:W-:Y:S01]  /*3c50*/  @!P2 IMAD.MOV R2, RZ, RZ, -R2 ;  /* 0x000000ffff02a224 */ /* 0x000fe200078e0a02 */
[----:B------:R-:W-:Y:S01]  /*3c60*/  ISETP.GE.AND P2, PT, R0, RZ, PT ;  /* 0x000000ff0000720c */ /* 0x000fe20003f46270 */
[C---:B------:R-:W-:Y:S02]  /*3c70*/  IMAD R0, R10.reuse, R17, R5 ;  /* 0x000000110a007224 */ /* 0x040fe400078e0205 */
[C---:B------:R-:W-:Y:S01]  /*3c80*/  IMAD.HI.U32 R5, R15.reuse, R11, RZ ;  /* 0x0000000b0f057227 */ /* 0x040fe200078e00ff */
[----:B------:R0:W-:Y:S02]  /*3c90*/  STL [R1+0x3ac], R2 ;  /* 0x0003ac0201007387 */ /* 0x0001e40000100800 */
[----:B------:R-:W-:Y:S01]  /*3ca0*/  ISETP.GT.U32.AND P3, PT, R10, R0, PT ;  /* 0x000000000a00720c */ /* 0x000fe20003f64070 */
[----:B------:R-:W-:-:S04]  /*3cb0*/  IMAD.HI.U32 R17, R15, R16, RZ ;  /* 0x000000100f117227 */ /* 0x000fc800078e00ff */
[----:B------:R-:W-:-:S04]  /*3cc0*/  IMAD.HI.U32 R12, R15, R4, RZ ;  /* 0x000000040f0c7227 */ /* 0x000fc800078e00ff */
[----:B0-----:R-:W-:Y:S02]  /*3cd0*/  IMAD.MOV.U32 R2, RZ, RZ, R14 ;  /* 0x000000ffff027224 */ /* 0x001fe400078e000e */
[----:B------:R-:W-:Y:S02]  /*3ce0*/  IMAD.MOV R5, RZ, RZ, -R5 ;  /* 0x000000ffff057224 */ /* 0x000fe400078e0a05 */
[----:B------:R-:W-:Y:S02]  /*3cf0*/  @!P1 IMAD.MOV R2, RZ, RZ, -R2 ;  /* 0x000000ffff029224 */ /* 0x000fe400078e0a02 */
[----:B------:R-:W-:Y:S02]  /*3d00*/  IMAD.MOV R17, RZ, RZ, -R17 ;  /* 0x000000ffff117224 */ /* 0x000fe400078e0a11 */
[----:B------:R-:W-:Y:S01]  /*3d10*/  IMAD.MOV R12, RZ, RZ, -R12 ;  /* 0x000000ffff0c7224 */ /* 0x000fe200078e0a0c */
[----:B------:R0:W-:Y:S01]  /*3d20*/  STL [R1+0x390], R2 ;  /* 0x0003900201007387 */ /* 0x0001e20000100800 */
[----:B------:R-:W-:Y:S01]  /*3d30*/  IMAD R11, R10, R5, R11 ;  /* 0x000000050a0b7224 */ /* 0x000fe200078e020b */
[----:B------:R-:W-:Y:S01]  /*3d40*/  LOP3.LUT R5, R13, 0x1c8, RZ, 0xfc, !PT ;  /* 0x000001c80d057812 */ /* 0x000fe200078efcff */
[----:B------:R-:W-:-:S02]  /*3d50*/  @!P0 IMAD.IADD R7, R7, 0x1, -R10 ;  /* 0x0000000107078824 */ /* 0x000fc400078e0a0a */
[C---:B------:R-:W-:Y:S01]  /*3d60*/  IMAD R8, R10.reuse, R17, R16 ;  /* 0x000000110a087224 */ /* 0x040fe200078e0210 */
[C---:B------:R-:W-:Y:S01]  /*3d70*/  ISETP.GT.U32.AND P0, PT, R10.reuse, R11, PT ;  /* 0x0000000b0a00720c */ /* 0x040fe20003f04070 */
[----:B------:R-:W-:Y:S01]  /*3d80*/  IMAD R4, R10, R12, R4 ;  /* 0x0000000c0a047224 */ /* 0x000fe200078e0204 */
[----:B------:R-:W-:Y:S01]  /*3d90*/  IABS R12, R5 ;  /* 0x00000005000c7213 */ /* 0x000fe20000000000 */
[----:B------:R-:W-:Y:S01]  /*3da0*/  @!P3 IMAD.IADD R0, R0, 0x1, -R10 ;  /* 0x000000010000b824 */ /* 0x000fe200078e0a0a */
[C---:B------:R-:W-:Y:S01]  /*3db0*/  ISETP.GT.U32.AND P1, PT, R10.reuse, R8, PT ;  /* 0x000000080a00720c */ /* 0x040fe20003f24070 */
[----:B0-----:R-:W-:Y:S01]  /*3dc0*/  IMAD.MOV.U32 R2, RZ, RZ, R7 ;  /* 0x000000ffff027224 */ /* 0x001fe200078e0007 */
[----:B------:R-:W-:Y:S01]  /*3dd0*/  LOP3.LUT R7, R13, 0x1c6, RZ, 0xfc, !PT ;  /* 0x000001c60d077812 */ /* 0x000fe200078efcff */
[----:B------:R-:W-:Y:S01]  /*3de0*/  IMAD.MOV.U32 R14, RZ, RZ, R9 ;  /* 0x000000ffff0e7224 */ /* 0x000fe200078e0009 */
[C---:B------:R-:W-:Y:S01]  /*3df0*/  ISETP.GT.U32.AND P3, PT, R10.reuse, R0, PT ;  /* 0x000000000a00720c */ /* 0x040fe20003f64070 */
[----:B------:R-:W-:Y:S01]  /*3e00*/  @!P6 IMAD.MOV R2, RZ, RZ, -R2 ;  /* 0x000000ffff02e224 */ /* 0x000fe200078e0a02 */
[----:B------:R-:W-:Y:S01]  /*3e10*/  ISETP.GT.U32.AND P6, PT, R10, R4, PT ;  /* 0x000000040a00720c */ /* 0x000fe20003fc4070 */
[----:B------:R-:W-:Y:S01]  /*3e20*/  IMAD.MOV.U32 R9, RZ, RZ, R12 ;  /* 0x000000ffff097224 */ /* 0x000fe200078e000c */
[----:B------:R-:W-:Y:S01]  /*3e30*/  IABS R12, R7 ;  /* 0x00000007000c7213 */ /* 0x000fe20000000000 */
[----:B------:R-:W-:Y:S01]  /*3e40*/  @!P4 IMAD.MOV R14, RZ, RZ, -R14 ;  /* 0x000000ffff0ec224 */ /* 0x000fe200078e0a0e */
[----:B------:R-:W-:Y:S01]  /*3e50*/  ISETP.GE.AND P4, PT, R6, RZ, PT ;  /* 0x000000ff0600720c */ /* 0x000fe20003f86270 */
[----:B------:R-:W-:-:S03]  /*3e60*/  IMAD.HI.U32 R6, R15, R9, RZ ;  /* 0x000000090f067227 */ /* 0x000fc600078e00ff */
[----:B------:R-:W-:Y:S01]  /*3e70*/  STL [R1+0x398], R14 ;  /* 0x0003980e01007387 */ /* 0x000fe20000100800 */
[----:B------:R-:W-:Y:S02]  /*3e80*/  @!P0 IMAD.IADD R11, R11, 0x1, -R10 ;  /* 0x000000010b0b8824 */ /* 0x000fe400078e0a0a */
[----:B------:R-:W-:Y:S01]  /*3e90*/  IMAD.MOV R6, RZ, RZ, -R6 ;  /* 0x000000ffff067224 */ /* 0x000fe200078e0a06 */
[----:B------:R0:W-:Y:S01]  /*3ea0*/  STL [R1+0x39c], R2 ;  /* 0x00039c0201007387 */ /* 0x0001e20000100800 */
[--C-:B------:R-:W-:Y:S01]  /*3eb0*/  @!P1 IMAD.IADD R8, R8, 0x1, -R10.reuse ;  /* 0x0000000108089824 */ /* 0x100fe200078e0a0a */
[----:B------:R-:W-:Y:S01]  /*3ec0*/  ISETP.GE.AND P1, PT, R5, RZ, PT ;  /* 0x000000ff0500720c */ /* 0x000fe20003f26270 */
[--C-:B------:R-:W-:Y:S01]  /*3ed0*/  @!P6 IMAD.IADD R4, R4, 0x1, -R10.reuse ;  /* 0x000000010404e824 */ /* 0x100fe200078e0a0a */
[----:B------:R-:W-:Y:S01]  /*3ee0*/  ISETP.GT.U32.AND P6, PT, R10, R11, PT ;  /* 0x0000000b0a00720c */ /* 0x000fe20003fc4070 */
[----:B------:R-:W-:Y:S01]  /*3ef0*/  @!P3 IMAD.IADD R0, R0, 0x1, -R10 ;  /* 0x000000010000b824 */ /* 0x000fe200078e0a0a */
[C---:B------:R-:W-:Y:S01]  /*3f00*/  ISETP.GT.U32.AND P0, PT, R10.reuse, R8, PT ;  /* 0x000000080a00720c */ /* 0x040fe20003f04070 */
[----:B------:R-:W-:Y:S01]  /*3f10*/  IMAD R9, R10, R6, R9 ;  /* 0x000000060a097224 */ /* 0x000fe200078e0209 */
[----:B------:R-:W-:Y:S01]  /*3f20*/  ISETP.GE.AND P3, PT, R3, RZ, PT ;  /* 0x000000ff0300720c */ /* 0x000fe20003f66270 */
[----:B------:R-:W-:Y:S01]  /*3f30*/  IMAD.HI.U32 R6, R15, R12, RZ ;  /* 0x0000000c0f067227 */ /* 0x000fe200078e00ff */
[----:B------:R-:W-:-:S02]  /*3f40*/  LOP3.LUT R5, R13, 0x1c0, RZ, 0xfc, !PT ;  /* 0x000001c00d057812 */ /* 0x000fc400078efcff */
[C---:B------:R-:W-:Y:S01]  /*3f50*/  LOP3.LUT R3, R13.reuse, 0x1c4, RZ, 0xfc, !PT ;  /* 0x000001c40d037812 */ /* 0x040fe200078efcff */
[----:B0-----:R-:W-:Y:S01]  /*3f60*/  IMAD.MOV.U32 R2, RZ, RZ, R0 ;  /* 0x000000ffff027224 */ /* 0x001fe200078e0000 */
[----:B------:R-:W-:Y:S01]  /*3f70*/  IABS R16, R5 ;  /* 0x0000000500107213 */ /* 0x000fe20000000000 */
[----:B------:R-:W-:Y:S01]  /*3f80*/  IMAD.MOV R6, RZ, RZ, -R6 ;  /* 0x000000ffff067224 */ /* 0x000fe200078e0a06 */
[----:B------:R-:W-:Y:S01]  /*3f90*/  LOP3.LUT R0, R13, 0x1c2, RZ, 0xfc, !PT ;  /* 0x000001c20d007812 */ /* 0x000fe200078efcff */
[----:B------:R-:W-:Y:S01]  /*3fa0*/  @!P2 IMAD.MOV R2, RZ, RZ, -R2 ;  /* 0x000000ffff02a224 */ /* 0x000fe200078e0a02 */
[C---:B------:R-:W-:Y:S01]  /*3fb0*/  ISETP.GT.U32.AND P2, PT, R10.reuse, R4, PT ;  /* 0x000000040a00720c */ /* 0x040fe20003f44070 */
[----:B------:R-:W-:Y:S01]  /*3fc0*/  IMAD R12, R10, R6, R12 ;  /* 0x000000060a0c7224 */ /* 0x000fe200078e020c */
[----:B------:R-:W-:Y:S01]  /*3fd0*/  IABS R14, R3 ;  /* 0x00000003000e7213 */ /* 0x000fe20000000000 */
[--C-:B------:R-:W-:Y:S01]  /*3fe0*/  @!P6 IMAD.IADD R11, R11, 0x1, -R10.reuse ;  /* 0x000000010b0be824 */ /* 0x100fe200078e0a0a */
[----:B------:R-:W-:Y:S01]  /*3ff0*/  IABS R6, R0 ;  /* 0x0000000000067213 */ /* 0x000fe20000000000 */
[----:B------:R-:W-:Y:S01]  /*4000*/  @!P0 IMAD.IADD R8, R8, 0x1, -R10 ;  /* 0x0000000108088824 */ /* 0x000fe200078e0a0a */
[C---:B------:R-:W-:Y:S01]  /*4010*/  ISETP.GT.U32.AND P6, PT, R10.reuse, R12, PT ;  /* 0x0000000c0a00720c */ /* 0x040fe20003fc4070 */
[----:B------:R0:W-:Y:S01]  /*4020*/  STL [R1+0x3a0], R2 ;  /* 0x0003a00201007387 */ /* 0x0001e20000100800 */
[----:B------:R-:W-:Y:S01]  /*4030*/  ISETP.GT.U32.AND P0, PT, R10, R9, PT ;  /* 0x000000090a00720c */ /* 0x000fe20003f04070 */
[----:B------:R-:W-:-:S04]  /*4040*/  IMAD.HI.U32 R17, R15, R6, RZ ;  /* 0x000000060f117227 */ /* 0x000fc800078e00ff */
[----:B------:R-:W-:Y:S01]  /*4050*/  @!P2 IMAD.IADD R4, R4, 0x1, -R10 ;  /* 0x000000010404a824 */ /* 0x000fe200078e0a0a */
[----:B------:R-:W-:Y:S01]  /*4060*/  ISETP.GE.AND P2, PT, R7, RZ, PT ;  /* 0x000000ff0700720c */ /* 0x000fe20003f46270 */
[----:B------:R-:W-:Y:S02]  /*4070*/  IMAD.MOV.U32 R7, RZ, RZ, R16 ;  /* 0x000000ffff077224 */ /* 0x000fe400078e0010 */
[----:B------:R-:W-:-:S04]  /*4080*/  IMAD.HI.U32 R16, R15, R14, RZ ;  /* 0x0000000e0f107227 */ /* 0x000fc800078e00ff */
[----:B0-----:R-:W-:Y:S02]  /*4090*/  IMAD.MOV.U32 R2, RZ, RZ, R8 ;  /* 0x000000ffff027224 */ /* 0x001fe400078e0008 */
[----:B------:R-:W-:Y:S02]  /*40a0*/  @!P6 IMAD.IADD R12, R12, 0x1, -R10 ;  /* 0x000000010c0ce824 */ /* 0x000fe400078e0a0a */
[----:B------:R-:W-:Y:S02]  /*40b0*/  IMAD.MOV R16, RZ, RZ, -R16 ;  /* 0x000000ffff107224 */ /* 0x000fe400078e0a10 */
[----:B------:R-:W-:Y:S01]  /*40c0*/  @!P0 IMAD.IADD R9, R9, 0x1, -R10 ;  /* 0x0000000109098824 */ /* 0x000fe200078e0a0a */
[----:B------:R-:W-:Y:S01]  /*40d0*/  ISETP.GE.AND P0, PT, R3, RZ, PT ;  /* 0x000000ff0300720c */ /* 0x000fe20003f06270 */
[----:B------:R-:W-:Y:S01]  /*40e0*/  @!P5 IMAD.MOV R2, RZ, RZ, -R2 ;  /* 0x000000ffff02d224 */ /* 0x000fe200078e0a02 */
[C---:B------:R-:W-:Y:S01]  /*40f0*/  ISETP.GT.U32.AND P6, PT, R10.reuse, R12, PT ;  /* 0x0000000c0a00720c */ /* 0x040fe20003fc4070 */
[----:B------:R-:W-:Y:S01]  /*4100*/  IMAD.HI.U32 R3, R15, R7, RZ ;  /* 0x000000070f037227 */ /* 0x000fe200078e00ff */
[----:B------:R-:W-:-:S02]  /*4110*/  ISETP.GT.U32.AND P5, PT, R10, R9, PT ;  /* 0x000000090a00720c */ /* 0x000fc40003fa4070 */
[----:B------:R0:W-:Y:S01]  /*4120*/  STL [R1+0x394], R2 ;  /* 0x0003940201007387 */ /* 0x0001e20000100800 */
[----:B------:R-:W-:Y:S02]  /*4130*/  IMAD.MOV R8, RZ, RZ, -R17 ;  /* 0x000000ffff087224 */ /* 0x000fe400078e0a11 */
[C---:B------:R-:W-:Y:S01]  /*4140*/  IMAD R14, R10.reuse, R16, R14 ;  /* 0x000000100a0e7224 */ /* 0x040fe200078e020e */
[C---:B------:R-:W-:Y:S01]  /*4150*/  LOP3.LUT R16, R13.reuse, 0x1be, RZ, 0xfc, !PT ;  /* 0x000001be0d107812 */ /* 0x040fe200078efcff */
[----:B------:R-:W-:Y:S02]  /*4160*/  IMAD.MOV R3, RZ, RZ, -R3 ;  /* 0x000000ffff037224 */ /* 0x000fe400078e0a03 */
[C---:B------:R-:W-:Y:S01]  /*4170*/  IMAD R6, R10.reuse, R8, R6 ;  /* 0x000000080a067224 */ /* 0x040fe200078e0206 */
[----:B------:R-:W-:Y:S01]  /*4180*/  LOP3.LUT R8, R13, 0x1ba, RZ, 0xfc, !PT ;  /* 0x000001ba0d087812 */ /* 0x000fe200078efcff */
[----:B------:R-:W-:Y:S01]  /*4190*/  @!P4 IMAD.MOV R11, RZ, RZ, -R11 ;  /* 0x000000ffff0bc224 */ /* 0x000fe200078e0a0b */
[C---:B------:R-:W-:Y:S01]  /*41a0*/  ISETP.GT.U32.AND P4, PT, R10.reuse, R14, PT ;  /* 0x0000000e0a00720c */ /* 0x040fe20003f84070 */
[----:B0-----:R-:W-:Y:S01]  /*41b0*/  IMAD.MOV.U32 R2, RZ, RZ, R4 ;  /* 0x000000ffff027224 */ /* 0x001fe200078e0004 */
[----:B------:R-:W-:Y:S01]  /*41c0*/  IABS R18, R8 ;  /* 0x0000000800127213 */ /* 0x000fe20000000000 */
[C---:B------:R-:W-:Y:S01]  /*41d0*/  IMAD R7, R10.reuse, R3, R7 ;  /* 0x000000030a077224 */ /* 0x040fe200078e0207 */
[----:B------:R-:W-:Y:S01]  /*41e0*/  IABS R3, R16 ;  /* 0x0000001000037213 */ /* 0x000fe20000000000 */
[----:B------:R-:W-:Y:S01]  /*41f0*/  @!P3 IMAD.MOV R2, RZ, RZ, -R2 ;  /* 0x000000ffff02b224 */ /* 0x000fe200078e0a02 */
[----:B------:R-:W-:Y:S01]  /*4200*/  ISETP.GT.U32.AND P3, PT, R10, R6, PT ;  /* 0x000000060a00720c */ /* 0x000fe20003f64070 */
[--C-:B------:R-:W-:Y:S01]  /*4210*/  @!P6 IMAD.IADD R12, R12, 0x1, -R10.reuse ;  /* 0x000000010c0ce824 */ /* 0x100fe200078e0a0a */
[----:B------:R-:W-:Y:S01]  /*4220*/  ISETP.GT.U32.AND P6, PT, R10, R7, PT ;  /* 0x000000070a00720c */ /* 0x000fe20003fc4070 */
[--C-:B------:R-:W-:Y:S01]  /*4230*/  @!P5 IMAD.IADD R9, R9, 0x1, -R10.reuse ;  /* 0x000000010909d824 */ /* 0x100fe200078e0a0a */
[----:B------:R-:W-:Y:S01]  /*4240*/  ISETP.GE.AND P5, PT, R0, RZ, PT ;  /* 0x000000ff0000720c */ /* 0x000fe20003fa6270 */
[----:B------:R0:W-:Y:S01]  /*4250*/  STL [R1+0x380], R11 ;  /* 0x0003800b01007387 */ /* 0x0001e20000100800 */
[----:B------:R-:W-:Y:S01]  /*4260*/  LOP3.LUT R0, R13, 0x1bc, RZ, 0xfc, !PT ;  /* 0x000001bc0d007812 */ /* 0x000fe200078efcff */
[--C-:B------:R-:W-:Y:S01]  /*4270*/  @!P4 IMAD.IADD R14, R14, 0x1, -R10.reuse ;  /* 0x000000010e0ec824 */ /* 0x100fe200078e0a0a */
[----:B------:R-:W-:Y:S01]  /*4280*/  ISETP.GE.AND P4, PT, R5, RZ, PT ;  /* 0x000000ff0500720c */ /* 0x000fe20003f86270 */
[----:B------:R-:W-:Y:S01]  /*4290*/  IMAD.HI.U32 R5, R15, R3, RZ ;  /* 0x000000030f057227 */ /* 0x000fe200078e00ff */
[----:B------:R-:W-:Y:S01]  /*42a0*/  IABS R4, R0 ;  /* 0x0000000000047213 */ /* 0x000fe20000000000 */
[----:B------:R1:W-:Y:S02]  /*42b0*/  STL [R1+0x384], R2 ;  /* 0x0003840201007387 */ /* 0x0003e40000100800 */
[--C-:B------:R-:W-:Y:S01]  /*42c0*/  @!P3 IMAD.IADD R6, R6, 0x1, -R10.reuse ;  /* 0x000000010606b824 */ /* 0x100fe200078e0a0a */
[C---:B------:R-:W-:Y:S01]  /*42d0*/  ISETP.GT.U32.AND P3, PT, R10.reuse, R14, PT ;  /* 0x0000000e0a00720c */ /* 0x040fe20003f64070 */
[----:B------:R-:W-:Y:S01]  /*42e0*/  @!P6 IMAD.IADD R7, R7, 0x1, -R10 ;  /* 0x000000010707e824 */ /* 0x000fe200078e0a0a */
[----:B0-----:R-:W-:Y:S01]  /*42f0*/  LOP3.LUT R11, R13, 0x1b6, RZ, 0xfc, !PT ;  /* 0x000001b60d0b7812 */ /* 0x001fe200078efcff */
[----:B------:R-:W-:Y:S01]  /*4300*/  IMAD.MOV R5, RZ, RZ, -R5 ;  /* 0x000000ffff057224 */ /* 0x000fe200078e0a05 */
[----:B------:R-:W-:Y:S01]  /*4310*/  ISETP.GT.U32.AND P6, PT, R10, R6, PT ;  /* 0x000000060a00720c */ /* 0x000fe20003fc4070 */
[----:B------:R-:W-:-:S04]  /*4320*/  IMAD.HI.U32 R19, R15, R18, RZ ;  /* 0x000000120f137227 */ /* 0x000fc800078e00ff */
[----:B-1----:R-:W-:Y:S02]  /*4330*/  IMAD.MOV.U32 R2, RZ, RZ, R9 ;  /* 0x000000ffff027224 */ /* 0x002fe400078e0009 */
[----:B------:R-:W-:-:S04]  /*4340*/  IMAD.HI.U32 R9, R15, R4, RZ ;  /* 0x000000040f097227 */ /* 0x000fc800078e00ff */
[----:B------:R-:W-:Y:S01]  /*4350*/  IMAD R3, R10, R5, R3 ;  /* 0x000000050a037224 */ /* 0x000fe200078e0203 */
[----:B------:R-:W-:Y:S01]  /*4360*/  LOP3.LUT R5, R13, 0x1b8, RZ, 0xfc, !PT ;  /* 0x000001b80d057812 */ /* 0x000fe200078efcff */
[----:B------:R-:W-:Y:S02]  /*4370*/  IMAD.MOV R9, RZ, RZ, -R9 ;  /* 0x000000ffff097224 */ /* 0x000fe400078e0a09 */
[----:B------:R-:W-:Y:S01]  /*4380*/  @!P3 IMAD.IADD R14, R14, 0x1, -R10 ;  /* 0x000000010e0eb824 */ /* 0x000fe200078e0a0a */
[C---:B------:R-:W-:Y:S01]  /*4390*/  ISETP.GT.U32.AND P3, PT, R10.reuse, R3, PT ;  /* 0x000000030a00720c */ /* 0x040fe20003f64070 */
[----:B------:R-:W-:Y:S01]  /*43a0*/  IMAD R4, R10, R9, R4 ;  /* 0x000000090a047224 */ /* 0x000fe200078e0204 */
[----:B------:R-:W-:Y:S01]  /*43b0*/  IABS R9, R5 ;  /* 0x0000000500097213 */ /* 0x000fe20000000000 */
[----:B------:R-:W-:Y:S02]  /*43c0*/  @!P6 IMAD.IADD R6, R6, 0x1, -R10 ;  /* 0x000000010606e824 */ /* 0x000fe400078e0a0a */
[----:B------:R-:W-:Y:S01]  /*43d0*/  @!P1 IMAD.MOV R2, RZ, RZ, -R2 ;  /* 0x000000ffff029224 */ /* 0x000fe200078e0a02 */
[C---:B------:R-:W-:Y:S01]  /*43e0*/  ISETP.GT.U32.AND P6, PT, R10.reuse, R4, PT ;  /* 0x000000040a00720c */ /* 0x040fe20003fc4070 */
[----:B------:R-:W-:Y:S01]  /*43f0*/  @!P2 IMAD.MOV R12, RZ, RZ, -R12 ;  /* 0x000000ffff0ca224 */ /* 0x000fe200078e0a0c */
[----:B------:R-:W-:Y:S01]  /*4400*/  ISETP.GT.U32.AND P1, PT, R10, R7, PT ;  /* 0x000000070a00720c */ /* 0x000fe20003f24070 */
[----:B------:R-:W-:Y:S01]  /*4410*/  IMAD.MOV R19, RZ, RZ, -R19 ;  /* 0x000000ffff137224 */ /* 0x000fe200078e0a13 */
[----:B------:R0:W-:Y:S01]  /*4420*/  STL [R1+0x388], R2 ;  /* 0x0003880201007387 */ /* 0x0001e20000100800 */
[----:B------:R-:W-:-:S03]  /*4430*/  IMAD.HI.U32 R17, R15, R9, RZ ;  /* 0x000000090f117227 */ /* 0x000fc600078e00ff */
[----:B------:R-:W-:Y:S01]  /*4440*/  STL [R1+0x37c], R12 ;  /* 0x00037c0c01007387 */ /* 0x000fe20000100800 */
[----:B------:R-:W-:Y:S01]  /*4450*/  @!P3 IMAD.IADD R3, R3, 0x1, -R10 ;  /* 0x000000010303b824 */ /* 0x000fe200078e0a0a */
[----:B------:R-:W-:Y:S01]  /*4460*/  ISETP.GE.AND P3, PT, R0, RZ, PT ;  /* 0x000000ff0000720c */ /* 0x000fe20003f66270 */
[----:B------:R-:W-:Y:S02]  /*4470*/  IMAD R0, R10, R19, R18 ;  /* 0x000000130a007224 */ /* 0x000fe400078e0212 */
[----:B------:R-:W-:Y:S01]  /*4480*/  @!P6 IMAD.IADD R4, R4, 0x1, -R10 ;  /* 0x000000010404e824 */ /* 0x000fe200078e0a0a */
[C---:B------:R-:W-:Y:S01]  /*4490*/  ISETP.GT.U32.AND P6, PT, R10.reuse, R3, PT ;  /* 0x000000030a00720c */ /* 0x040fe20003fc4070 */
[----:B0-----:R-:W-:Y:S01]  /*44a0*/  IMAD.MOV.U32 R2, RZ, RZ, R14 ;  /* 0x000000ffff027224 */ /* 0x001fe200078e000e */
[----:B------:R-:W-:Y:S01]  /*44b0*/  ISETP.GT.U32.AND P2, PT, R10, R0, PT ;  /* 0x000000000a00720c */ /* 0x000fe20003f44070 */
[----:B------:R-:W-:Y:S01]  /*44c0*/  @!P1 IMAD.IADD R7, R7, 0x1, -R10 ;  /* 0x0000000107079824 */ /* 0x000fe200078e0a0a */
[----:B------:R-:W-:Y:S01]  /*44d0*/  ISETP.GE.AND P1, PT, R16, RZ, PT ;  /* 0x000000ff1000720c */ /* 0x000fe20003f26270 */
[----:B------:R-:W-:Y:S01]  /*44e0*/  @!P0 IMAD.MOV R2, RZ, RZ, -R2 ;  /* 0x000000ffff028224 */ /* 0x000fe200078e0a02 */
[C---:B------:R-:W-:Y:S01]  /*44f0*/  ISETP.GT.U32.AND P0, PT, R10.reuse, R4, PT ;  /* 0x000000040a00720c */ /* 0x040fe20003f04070 */
[----:B------:R-:W-:Y:S01]  /*4500*/  IMAD.MOV R17, RZ, RZ, -R17 ;  /* 0x000000ffff117224 */ /* 0x000fe200078e0a11 */
[----:B------:R-:W-:Y:S01]  /*4510*/  IABS R16, R11 ;  /* 0x0000000b00107213 */ /* 0x000fe20000000000 */
[----:B------:R-:W-:Y:S01]  /*4520*/  @!P5 IMAD.MOV R6, RZ, RZ, -R6 ;  /* 0x000000ffff06d224 */ /* 0x000fe200078e0a06 */
[----:B------:R0:W-:Y:S01]  /*4530*/  STL [R1+0x378], R2 ;  /* 0x0003780201007387 */ /* 0x0001e20000100800 */
[----:B------:R-:W-:Y:S01]  /*4540*/  IMAD R9, R10, R17, R9 ;  /* 0x000000110a097224 */ /* 0x000fe200078e0209 */
[----:B------:R-:W-:Y:S01]  /*4550*/  ISETP.GE.AND P5, PT, R8, RZ, PT ;  /* 0x000000ff0800720c */ /* 0x000fe20003fa6270 */
[--C-:B------:R-:W-:Y:S01]  /*4560*/  @!P6 IMAD.IADD R3, R3, 0x1, -R10.reuse ;  /* 0x000000010303e824 */ /* 0x100fe200078e0a0a */
[----:B------:R1:W-:Y:S01]  /*4570*/  STL [R1+0x374], R6 ;  /* 0x0003740601007387 */ /* 0x0003e20000100800 */
[----:B------:R-:W-:Y:S01]  /*4580*/  @!P2 IMAD.IADD R0, R0, 0x1, -R10 ;  /* 0x000000010000a824 */ /* 0x000fe200078e0a0a */
[----:B------:R-:W-:-:S03]  /*4590*/  ISETP.GT.U32.AND P6, PT, R10, R9, PT ;  /* 0x000000090a00720c */ /* 0x000fc60003fc4070 */
[----:B------:R-:W-:Y:S01]  /*45a0*/  @!P0 IMAD.IADD R4, R4, 0x1, -R10 ;  /* 0x0000000104048824 */ /* 0x000fe200078e0a0a */
[----:B------:R-:W-:Y:S01]  /*45b0*/  ISETP.GE.AND P0, PT, R11, RZ, PT ;  /* 0x000000ff0b00720c */ /* 0x000fe20003f06270 */
[----:B0-----:R-:W-:Y:S01]  /*45c0*/  IMAD.MOV.U32 R2, RZ, RZ, R7 ;  /* 0x000000ffff027224 */ /* 0x001fe200078e0007 */
[----:B------:R-:W-:Y:S01]  /*45d0*/  LOP3.LUT R7, R13, 0x1ae, RZ, 0xfc, !PT ;  /* 0x000001ae0d077812 */ /* 0x000fe200078efcff */
[----:B-1----:R-:W-:-:S03]  /*45e0*/  IMAD.HI.U32 R6, R15, R16, RZ ;  /* 0x000000100f067227 */ /* 0x002fc600078e00ff */
[----:B------:R-:W-:Y:S01]  /*45f0*/  IABS R14, R7 ;  /* 0x00000007000e7213 */ /* 0x000fe20000000000 */
[----:B------:R-:W-:Y:S01]  /*4600*/  @!P4 IMAD.MOV R2, RZ, RZ, -R2 ;  /* 0x000000ffff02c224 */ /* 0x000fe200078e0a02 */
[----:B------:R-:W-:Y:S01]  /*4610*/  ISETP.GE.AND P4, PT, R5, RZ, PT ;  /* 0x000000ff0500720c */ /* 0x000fe20003f86270 */
[----:B------:R-:W-:Y:S01]  /*4620*/  IMAD.MOV R6, RZ, RZ, -R6 ;  /* 0x000000ffff067224 */ /* 0x000fe200078e0a06 */
[----:B------:R-:W-:Y:S01]  /*4630*/  LOP3.LUT R5, R13, 0x1b4, RZ, 0xfc, !PT ;  /* 0x000001b40d057812 */ /* 0x000fe200078efcff */
[----:B------:R-:W-:Y:S01]  /*4640*/  @!P6 IMAD.IADD R9, R9, 0x1, -R10 ;  /* 0x000000010909e824 */ /* 0x000fe200078e0a0a */
[----:B------:R0:W-:Y:S01]  /*4650*/  STL [R1+0x370], R2 ;  /* 0x0003700201007387 */ /* 0x0001e20000100800 */
[C---:B------:R-:W-:Y:S01]  /*4660*/  IMAD R18, R10.reuse, R6, R16 ;  /* 0x000000060a127224 */ /* 0x040fe200078e0210 */
[----:B------:R-:W-:Y:S02]  /*4670*/  IABS R11, R5 ;  /* 0x00000005000b7213 */ /* 0x000fe40000000000 */
[----:B------:R-:W-:-:S02]  /*4680*/  ISETP.GT.U32.AND P6, PT, R10, R0, PT ;  /* 0x000000000a00720c */ /* 0x000fc40003fc4070 */
[----:B------:R-:W-:Y:S02]  /*4690*/  LOP3.LUT R6, R13, 0x1b2, RZ, 0xfc, !PT ;  /* 0x000001b20d067812 */ /* 0x000fe400078efcff */
[----:B------:R-:W-:Y:S01]  /*46a0*/  ISETP.GE.AND P2, PT, R5, RZ, PT ;  /* 0x000000ff0500720c */ /* 0x000fe20003f46270 */
[----:B0-----:R-:W-:Y:S01]  /*46b0*/  IMAD.MOV.U32 R2, RZ, RZ, R3 ;  /* 0x000000ffff027224 */ /* 0x001fe200078e0003 */
[----:B------:R-:W-:Y:S01]  /*46c0*/  LOP3.LUT R5, R13, 0x1b0, RZ, 0xfc, !PT ;  /* 0x000001b00d057812 */ /* 0x000fe200078efcff */
[----:B------:R-:W-:Y:S01]  /*46d0*/  IMAD.HI.U32 R3, R15, R11, RZ ;  /* 0x0000000b0f037227 */ /* 0x000fe200078e00ff */
[----:B------:R-:W-:Y:S02]  /*46e0*/  IABS R12, R6 ;  /* 0x00000006000c7213 */ /* 0x000fe40000000000 */
[----:B------:R-:W-:Y:S01]  /*46f0*/  IABS R16, R5 ;  /* 0x0000000500107213 */ /* 0x000fe20000000000 */
[----:B------:R-:W-:Y:S01]  /*4700*/  @!P1 IMAD.MOV R2, RZ, RZ, -R2 ;  /* 0x000000ffff029224 */ /* 0x000fe200078e0a02 */
[----:B------:R-:W-:Y:S01]  /*4710*/  ISETP.GT.U32.AND P1, PT, R10, R9, PT ;  /* 0x000000090a00720c */ /* 0x000fe20003f24070 */
[----:B------:R-:W-:-:S02]  /*4720*/  IMAD.MOV R3, RZ, RZ, -R3 ;  /* 0x000000ffff037224 */ /* 0x000fc400078e0a03 */
[----:B------:R-:W-:Y:S01]  /*4730*/  @!P6 IMAD.IADD R0, R0, 0x1, -R10 ;  /* 0x000000010000e824 */ /* 0x000fe200078e0a0a */
[----:B------:R0:W-:Y:S01]  /*4740*/  STL [R1+0x36c], R2 ;  /* 0x00036c0201007387 */ /* 0x0001e20000100800 */
[----:B------:R-:W-:Y:S02]  /*4750*/  IMAD R11, R10, R3, R11 ;  /* 0x000000030a0b7224 */ /* 0x000fe400078e020b */
[----:B------:R-:W-:-:S03]  /*4760*/  IMAD.HI.U32 R3, R15, R12, RZ ;  /* 0x0000000c0f037227 */ /* 0x000fc600078e00ff */
[----:B------:R-:W-:-:S03]  /*4770*/  ISETP.GT.U32.AND P6, PT, R10, R11, PT ;  /* 0x0000000b0a00720c */ /* 0x000fc60003fc4070 */
[----:B------:R-:W-:Y:S01]  /*4780*/  @!P1 IMAD.IADD R9, R9, 0x1, -R10 ;  /* 0x0000000109099824 */ /* 0x000fe200078e0a0a */
[----:B------:R-:W-:Y:S01]  /*4790*/  ISETP.GE.AND P1, PT, R6, RZ, PT ;  /* 0x000000ff0600720c */ /* 0x000fe20003f26270 */
[----:B0-----:R-:W-:Y:S02]  /*47a0*/  IMAD.MOV.U32 R2, RZ, RZ, R4 ;  /* 0x000000ffff027224 */ /* 0x001fe400078e0004 */
[----:B------:R-:W-:-:S04]  /*47b0*/  IMAD.HI.U32 R4, R15, R16, RZ ;  /* 0x000000100f047227 */ /* 0x000fc800078e00ff */
[----:B------:R-:W-:Y:S01]  /*47c0*/  @!P3 IMAD.MOV R2, RZ, RZ, -R2 ;  /* 0x000000ffff02b224 */ /* 0x000fe200078e0a02 */
[C---:B------:R-:W-:Y:S01]  /*47d0*/  ISETP.GT.U32.AND P3, PT, R10.reuse, R18, PT ;  /* 0x000000120a00720c */ /* 0x040fe20003f64070 */
[----:B------:R-:W-:Y:S02]  /*47e0*/  IMAD.MOV R6, RZ, RZ, -R3 ;  /* 0x000000ffff067224 */ /* 0x000fe400078e0a03 */
[----:B------:R-:W-:Y:S01]  /*47f0*/  IMAD.MOV R4, RZ, RZ, -R4 ;  /* 0x000000ffff047224 */ /* 0x000fe200078e0a04 */
[----:B------:R0:W-:Y:S01]  /*4800*/  STL [R1+0x368], R2 ;  /* 0x0003680201007387 */ /* 0x0001e20000100800 */
[C---:B------:R-:W-:Y:S02]  /*4810*/  IMAD R12, R10.reuse, R6, R12 ;  /* 0x000000060a0c7224 */ /* 0x040fe400078e020c */
[----:B------:R-:W-:Y:S02]  /*4820*/  @!P6 IMAD.IADD R11, R11, 0x1, -R10 ;  /* 0x000000010b0be824 */ /* 0x000fe400078e0a0a */
[----:B------:R-:W-:-:S02]  /*4830*/  IMAD R16, R10, R4, R16 ;  /* 0x000000040a107224 */ /* 0x000fc400078e0210 */
[----:B------:R-:W-:Y:S01]  /*4840*/  IMAD.HI.U32 R3, R15, R14, RZ ;  /* 0x0000000e0f037227 */ /* 0x000fe200078e00ff */
[----:B------:R-:W-:-:S03]  /*4850*/  ISETP.GT.U32.AND P6, PT, R10, R11, PT ;  /* 0x0000000b0a00720c */ /* 0x000fc60003fc4070 */
[----:B------:R-:W-:Y:S01]  /*4860*/  @!P3 IMAD.IADD R18, R18, 0x1, -R10 ;  /* 0x000000011212b824 */ /* 0x000fe200078e0a0a */
[----:B------:R-:W-:Y:S01]  /*4870*/  ISETP.GE.AND P3, PT, R5, RZ, PT ;  /* 0x000000ff0500720c */ /* 0x000fe20003f66270 */
[----:B0-----:R-:W-:Y:S01]  /*4880*/  IMAD.MOV.U32 R2, RZ, RZ, R0 ;  /* 0x000000ffff027224 */ /* 0x001fe200078e0000 */
[C---:B------:R-:W-:Y:S01]  /*4890*/  LOP3.LUT R0, R13.reuse, 0x1a8, RZ, 0xfc, !PT ;  /* 0x000001a80d007812 */ /* 0x040fe200078efcff */
[----:B------:R-:W-:Y:S01]  /*48a0*/  IMAD.MOV R3, RZ, RZ, -R3 ;  /* 0x000000ffff037224 */ /* 0x000fe200078e0a03 */
[C---:B------:R-:W-:Y:S01]  /*48b0*/  LOP3.LUT R5, R13.reuse, 0x1aa, RZ, 0xfc, !PT ;  /* 0x000001aa0d057812 */ /* 0x040fe200078efcff */
[----:B------:R-:W-:Y:S01]  /*48c0*/  @!P5 IMAD.MOV R2, RZ, RZ, -R2 ;  /* 0x000000ffff02d224 */ /* 0x000fe200078e0a02 */
[C---:B------:R-:W-:Y:S01]  /*48d0*/  ISETP.GT.U32.AND P5, PT, R10.reuse, R18, PT ;  /* 0x000000120a00720c */ /* 0x040fe20003fa4070 */
[----:B------:R-:W-:Y:S01]  /*48e0*/  IMAD R14, R10, R3, R14 ;  /* 0x000000030a0e7224 */ /* 0x000fe200078e020e */
[----:B------:R-:W-:Y:S01]  /*48f0*/  LOP3.LUT R3, R13, 0x1ac, RZ, 0xfc, !PT ;  /* 0x000001ac0d037812 */ /* 0x000fe200078efcff */
[----:B------:R-:W-:Y:S01]  /*4900*/  @!P6 IMAD.IADD R11, R11, 0x1, -R10 ;  /* 0x000000010b0be824 */ /* 0x000fe200078e0a0a */
[----:B------:R0:W-:Y:S01]  /*4910*/  STL [R1+0x364], R2 ;  /* 0x0003640201007387 */ /* 0x0001e20000100800 */
[----:B------:R-:W-:-:S02]  /*4920*/  IABS R8, R0 ;  /* 0x0000000000087213 */ /* 0x000fc40000000000 */
[----:B------:R-:W-:Y:S02]  /*4930*/  IABS R17, R3 ;  /* 0x0000000300117213 */ /* 0x000fe40000000000 */
[----:B------:R-:W-:Y:S02]  /*4940*/  ISETP.GT.U32.AND P6, PT, R10, R14, PT ;  /* 0x0000000e0a00720c */ /* 0x000fe40003fc4070 */
[----:B------:R-:W-:Y:S01]  /*4950*/  IABS R6, R5 ;  /* 0x0000000500067213 */ /* 0x000fe20000000000 */
[----:B------:R-:W-:-:S04]  /*4960*/  IMAD.HI.U32 R19, R15, R17, RZ ;  /* 0x000000110f137227 */ /* 0x000fc800078e00ff */
[----:B0-----:R-:W-:Y:S01]  /*4970*/  IMAD.MOV.U32 R2, RZ, RZ, R9 ;  /* 0x000000ffff027224 */ /* 0x001fe200078e0009 */
[----:B------:R-:W-:Y:S01]  /*4980*/  LOP3.LUT R9, R13, 0x1a6, RZ, 0xfc, !PT ;  /* 0x000001a60d097812 */ /* 0x000fe200078efcff */
[----:B------:R-:W-:Y:S01]  /*4990*/  @!P5 IMAD.IADD R18, R18, 0x1, -R10 ;  /* 0x000000011212d824 */ /* 0x000fe200078e0a0a */
[C---:B------:R-:W-:Y:S01]  /*49a0*/  ISETP.GT.U32.AND P5, PT, R10.reuse, R16, PT ;  /* 0x000000100a00720c */ /* 0x040fe20003fa4070 */
[----:B------:R-:W-:Y:S01]  /*49b0*/  @!P4 IMAD.MOV R2, RZ, RZ, -R2 ;  /* 0x000000ffff02c224 */ /* 0x000fe200078e0a02 */
[----:B------:R-:W-:Y:S01]  /*49c0*/  ISETP.GT.U32.AND P4, PT, R10, R12, PT ;  /* 0x0000000c0a00720c */ /* 0x000fe20003f84070 */
[----:B------:R-:W-:Y:S01]  /*49d0*/  IMAD.MOV R19, RZ, RZ, -R19 ;  /* 0x000000ffff137224 */ /* 0x000fe200078e0a13 */
[----:B------:R-:W-:Y:S01]  /*49e0*/  IABS R4, R9 ;  /* 0x0000000900047213 */ /* 0x000fe20000000000 */
[----:B------:R-:W-:Y:S01]  /*49f0*/  IMAD.MOV.U32 R20, RZ, RZ, R18 ;  /* 0x000000ffff147224 */ /* 0x000fe200078e0012 */
[----:B------:R0:W-:Y:S01]  /*4a00*/  STL [R1+0x360], R2 ;  /* 0x0003600201007387 */ /* 0x0001e20000100800 */
[----:B------:R-:W-:-:S02]  /*4a10*/  @!P6 IMAD.IADD R14, R14, 0x1, -R10 ;  /* 0x000000010e0ee824 */ /* 0x000fc400078e0a0a */
[----:B------:R-:W-:-:S03]  /*4a20*/  @!P0 IMAD.MOV R20, RZ, RZ, -R20 ;  /* 0x000000ffff148224 */ /* 0x000fc600078e0a14 */
[----:B------:R-:W-:Y:S01]  /*4a30*/  ISETP.GT.U32.AND P0, PT, R10, R14, PT ;  /* 0x0000000e0a00720c */ /* 0x000fe20003f04070 */
[--C-:B------:R-:W-:Y:S01]  /*4a40*/  @!P5 IMAD.IADD R16, R16, 0x1, -R10.reuse ;  /* 0x000000011010d824 */ /* 0x100fe200078e0a0a */
[----:B------:R-:W-:Y:S01]  /*4a50*/  STL [R1+0x358], R20 ;  /* 0x0003581401007387 */ /* 0x000fe20000100800 */
[----:B------:R-:W-:Y:S01]  /*4a60*/  @!P4 IMAD.IADD R12, R12, 0x1, -R10 ;  /* 0x000000010c0cc824 */ /* 0x000fe200078e0a0a */
[----:B------:R-:W-:Y:S01]  /*4a70*/  ISETP.GE.AND P4, PT, R7, RZ, PT ;  /* 0x000000ff0700720c */ /* 0x000fe20003f86270 */
[----:B------:R-:W-:Y:S01]  /*4a80*/  IMAD.MOV.U32 R7, RZ, RZ, R8 ;  /* 0x000000ffff077224 */ /* 0x000fe200078e0008 */
[C---:B------:R-:W-:Y:S01]  /*4a90*/  ISETP.GT.U32.AND P6, PT, R10.reuse, R16, PT ;  /* 0x000000100a00720c */ /* 0x040fe20003fc4070 */
[----:B------:R-:W-:Y:S01]  /*4aa0*/  IMAD.HI.U32 R8, R15, R6, RZ ;  /* 0x000000060f087227 */ /* 0x000fe200078e00ff */
[----:B------:R-:W-:-:S03]  /*4ab0*/  ISETP.GT.U32.AND P5, PT, R10, R12, PT ;  /* 0x0000000c0a00720c */ /* 0x000fc60003fa4070 */
[----:B------:R-:W-:Y:S02]  /*4ac0*/  IMAD.MOV R18, RZ, RZ, -R8 ;  /* 0x000000ffff127224 */ /* 0x000fe400078e0a08 */
[C---:B------:R-:W-:Y:S01]  /*4ad0*/  IMAD R8, R10.reuse, R19, R17 ;  /* 0x000000130a087224 */ /* 0x040fe200078e0211 */
[----:B------:R-:W-:Y:S01]  /*4ae0*/  LOP3.LUT R19, R13, 0x198, RZ, 0xfc, !PT ;  /* 0x000001980d137812 */ /* 0x000fe200078efcff */
[----:B0-----:R-:W-:Y:S02]  /*4af0*/  IMAD.MOV.U32 R2, RZ, RZ, R11 ;  /* 0x000000ffff027224 */ /* 0x001fe400078e000b */
[----:B------:R-:W-:Y:S02]  /*4b00*/  IMAD R6, R10, R18, R6 ;  /* 0x000000120a067224 */ /* 0x000fe400078e0206 */
[----:B------:R-:W-:Y:S01]  /*4b10*/  @!P2 IMAD.MOV R2, RZ, RZ, -R2 ;  /* 0x000000ffff02a224 */ /* 0x000fe200078e0a02 */
[----:B------:R-:W-:Y:S01]  /*4b20*/  ISETP.GE.AND P2, PT, R3, RZ, PT ;  /* 0x000000ff0300720c */ /* 0x000fe20003f46270 */
[----:B------:R-:W-:Y:S01]  /*4b30*/  @!P5 IMAD.IADD R12, R12, 0x1, -R10 ;  /* 0x000000010c0cd824 */ /* 0x000fe200078e0a0a */
[----:B------:R-:W-:Y:S01]  /*4b40*/  ISETP.GT.U32.AND P5, PT, R10, R8, PT ;  /* 0x000000080a00720c */ /* 0x000fe20003fa4070 */
[----:B------:R-:W-:Y:S01]  /*4b50*/  IMAD.HI.U32 R18, R15, R7, RZ ;  /* 0x000000070f127227 */ /* 0x000fe200078e00ff */
[----:B------:R0:W-:Y:S01]  /*4b60*/  STL [R1+0x354], R2 ;  /* 0x0003540201007387 */ /* 0x0001e20000100800 */
[----:B------:R-:W-:-:S02]  /*4b70*/  LOP3.LUT R3, R13, 0x1a4, RZ, 0xfc, !PT ;  /* 0x000001a40d037812 */ /* 0x000fc400078efcff */
[----:B------:R-:W-:Y:S02]  /*4b80*/  IMAD.HI.U32 R17, R15, R4, RZ ;  /* 0x000000040f117227 */ /* 0x000fe400078e00ff */
[----:B------:R-:W-:Y:S02]  /*4b90*/  IABS R11, R3 ;  /* 0x00000003000b7213 */ /* 0x000fe40000000000 */
[----:B------:R-:W-:Y:S01]  /*4ba0*/  @!P6 IMAD.IADD R16, R16, 0x1, -R10 ;  /* 0x000000011010e824 */ /* 0x000fe200078e0a0a */
[----:B------:R-:W-:Y:S01]  /*4bb0*/  ISETP.GT.U32.AND P6, PT, R10, R6, PT ;  /* 0x000000060a00720c */ /* 0x000fe20003fc4070 */
[----:B------:R-:W-:Y:S02]  /*4bc0*/  IMAD.MOV R18, RZ, RZ, -R18 ;  /* 0x000000ffff127224 */ /* 0x000fe400078e0a12 */
[----:B------:R-:W-:Y:S02]  /*4bd0*/  IMAD.MOV R17, RZ, RZ, -R17 ;  /* 0x000000ffff117224 */ /* 0x000fe400078e0a11 */
[----:B------:R-:W-:-:S02]  /*4be0*/  @!P5 IMAD.IADD R8, R8, 0x1, -R10 ;  /* 0x000000010808d824 */ /* 0x000fc400078e0a0a */
[----:B0-----:R-:W-:Y:S02]  /*4bf0*/  IMAD.MOV.U32 R2, RZ, RZ, R12 ;  /* 0x000000ffff027224 */ /* 0x001fe400078e000c */
[----:B------:R-:W-:Y:S01]  /*4c00*/  @!P0 IMAD.IADD R14, R14, 0x1, -R10 ;  /* 0x000000010e0e8824 */ /* 0x000fe200078e0a0a */
[----:B------:R-:W-:Y:S01]  /*4c10*/  ISETP.GE.AND P0, PT, R5, RZ, PT ;  /* 0x000000ff0500720c */ /* 0x000fe20003f06270 */
[C---:B------:R-:W-:Y:S01]  /*4c20*/  IMAD R5, R10.reuse, R18, R7 ;  /* 0x000000120a057224 */ /* 0x040fe200078e0207 */
[----:B------:R-:W-:Y:S01]  /*4c30*/  LOP3.LUT R7, R13, 0x1a2, RZ, 0xfc, !PT ;  /* 0x000001a20d077812 */ /* 0x000fe200078efcff */
[C---:B------:R-:W-:Y:S02]  /*4c40*/  IMAD R4, R10.reuse, R17, R4 ;  /* 0x000000110a047224 */ /* 0x040fe400078e0204 */
[----:B------:R-:W-:Y:S01]  /*4c50*/  @!P1 IMAD.MOV R2, RZ, RZ, -R2 ;  /* 0x000000ffff029224 */ /* 0x000fe200078e0a02 */
[----:B------:R-:W-:Y:S01]  /*4c60*/  ISETP.GT.U32.AND P1, PT, R10, R8, PT ;  /* 0x000000080a00720c */ /* 0x000fe20003f24070 */
[----:B------:R-:W-:Y:S01]  /*4c70*/  IMAD.MOV.U32 R18, RZ, RZ, R16 ;  /* 0x000000ffff127224 */ /* 0x000fe200078e0010 */
[----:B------:R-:W-:Y:S01]  /*4c80*/  IABS R12, R7 ;  /* 0x00000007000c7213 */ /* 0x000fe20000000000 */
[----:B------:R-:W-:Y:S01]  /*4c90*/  @!P6 IMAD.IADD R6, R6, 0x1, -R10 ;  /* 0x000000010606e824 */ /* 0x000fe200078e0a0a */
[----:B------:R0:W-:Y:S01]  /*4ca0*/  STL [R1+0x324], R2 ;  /* 0x0003240201007387 */ /* 0x0001e20000100800 */
[----:B------:R-:W-:Y:S01]  /*4cb0*/  @!P3 IMAD.MOV R18, RZ, RZ, -R18 ;  /* 0x000000ffff12b224 */ /* 0x000fe200078e0a12 */
[C---:B------:R-:W-:Y:S01]  /*4cc0*/  ISETP.GT.U32.AND P3, PT, R10.reuse, R4, PT ;  /* 0x000000040a00720c */ /* 0x040fe20003f64070 */
[----:B------:R-:W-:Y:S01]  /*4cd0*/  IMAD.HI.U32 R17, R15, R11, RZ ;  /* 0x0000000b0f117227 */ /* 0x000fe200078e00ff */
[----:B------:R-:W-:-:S02]  /*4ce0*/  ISETP.GT.U32.AND P6, PT, R10, R6, PT ;  /* 0x000000060a00720c */ /* 0x000fc40003fc4070 */
[----:B------:R1:W-:Y:S01]  /*4cf0*/  STL [R1+0x330], R18 ;  /* 0x0003301201007387 */ /* 0x0003e20000100800 */
[----:B------:R-:W-:Y:S01]  /*4d00*/  IMAD.MOV R16, RZ, RZ, -R17 ;  /* 0x000000ffff107224 */ /* 0x000fe200078e0a11 */
[----:B------:R-:W-:Y:S01]  /*4d10*/  ISETP.GT.U32.AND P5, PT, R10, R5, PT ;  /* 0x000000050a00720c */ /* 0x000fe20003fa4070 */
[----:B------:R-:W-:Y:S01]  /*4d20*/  @!P1 IMAD.IADD R8, R8, 0x1, -R10 ;  /* 0x0000000108089824 */ /* 0x000fe200078e0a0a */
[----:B------:R-:W-:Y:S01]  /*4d30*/  ISETP.GE.AND P1, PT, R9, RZ, PT ;  /* 0x000000ff0900720c */ /* 0x000fe20003f26270 */
[----:B0-----:R-:W-:Y:S01]  /*4d40*/  IMAD.MOV.U32 R2, RZ, RZ, R14 ;  /* 0x000000ffff027224 */ /* 0x001fe200078e000e */
[----:B------:R-:W-:Y:S01]  /*4d50*/  LOP3.LUT R14, R13, 0x196, RZ, 0xfc, !PT ;  /* 0x000001960d0e7812 */ /* 0x000fe200078efcff */
[----:B------:R-:W-:-:S03]  /*4d60*/  IMAD.HI.U32 R9, R15, R12, RZ ;  /* 0x0000000c0f097227 */ /* 0x000fc600078e00ff */
[----:B------:R-:W-:Y:S01]  /*4d70*/  IABS R17, R14 ;  /* 0x0000000e00117213 */ /* 0x000fe20000000000 */
[----:B------:R-:W-:Y:S01]  /*4d80*/  @!P4 IMAD.MOV R2, RZ, RZ, -R2 ;  /* 0x000000ffff02c224 */ /* 0x000fe200078e0a02 */
[----:B------:R-:W-:Y:S01]  /*4d90*/  ISETP.GE.AND P4, PT, R0, RZ, PT ;  /* 0x000000ff0000720c */ /* 0x000fe20003f86270 */
[--C-:B------:R-:W-:Y:S01]  /*4da0*/  @!P3 IMAD.IADD R4, R4, 0x1, -R10.reuse ;  /* 0x000000010404b824 */ /* 0x100fe200078e0a0a */
[----:B------:R-:W-:Y:S01]  /*4db0*/  ISETP.GE.AND P3, PT, R3, RZ, PT ;  /* 0x000000ff0300720c */ /* 0x000fe20003f66270 */
[----:B------:R-:W-:Y:S01]  /*4dc0*/  IMAD R0, R10, R16, R11 ;  /* 0x000000100a007224 */ /* 0x000fe200078e020b */
[----:B------:R0:W-:Y:S01]  /*4dd0*/  STL [R1+0x334], R2 ;  /* 0x0003340201007387 */ /* 0x0001e20000100800 */
[--C-:B------:R-:W-:Y:S01]  /*4de0*/  @!P6 IMAD.IADD R6, R6, 0x1, -R10.reuse ;  /* 0x000000010606e824 */ /* 0x100fe200078e0a0a */
[----:B------:R-:W-:Y:S01]  /*4df0*/  LOP3.LUT R11, R13, 0x1a0, RZ, 0xfc, !PT ;  /* 0x000001a00d0b7812 */ /* 0x000fe200078efcff */
[----:B------:R-:W-:Y:S01]  /*4e00*/  IMAD.MOV R9, RZ, RZ, -R9 ;  /* 0x000000ffff097224 */ /* 0x000fe200078e0a09 */
[C---:B------:R-:W-:Y:S01]  /*4e10*/  ISETP.GT.U32.AND P6, PT, R10.reuse, R0, PT ;  /* 0x000000000a00720c */ /* 0x040fe20003fc4070 */
[----:B------:R-:W-:Y:S01]  /*4e20*/  @!P5 IMAD.IADD R5, R5, 0x1, -R10 ;  /* 0x000000010505d824 */ /* 0x000fe200078e0a0a */
[----:B-1----:R-:W-:Y:S01]  /*4e30*/  IABS R18, R11 ;  /* 0x0000000b00127213 */ /* 0x002fe20000000000 */
[C---:B------:R-:W-:Y:S01]  /*4e40*/  IMAD R3, R10.reuse, R9, R12 ;  /* 0x000000090a037224 */ /* 0x040fe200078e020c */
[----:B------:R-:W-:Y:S01]  /*4e50*/  LOP3.LUT R9, R13, 0x19e, RZ, 0xfc, !PT ;  /* 0x0000019e0d097812 */ /* 0x000fe200078efcff */
[----:B0-----:R-:W-:Y:S01]  /*4e60*/  IMAD.MOV.U32 R2, RZ, RZ, R8 ;  /* 0x000000ffff027224 */ /* 0x001fe200078e0008 */
[----:B------:R-:W-:-:S02]  /*4e70*/  ISETP.GT.U32.AND P5, PT, R10, R5, PT ;  /* 0x000000050a00720c */ /* 0x000fc40003fa4070 */
[----:B------:R-:W-:Y:S01]  /*4e80*/  LOP3.LUT R8, R13, 0x19c, RZ, 0xfc, !PT ;  /* 0x0000019c0d087812 */ /* 0x000fe200078efcff */
[----:B------:R-:W-:Y:S01]  /*4e90*/  @!P2 IMAD.MOV R2, RZ, RZ, -R2 ;  /* 0x000000ffff02a224 */ /* 0x000fe200078e0a02 */
[----:B------:R-:W-:-:S03]  /*4ea0*/  ISETP.GT.U32.AND P2, PT, R10, R4, PT ;  /* 0x000000040a00720c */ /* 0x000fc60003f44070 */
[--C-:B------:R-:W-:Y:S01]  /*4eb0*/  @!P6 IMAD.IADD R0, R0, 0x1, -R10.reuse ;  /* 0x000000010000e824 */ /* 0x100fe200078e0a0a */
[----:B------:R0:W-:Y:S04]  /*4ec0*/  STL [R1+0x338], R2 ;  /* 0x0003380201007387 */ /* 0x0001e80000100800 */
[----:B------:R-:W-:Y:S01]  /*4ed0*/  ISETP.GT.U32.AND P6, PT, R10, R0, PT ;  /* 0x000000000a00720c */ /* 0x000fe20003fc4070 */
[--C-:B------:R-:W-:Y:S01]  /*4ee0*/  @!P5 IMAD.IADD R5, R5, 0x1, -R10.reuse ;  /* 0x000000010505d824 */ /* 0x100fe200078e0a0a */
[----:B------:R-:W-:Y:S02]  /*4ef0*/  ISETP.GE.AND P5, PT, R7, RZ, PT ;  /* 0x000000ff0700720c */ /* 0x000fe40003fa6270 */
[----:B------:R-:W-:Y:S01]  /*4f00*/  LOP3.LUT R7, R13, 0x19a, RZ, 0xfc, !PT ;  /* 0x0000019a0d077812 */ /* 0x000fe200078efcff */
[----:B------:R-:W-:Y:S01]  /*4f10*/  @!P2 IMAD.IADD R4, R4, 0x1, -R10 ;  /* 0x000000010404a824 */ /* 0x000fe200078e0a0a */
[----:B------:R-:W-:Y:S01]  /*4f20*/  ISETP.GT.U32.AND P2, PT, R10, R3, PT ;  /* 0x000000030a00720c */ /* 0x000fe20003f44070 */
[----:B0-----:R-:W-:-:S02]  /*4f30*/  IMAD.MOV.U32 R2, RZ, RZ, R6 ;  /* 0x000000ffff027224 */ /* 0x001fc400078e0006 */
[----:B------:R-:W-:Y:S01]  /*4f40*/  @!P4 IMAD.MOV R5, RZ, RZ, -R5 ;  /* 0x000000ffff05c224 */ /* 0x000fe200078e0a05 */
[----:B------:R-:W-:Y:S01]  /*4f50*/  ISETP.GE.AND P4, PT, R9, RZ, PT ;  /* 0x000000ff0900720c */ /* 0x000fe20003f86270 */
[----:B------:R-:W-:Y:S01]  /*4f60*/  @!P0 IMAD.MOV R2, RZ, RZ, -R2 ;  /* 0x000000ffff028224 */ /* 0x000fe200078e0a02 */
[----:B------:R-:W-:Y:S01]  /*4f70*/  IABS R9, R9 ;  /* 0x0000000900097213 */ /* 0x000fe20000000000 */
[----:B------:R-:W-:Y:S01]  /*4f80*/  IMAD.HI.U32 R6, R15, R18, RZ ;  /* 0x000000120f067227 */ /* 0x000fe200078e00ff */
[----:B------:R-:W-:Y:S02]  /*4f90*/  ISETP.GE.AND P0, PT, R11, RZ, PT ;  /* 0x000000ff0b00720c */ /* 0x000fe40003f06270 */
[----:B------:R0:W-:Y:S01]  /*4fa0*/  STL [R1+0x33c], R2 ;  /* 0x00033c0201007387 */ /* 0x0001e20000100800 */
[--C-:B------:R-:W-:Y:S01]  /*4fb0*/  @!P6 IMAD.IADD R0, R0, 0x1, -R10.reuse ;  /* 0x000000010000e824 */ /* 0x100fe200078e0a0a */
[----:B------:R-:W-:Y:S01]  /*4fc0*/  ISETP.GE.AND P6, PT, R7, RZ, PT ;  /* 0x000000ff0700720c */ /* 0x000fe20003fc6270 */
[----:B------:R-:W-:Y:S01]  /*4fd0*/  @!P2 IMAD.IADD R3, R3, 0x1, -R10 ;  /* 0x000000010303a824 */ /* 0x000fe200078e0a0a */
[----:B------:R1:W-:Y:S01]  /*4fe0*/  STL [R1+0x340], R5 ;  /* 0x0003400501007387 */ /* 0x0003e20000100800 */
[----:B------:R-:W-:Y:S01]  /*4ff0*/  IMAD.MOV R6, RZ, RZ, -R6 ;  /* 0x000000ffff067224 */ /* 0x000fe200078e0a06 */
[----:B------:R-:W-:-:S02]  /*5000*/  IABS R7, R7 ;  /* 0x0000000700077213 */ /* 0x000fc40000000000 */
[C---:B------:R-:W-:Y:S01]  /*5010*/  ISETP.GT.U32.AND P2, PT, R10.reuse, R3, PT ;  /* 0x000000030a00720c */ /* 0x040fe20003f44070 */
[----:B------:R-:W-:Y:S01]  /*5020*/  IMAD R18, R10, R6, R18 ;  /* 0x000000060a127224 */ /* 0x000fe200078e0212 */
[----:B------:R-:W-:Y:S01]  /*5030*/  LOP3.LUT R6, R13, 0x192, RZ, 0xfc, !PT ;  /* 0x000001920d067812 */ /* 0x000fe200078efcff */
[----:B0-----:R-:W-:Y:S02]  /*5040*/  IMAD.MOV.U32 R2, RZ, RZ, R4 ;  /* 0x000000ffff027224 */ /* 0x001fe400078e0004 */
[----:B-1----:R-:W-:Y:S01]  /*5050*/  IMAD.HI.U32 R5, R15, R9, RZ ;  /* 0x000000090f057227 */ /* 0x002fe200078e00ff */
[----:B------:R-:W-:-:S03]  /*5060*/  IABS R16, R6 ;  /* 0x0000000600107213 */ /* 0x000fc60000000000 */
[----:B------:R-:W-:Y:S01]  /*5070*/  @!P1 IMAD.MOV R2, RZ, RZ, -R2 ;  /* 0x000000ffff029224 */ /* 0x000fe200078e0a02 */
[----:B------:R-:W-:Y:S01]  /*5080*/  ISETP.GE.AND P1, PT, R8, RZ, PT ;  /* 0x000000ff0800720c */ /* 0x000fe20003f26270 */
[----:B------:R-:W-:Y:S01]  /*5090*/  IMAD.MOV R5, RZ, RZ, -R5 ;  /* 0x000000ffff057224 */ /* 0x000fe200078e0a05 */
[----:B------:R-:W-:Y:S01]  /*50a0*/  IABS R8, R8 ;  /* 0x0000000800087213 */ /* 0x000fe20000000000 */
[----:B------:R-:W-:Y:S01]  /*50b0*/  @!P2 IMAD.IADD R3, R3, 0x1, -R10 ;  /* 0x000000010303a824 */ /* 0x000fe200078e0a0a */
[----:B------:R0:W-:Y:S01]  /*50c0*/  STL [R1+0x34c], R2 ;  /* 0x00034c0201007387 */ /* 0x0001e20000100800 */
[----:B------:R-:W-:Y:S02]  /*50d0*/  IMAD R9, R10, R5, R9 ;  /* 0x000000050a097224 */ /* 0x000fe400078e0209 */
[----:B------:R-:W-:-:S03]  /*50e0*/  IMAD.HI.U32 R4, R15, R8, RZ ;  /* 0x000000080f047227 */ /* 0x000fc600078e00ff */
[----:B------:R-:W-:Y:S01]  /*50f0*/  ISETP.GT.U32.AND P2, PT, R10, R9, PT ;  /* 0x000000090a00720c */ /* 0x000fe20003f44070 */
[----:B------:R-:W-:Y:S02]  /*5100*/  IMAD.MOV R4, RZ, RZ, -R4 ;  /* 0x000000ffff047224 */ /* 0x000fe400078e0a04 */
[----:B------:R-:W-:-:S04]  /*5110*/  IMAD.HI.U32 R5, R15, R17, RZ ;  /* 0x000000110f057227 */ /* 0x000fc800078e00ff */
[----:B0-----:R-:W-:Y:S02]  /*5120*/  IMAD.MOV.U32 R2, RZ, RZ, R0 ;  /* 0x000000ffff027224 */ /* 0x001fe400078e0000 */
[C---:B------:R-:W-:Y:S01]  /*5130*/  IMAD R8, R10.reuse, R4, R8 ;  /* 0x000000040a087224 */ /* 0x040fe200078e0208 */
[----:B------:R-:W-:Y:S01]  /*5140*/  IABS R4, R19 ;  /* 0x0000001300047213 */ /* 0x000fe20000000000 */
[----:B------:R-:W-:Y:S01]  /*5150*/  @!P3 IMAD.MOV R2, RZ, RZ, -R2 ;  /* 0x000000ffff02b224 */ /* 0x000fe200078e0a02 */
[----:B------:R-:W-:Y:S01]  /*5160*/  ISETP.GT.U32.AND P3, PT, R10, R18, PT ;  /* 0x000000120a00720c */ /* 0x000fe20003f64070 */
[----:B------:R-:W-:-:S03]  /*5170*/  IMAD.HI.U32 R0, R15, R7, RZ ;  /* 0x000000070f007227 */ /* 0x000fc600078e00ff */
[----:B------:R0:W-:Y:S01]  /*5180*/  STL [R1+0x344], R2 ;  /* 0x0003440201007387 */ /* 0x0001e20000100800 */
[----:B------:R-:W-:Y:S02]  /*5190*/  @!P2 IMAD.IADD R9, R9, 0x1, -R10 ;  /* 0x000000010909a824 */ /* 0x000fe400078e0a0a */
[----:B------:R-:W-:Y:S02]  /*51a0*/  IMAD.MOV R0, RZ, RZ, -R0 ;  /* 0x000000ffff007224 */ /* 0x000fe400078e0a00 */
[----:B------:R-:W-:Y:S01]  /*51b0*/  IMAD.HI.U32 R11, R15, R4, RZ ;  /* 0x000000040f0b7227 */ /* 0x000fe200078e00ff */
[----:B------:R-:W-:-:S03]  /*51c0*/  ISETP.GT.U32.AND P2, PT, R10, R9, PT ;  /* 0x000000090a00720c */ /* 0x000fc60003f44070 */
[----:B------:R-:W-:Y:S02]  /*51d0*/  @!P3 IMAD.IADD R18, R18, 0x1, -R10 ;  /* 0x000000011212b824 */ /* 0x000fe400078e0a0a */
[----:B0-----:R-:W-:Y:S02]  /*51e0*/  IMAD.MOV.U32 R2, RZ, RZ, R3 ;  /* 0x000000ffff027224 */ /* 0x001fe400078e0003 */
[C---:B------:R-:W-:Y:S01]  /*51f0*/  IMAD R7, R10.reuse, R0, R7 ;  /* 0x000000000a077224 */ /* 0x040fe200078e0207 */
[C---:B------:R-:W-:Y:S01]  /*5200*/  ISETP.GT.U32.AND P3, PT, R10.reuse, R18, PT ;  /* 0x000000120a00720c */ /* 0x040fe20003f64070 */
[----:B------:R-:W-:Y:S01]  /*5210*/  @!P5 IMAD.MOV R2, RZ, RZ, -R2 ;  /* 0x000000ffff02d224 */ /* 0x000fe200078e0a02 */
[C---:B------:R-:W-:Y:S01]  /*5220*/  ISETP.GT.U32.AND P5, PT, R10.reuse, R8, PT ;  /* 0x000000080a00720c */ /* 0x040fe20003fa4070 */
[----:B------:R-:W-:Y:S01]  /*5230*/  IMAD.MOV R11, RZ, RZ, -R11 ;  /* 0x000000ffff0b7224 */ /* 0x000fe200078e0a0b */
[C---:B------:R-:W-:Y:S01]  /*5240*/  LOP3.LUT R0, R13.reuse, 0x194, RZ, 0xfc, !PT ;  /* 0x000001940d007812 */ /* 0x040fe200078efcff */
[----:B------:R-:W-:Y:S01]  /*5250*/  IMAD.MOV R5, RZ, RZ, -R5 ;  /* 0x000000ffff057224 */ /* 0x000fe200078e0a05 */
[----:B------:R0:W-:Y:S01]  /*5260*/  STL [R1+0x348], R2 ;  /* 0x0003480201007387 */ /* 0x0001e20000100800 */
[C---:B------:R-:W-:Y:S01]  /*5270*/  IMAD R4, R10.reuse, R11, R4 ;  /* 0x0000000b0a047224 */ /* 0x040fe200078e0204 */
[----:B------:R-:W-:Y:S01]  /*5280*/  IABS R3, R0 ;  /* 0x0000000000037213 */ /* 0x000fe20000000000 */
[C---:B------:R-:W-:Y:S01]  /*5290*/  IMAD R17, R10.reuse, R5, R17 ;  /* 0x000000050a117224 */ /* 0x040fe200078e0211 */
[----:B------:R-:W-:Y:S01]  /*52a0*/  LOP3.LUT R5, R13, 0x190, RZ, 0xfc, !PT ;  /* 0x000001900d057812 */ /* 0x000fe200078efcff */
[--C-:B------:R-:W-:Y:S01]  /*52b0*/  @!P2 IMAD.IADD R9, R9, 0x1, -R10.reuse ;  /* 0x000000010909a824 */ /* 0x100fe200078e0a0a */
[----:B------:R-:W-:Y:S01]  /*52c0*/  ISETP.GT.U32.AND P2, PT, R10, R4, PT ;  /* 0x000000040a00720c */ /* 0x000fe20003f44070 */
[--C-:B------:R-:W-:Y:S01]  /*52d0*/  @!P3 IMAD.IADD R18, R18, 0x1, -R10.reuse ;  /* 0x000000011212b824 */ /* 0x100fe200078e0a0a */
[----:B------:R-:W-:Y:S01]  /*52e0*/  ISETP.GT.U32.AND P3, PT, R10, R7, PT ;  /* 0x000000070a00720c */ /* 0x000fe20003f64070 */
[----:B------:R-:W-:-:S02]  /*52f0*/  @!P5 IMAD.IADD R8, R8, 0x1, -R10 ;  /* 0x000000010808d824 */ /* 0x000fc400078e0a0a */
[----:B0-----:R-:W-:Y:S01]  /*5300*/  IMAD.MOV.U32 R2, RZ, RZ, R18 ;  /* 0x000000ffff027224 */ /* 0x001fe200078e0012 */
[----:B------:R-:W-:Y:S01]  /*5310*/  IABS R18, R5 ;  /* 0x0000000500127213 */ /* 0x000fe20000000000 */
[----:B------:R-:W-:Y:S01]  /*5320*/  IMAD.HI.U32 R12, R15, R3, RZ ;  /* 0x000000030f0c7227 */ /* 0x000fe200078e00ff */
[----:B------:R-:W-:-:S03]  /*5330*/  ISETP.GT.U32.AND P5, PT, R10, R8, PT ;  /* 0x000000080a00720c */ /* 0x000fc60003fa4070 */
[----:B------:R-:W-:Y:S02]  /*5340*/  @!P0 IMAD.MOV R2, RZ, RZ, -R2 ;  /* 0x000000ffff028224 */ /* 0x000fe400078e0a02 */
[--C-:B------:R-:W-:Y:S01]  /*5350*/  @!P2 IMAD.IADD R4, R4, 0x1, -R10.reuse ;  /* 0x000000010404a824 */ /* 0x100fe200078e0a0a */
[----:B------:R-:W-:Y:S01]  /*5360*/  ISETP.GE.AND P2, PT, R14, RZ, PT ;  /* 0x000000ff0e00720c */ /* 0x000fe20003f46270 */
[----:B------:R-:W-:Y:S01]  /*5370*/  @!P3 IMAD.IADD R7, R7, 0x1, -R10 ;  /* 0x000000010707b824 */ /* 0x000fe200078e0a0a */
[----:B------:R0:W-:Y:S01]  /*5380*/  STL [R1+0x32c], R2 ;  /* 0x00032c0201007387 */ /* 0x0001e20000100800 */
[----:B------:R-:W-:Y:S01]  /*5390*/  IMAD.MOV.U32 R14, RZ, RZ, R18 ;  /* 0x000000ffff0e7224 */ /* 0x000fe200078e0012 */
[----:B------:R-:W-:Y:S01]  /*53a0*/  ISETP.GE.AND P3, PT, R19, RZ, PT ;  /* 0x000000ff1300720c */ /* 0x000fe20003f66270 */
[----:B------:R-:W-:Y:S01]  /*53b0*/  IMAD.MOV R12, RZ, RZ, -R12 ;  /* 0x000000ffff0c7224 */ /* 0x000fe200078e0a0c */
[----:B------:R-:W-:Y:S01]  /*53c0*/  ISETP.GT.U32.AND P0, PT, R10, R7, PT ;  /* 0x000000070a00720c */ /* 0x000fe20003f04070 */
[----:B------:R-:W-:Y:S01]  /*53d0*/  @!P5 IMAD.IADD R8, R8, 0x1, -R10 ;  /* 0x000000010808d824 */ /* 0x000fe200078e0a0a */
[----:B------:R-:W-:Y:S01]  /*53e0*/  ISETP.GT.U32.AND P5, PT, R10, R17, PT ;  /* 0x000000110a00720c */ /* 0x000fe20003fa4070 */
[----:B------:R-:W-:-:S04]  /*53f0*/  IMAD.HI.U32 R11, R15, R16, RZ ;  /* 0x000000100f0b7227 */ /* 0x000fc800078e00ff */
[----:B0-----:R-:W-:Y:S02]  /*5400*/  IMAD.MOV.U32 R2, RZ, RZ, R9 ;  /* 0x000000ffff027224 */ /* 0x001fe400078e0009 */
[----:B------:R-:W-:-:S04]  /*5410*/  IMAD.HI.U32 R9, R15, R14, RZ ;  /* 0x0000000e0f097227 */ /* 0x000fc800078e00ff */
[----:B------:R-:W-:Y:S02]  /*5420*/  @!P4 IMAD.MOV R2, RZ, RZ, -R2 ;  /* 0x000000ffff02c224 */ /* 0x000fe400078e0a02 */
[--C-:B------:R-:W-:Y:S01]  /*5430*/  @!P5 IMAD.IADD R17, R17, 0x1, -R10.reuse ;  /* 0x000000011111d824 */ /* 0x100fe200078e0a0a */
[C---:B------:R-:W-:Y:S01]  /*5440*/  ISETP.GT.U32.AND P5, PT, R10.reuse, R4, PT ;  /* 0x000000040a00720c */ /* 0x040fe20003fa4070 */
[C---:B------:R-:W-:Y:S01]  /*5450*/  IMAD R3, R10.reuse, R12, R3 ;  /* 0x0000000c0a037224 */ /* 0x040fe200078e0203 */
[----:B------:R0:W-:Y:S01]  /*5460*/  STL [R1+0x328], R2 ;  /* 0x0003280201007387 */ /* 0x0001e20000100800 */
[----:B------:R-:W-:Y:S01]  /*5470*/  IMAD.MOV R11, RZ, RZ, -R11 ;  /* 0x000000ffff0b7224 */ /* 0x000fe200078e0a0b */
[C---:B------:R-:W-:Y:S01]  /*5480*/  ISETP.GT.U32.AND P4, PT, R10.reuse, R17, PT ;  /* 0x000000110a00720c */ /* 0x040fe20003f84070 */
[----:B------:R-:W-:Y:S01]  /*5490*/  @!P0 IMAD.IADD R7, R7, 0x1, -R10 ;  /* 0x0000000107078824 */ /* 0x000fe200078e0a0a */
[C---:B------:R-:W-:Y:S01]  /*54a0*/  ISETP.GT.U32.AND P0, PT, R10.reuse, R3, PT ;  /* 0x000000030a00720c */ /* 0x040fe20003f04070 */
[----:B------:R-:W-:Y:S01]  /*54b0*/  IMAD.MOV R9, RZ, RZ, -R9 ;  /* 0x000000ffff097224 */ /* 0x000fe200078e0a09 */
[----:B------:R-:W-:Y:S01]  /*54c0*/  LOP3.LUT R12, R13, 0x18a, RZ, 0xfc, !PT ;  /* 0x0000018a0d0c7812 */ /* 0x000fe200078efcff */
[----:B------:R-:W-:-:S02]  /*54d0*/  IMAD R16, R10, R11, R16 ;  /* 0x0000000b0a107224 */ /* 0x000fc400078e0210 */
[----:B------:R-:W-:Y:S01]  /*54e0*/  IMAD R14, R10, R9, R14 ;  /* 0x000000090a0e7224 */ /* 0x000fe200078e020e */
[----:B------:R-:W-:Y:S01]  /*54f0*/  LOP3.LUT R9, R13, 0x188, RZ, 0xfc, !PT ;  /* 0x000001880d097812 */ /* 0x000fe200078efcff */
[----:B0-----:R-:W-:Y:S01]  /*5500*/  IMAD.MOV.U32 R2, RZ, RZ, R7 ;  /* 0x000000ffff027224 */ /* 0x001fe200078e0007 */
[----:B------:R-:W-:Y:S01]  /*5510*/  IABS R11, R12 ;  /* 0x0000000c000b7213 */ /* 0x000fe20000000000 */
[----:B------:R-:W-:Y:S01]  /*5520*/  @!P1 IMAD.MOV R8, RZ, RZ, -R8 ;  /* 0x000000ffff089224 */ /* 0x000fe200078e0a08 */
[----:B------:R-:W-:Y:S01]  /*5530*/  ISETP.GE.AND P1, PT, R0, RZ, PT ;  /* 0x000000ff0000720c */ /* 0x000fe20003f26270 */
[----:B------:R-:W-:Y:S01]  /*5540*/  @!P6 IMAD.MOV R2, RZ, RZ, -R2 ;  /* 0x000000ffff02e224 */ /* 0x000fe200078e0a02 */
[C---:B------:R-:W-:Y:S01]  /*5550*/  ISETP.GT.U32.AND P6, PT, R10.reuse, R16, PT ;  /* 0x000000100a00720c */ /* 0x040fe20003fc4070 */
[--C-:B------:R-:W-:Y:S01]  /*5560*/  @!P4 IMAD.IADD R17, R17, 0x1, -R10.reuse ;  /* 0x000000011111c824 */ /* 0x100fe200078e0a0a */
[----:B------:R-:W-:Y:S01]  /*5570*/  ISETP.GT.U32.AND P4, PT, R10, R14, PT ;  /* 0x0000000e0a00720c */ /* 0x000fe20003f84070 */
[--C-:B------:R-:W-:Y:S01]  /*5580*/  @!P5 IMAD.IADD R4, R4, 0x1, -R10.reuse ;  /* 0x000000010404d824 */ /* 0x100fe200078e0a0a */
[----:B------:R-:W-:Y:S01]  /*5590*/  ISETP.GE.AND P5, PT, R6, RZ, PT ;  /* 0x000000ff0600720c */ /* 0x000fe20003fa6270 */
[--C-:B------:R-:W-:Y:S01]  /*55a0*/  @!P0 IMAD.IADD R3, R3, 0x1, -R10.reuse ;  /* 0x0000000103038824 */ /* 0x100fe200078e0a0a */
[C---:B------:R-:W-:Y:S01]  /*55b0*/  LOP3.LUT R0, R13.reuse, 0x18e, RZ, 0xfc, !PT ;  /* 0x0000018e0d007812 */ /* 0x040fe200078efcff */
[----:B------:R0:W-:Y:S01]  /*55c0*/  STL [R1+0x2f4], R8 ;  /* 0x0002f40801007387 */ /* 0x0001e20000100800 */
[----:B------:R-:W-:Y:S01]  /*55d0*/  LOP3.LUT R6, R13, 0x18c, RZ, 0xfc, !PT ;  /* 0x0000018c0d067812 */ /* 0x000fe200078efcff */
[----:B------:R-:W-:Y:S01]  /*55e0*/  @!P2 IMAD.MOV R17, RZ, RZ, -R17 ;  /* 0x000000ffff11a224 */ /* 0x000fe200078e0a11 */
[----:B------:R-:W-:Y:S01]  /*55f0*/  ISETP.GE.AND P0, PT, R5, RZ, PT ;  /* 0x000000ff0500720c */ /* 0x000fe20003f06270 */
[----:B------:R1:W-:Y:S01]  /*5600*/  STL [R1+0x31c], R2 ;  /* 0x00031c0201007387 */ /* 0x0003e20000100800 */
[----:B------:R-:W-:Y:S01]  /*5610*/  IABS R7, R0 ;  /* 0x0000000000077213 */ /* 0x000fe20000000000 */
[--C-:B------:R-:W-:Y:S01]  /*5620*/  @!P6 IMAD.IADD R16, R16, 0x1, -R10.reuse ;  /* 0x000000011010e824 */ /* 0x100fe200078e0a0a */
[----:B------:R-:W-:Y:S01]  /*5630*/  IABS R5, R6 ;  /* 0x0000000600057213 */ /* 0x000fe20000000000 */
[----:B------:R-:W-:Y:S01]  /*5640*/  @!P4 IMAD.IADD R14, R14, 0x1, -R10 ;  /* 0x000000010e0ec824 */ /* 0x000fe200078e0a0a */
[----:B------:R-:W-:Y:S01]  /*5650*/  ISETP.GT.U32.AND P6, PT, R10, R3, PT ;  /* 0x000000030a00720c */ /* 0x000fe20003fc4070 */
[----:B0-----:R-:W-:Y:S01]  /*5660*/  IMAD.HI.U32 R8, R15, R7, RZ ;  /* 0x000000070f087227 */ /* 0x001fe200078e00ff */
[----:B------:R-:W-:-:S02]  /*5670*/  IABS R19, R9 ;  /* 0x0000000900137213 */ /* 0x000fc40000000000 */
[----:B------:R-:W-:Y:S01]  /*5680*/  ISETP.GT.U32.AND P4, PT, R10, R14, PT ;  /* 0x0000000e0a00720c */ /* 0x000fe20003f84070 */
[----:B-1----:R-:W-:Y:S02]  /*5690*/  IMAD.MOV.U32 R2, RZ, RZ, R4 ;  /* 0x000000ffff027224 */ /* 0x002fe400078e0004 */
[----:B------:R-:W-:Y:S02]  /*56a0*/  IMAD.MOV.U32 R4, RZ, RZ, R5 ;  /* 0x000000ffff047224 */ /* 0x000fe400078e0005 */
[----:B------:R-:W-:Y:S02]  /*56b0*/  IMAD.MOV R8, RZ, RZ, -R8 ;  /* 0x000000ffff087224 */ /* 0x000fe400078e0a08 */
[----:B------:R-:W-:-:S04]  /*56c0*/  IMAD.HI.U32 R5, R15, R4, RZ ;  /* 0x000000040f057227 */ /* 0x000fc800078e00ff */
[C---:B------:R-:W-:Y:S02]  /*56d0*/  IMAD R7, R10.reuse, R8, R7 ;  /* 0x000000080a077224 */ /* 0x040fe400078e0207 */
[----:B------:R-:W-:Y:S02]  /*56e0*/  IMAD.MOV R5, RZ, RZ, -R5 ;  /* 0x000000ffff057224 */ /* 0x000fe400078e0a05 */
[----:B------:R-:W-:Y:S01]  /*56f0*/  @!P6 IMAD.IADD R3, R3, 0x1, -R10 ;  /* 0x000000010303e824 */ /* 0x000fe200078e0a0a */
[C---:B------:R-:W-:Y:S01]  /*5700*/  ISETP.GT.U32.AND P6, PT, R10.reuse, R7, PT ;  /* 0x000000070a00720c */ /* 0x040fe20003fc4070 */
[C---:B------:R-:W-:Y:S02]  /*5710*/  IMAD R4, R10.reuse, R5, R4 ;  /* 0x000000050a047224 */ /* 0x040fe400078e0204 */
[----:B------:R-:W-:Y:S01]  /*5720*/  @!P3 IMAD.MOV R2, RZ, RZ, -R2 ;  /* 0x000000ffff02b224 */ /* 0x000fe200078e0a02 */
[----:B------:R-:W-:Y:S01]  /*5730*/  ISETP.GT.U32.AND P3, PT, R10, R16, PT ;  /* 0x000000100a00720c */ /* 0x000fe20003f64070 */
[--C-:B------:R-:W-:Y:S01]  /*5740*/  @!P4 IMAD.IADD R14, R14, 0x1, -R10.reuse ;  /* 0x000000010e0ec824 */ /* 0x100fe200078e0a0a */
[----:B------:R-:W-:Y:S01]  /*5750*/  ISETP.GT.U32.AND P4, PT, R10, R4, PT ;  /* 0x000000040a00720c */ /* 0x000fe20003f84070 */
[C---:B------:R-:W-:Y:S01]  /*5760*/  IMAD.HI.U32 R5, R15.reuse, R11, RZ ;  /* 0x0000000b0f057227 */ /* 0x040fe200078e00ff */
[----:B------:R0:W-:Y:S03]  /*5770*/  STL [R1+0x320], R2 ;  /* 0x0003200201007387 */ /* 0x0001e60000100800 */
[----:B------:R-:W-:Y:S01]  /*5780*/  IMAD.HI.U32 R8, R15, R19, RZ ;  /* 0x000000130f087227 */ /* 0x000fe200078e00ff */
[----:B------:R-:W-:Y:S03]  /*5790*/  STL [R1+0x2fc], R17 ;  /* 0x0002fc1101007387 */ /* 0x000fe60000100800 */
[--C-:B------:R-:W-:Y:S01]  /*57a0*/  @!P6 IMAD.IADD R7, R7, 0x1, -R10.reuse ;  /* 0x000000010707e824 */ /* 0x100fe200078e0a0a */
[----:B------:R-:W-:Y:S01]  /*57b0*/  ISETP.GE.AND P6, PT, R6, RZ, PT ;  /* 0x000000ff0600720c */ /* 0x000fe20003fc6270 */
[--C-:B------:R-:W-:Y:S01]  /*57c0*/  @!P3 IMAD.IADD R16, R16, 0x1, -R10.reuse ;  /* 0x000000011010b824 */ /* 0x100fe200078e0a0a */
[----:B------:R-:W-:Y:S01]  /*57d0*/  ISETP.GE.AND P3, PT, R0, RZ, PT ;  /* 0x000000ff0000720c */ /* 0x000fe20003f66270 */
[----:B------:R-:W-:Y:S01]  /*57e0*/  IMAD.MOV R5, RZ, RZ, -R5 ;  /* 0x000000ffff057224 */ /* 0x000fe200078e0a05 */
[C---:B------:R-:W-:Y:S01]  /*57f0*/  LOP3.LUT R0, R13.reuse, 0x186, RZ, 0xfc, !PT ;  /* 0x000001860d007812 */ /* 0x040fe200078efcff */
[----:B------:R-:W-:Y:S01]  /*5800*/  @!P4 IMAD.IADD R4, R4, 0x1, -R10 ;  /* 0x000000010404c824 */ /* 0x000fe200078e0a0a */
[----:B------:R-:W-:Y:S01]  /*5810*/  ISETP.GT.U32.AND P4, PT, R10, R7, PT ;  /* 0x000000070a00720c */ /* 0x000fe20003f84070 */
[----:B0-----:R-:W-:Y:S01]  /*5820*/  IMAD.MOV.U32 R2, RZ, RZ, R3 ;  /* 0x000000ffff027224 */ /* 0x001fe200078e0003 */
[----:B------:R-:W-:Y:S01]  /*5830*/  LOP3.LUT R6, R13, 0x184, RZ, 0xfc, !PT ;  /* 0x000001840d067812 */ /* 0x000fe200078efcff */
[----:B------:R-:W-:-:S02]  /*5840*/  IMAD.MOV R8, RZ, RZ, -R8 ;  /* 0x000000ffff087224 */ /* 0x000fc400078e0a08 */
[C---:B------:R-:W-:Y:S01]  /*5850*/  IMAD R11, R10.reuse, R5, R11 ;  /* 0x000000050a0b7224 */ /* 0x040fe200078e020b */
[----:B------:R-:W-:Y:S01]  /*5860*/  IABS R5, R0 ;  /* 0x0000000000057213 */ /* 0x000fe20000000000 */
[----:B------:R-:W-:Y:S01]  /*5870*/  @!P1 IMAD.MOV R2, RZ, RZ, -R2 ;  /* 0x000000ffff029224 */ /* 0x000fe200078e0a02 */
[C---:B------:R-:W-:Y:S01]  /*5880*/  ISETP.GT.U32.AND P1, PT, R10.reuse, R4, PT ;  /* 0x000000040a00720c */ /* 0x040fe20003f24070 */
[C---:B------:R-:W-:Y:S01]  /*5890*/  IMAD R19, R10.reuse, R8, R19 ;  /* 0x000000080a137224 */ /* 0x040fe200078e0213 */
[----:B------:R-:W-:Y:S01]  /*58a0*/  IABS R8, R6 ;  /* 0x0000000600087213 */ /* 0x000fe20000000000 */
[----:B------:R-:W-:Y:S01]  /*58b0*/  IMAD.HI.U32 R3, R15, R5, RZ ;  /* 0x000000050f037227 */ /* 0x000fe200078e00ff */
[----:B------:R0:W-:Y:S01]  /*58c0*/  STL [R1+0x318], R2 ;  /* 0x0003180201007387 */ /* 0x0001e20000100800 */
[C---:B------:R-:W-:Y:S02]  /*58d0*/  ISETP.GT.U32.AND P2, PT, R10.reuse, R11, PT ;  /* 0x0000000b0a00720c */ /* 0x040fe40003f44070 */
[----:B------:R-:W-:Y:S01]  /*58e0*/  @!P5 IMAD.MOV R16, RZ, RZ, -R16 ;  /* 0x000000ffff10d224 */ /* 0x000fe200078e0a10 */
[----:B------:R-:W-:Y:S01]  /*58f0*/  ISETP.GT.U32.AND P5, PT, R10, R19, PT ;  /* 0x000000130a00720c */ /* 0x000fe20003fa4070 */
[--C-:B------:R-:W-:Y:S01]  /*5900*/  @!P4 IMAD.IADD R7, R7, 0x1, -R10.reuse ;  /* 0x000000010707c824 */ /* 0x100fe200078e0a0a */
[----:B------:R-:W-:Y:S01]  /*5910*/  ISETP.GE.AND P4, PT, R9, RZ, PT ;  /* 0x000000ff0900720c */ /* 0x000fe20003f86270 */
[----:B------:R-:W-:Y:S01]  /*5920*/  IMAD.MOV R3, RZ, RZ, -R3 ;  /* 0x000000ffff037224 */ /* 0x000fe200078e0a03 */
[----:B------:R1:W-:Y:S01]  /*5930*/  STL [R1+0x304], R16 ;  /* 0x0003041001007387 */ /* 0x0003e20000100800 */
        /* <DEDUP_REMOVED lines=8> */
[----:B------:R-:W-:Y:S01]  /*59c0*/  IMAD.MOV R14, RZ, RZ, -R14 ;  /* 0x000000ffff0e7224 */ /* 0x000fe200078e0a0e */
[C---:B------:R-:W-:Y:S01]  /*59d0*/  LOP3.LUT R12, R13.reuse, 0x17e, RZ, 0xfc, !PT ;  /* 0x0000017e0d0c7812 */ /* 0x040fe200078efcff */
[C---:B------:R-:W-:Y:S01]  /*59e0*/  IMAD R5, R10.reuse, R3, R5 ;  /* 0x000000030a057224 */ /* 0x040fe200078e0205 */
[----:B------:R0:W-:Y:S01]  /*59f0*/  STL [R1+0x314], R2 ;  /* 0x0003140201007387 */ /* 0x0001e20000100800 */
[----:B-1----:R-:W-:Y:S01]  /*5a00*/  IMAD.MOV.U32 R16, RZ, RZ, R7 ;  /* 0x000000ffff107224 */ /* 0x002fe200078e0007 */
[C---:B------:R-:W-:Y:S01]  /*5a10*/  LOP3.LUT R3, R13.reuse, 0x180, RZ, 0xfc, !PT ;  /* 0x000001800d037812 */ /* 0x040fe200078efcff */
[C---:B------:R-:W-:Y:S01]  /*5a20*/  IMAD R8, R10.reuse, R14, R8 ;  /* 0x0000000e0a087224 */ /* 0x040fe200078e0208 */
[----:B------:R-:W-:Y:S01]  /*5a30*/  LOP3.LUT R14, R13, 0x17a, RZ, 0xfc, !PT ;  /* 0x0000017a0d0e7812 */ /* 0x000fe200078efcff */
[----:B------:R-:W-:Y:S01]  /*5a40*/  @!P3 IMAD.MOV R16, RZ, RZ, -R16 ;  /* 0x000000ffff10b224 */ /* 0x000fe200078e0a10 */
[----:B------:R-:W-:Y:S01]  /*5a50*/  ISETP.GT.U32.AND P3, PT, R10, R5, PT ;  /* 0x000000050a00720c */ /* 0x000fe20003f64070 */
[----:B------:R-:W-:-:S02]  /*5a60*/  @!P5 IMAD.IADD R19, R19, 0x1, -R10 ;  /* 0x000000011313d824 */ /* 0x000fc400078e0a0a */
[----:B------:R-:W-:Y:S01]  /*5a70*/  @!P2 IMAD.IADD R11, R11, 0x1, -R10 ;  /* 0x000000010b0ba824 */ /* 0x000fe200078e0a0a */
[----:B------:R1:W-:Y:S01]  /*5a80*/  STL [R1+0x308], R16 ;  /* 0x0003081001007387 */ /* 0x0003e20000100800 */
[----:B0-----:R-:W-:Y:S01]  /*5a90*/  IMAD.MOV.U32 R2, RZ, RZ, R4 ;  /* 0x000000ffff027224 */ /* 0x001fe200078e0004 */
[C---:B------:R-:W-:Y:S01]  /*5aa0*/  ISETP.GT.U32.AND P5, PT, R10.reuse, R19, PT ;  /* 0x000000130a00720c */ /* 0x040fe20003fa4070 */
[----:B------:R-:W-:Y:S01]  /*5ab0*/  IMAD.HI.U32 R7, R15, R9, RZ ;  /* 0x000000090f077227 */ /* 0x000fe200078e00ff */
[C---:B------:R-:W-:Y:S02]  /*5ac0*/  ISETP.GT.U32.AND P2, PT, R10.reuse, R11, PT ;  /* 0x0000000b0a00720c */ /* 0x040fe40003f44070 */
[----:B------:R-:W-:Y:S01]  /*5ad0*/  IABS R4, R3 ;  /* 0x0000000300047213 */ /* 0x000fe20000000000 */
[----:B------:R-:W-:Y:S01]  /*5ae0*/  @!P6 IMAD.MOV R2, RZ, RZ, -R2 ;  /* 0x000000ffff02e224 */ /* 0x000fe200078e0a02 */
[C---:B------:R-:W-:Y:S01]  /*5af0*/  ISETP.GT.U32.AND P6, PT, R10.reuse, R8, PT ;  /* 0x000000080a00720c */ /* 0x040fe20003fc4070 */
[--C-:B------:R-:W-:Y:S01]  /*5b00*/  @!P3 IMAD.IADD R5, R5, 0x1, -R10.reuse ;  /* 0x000000010505b824 */ /* 0x100fe200078e0a0a */
[----:B-1----:R-:W-:Y:S01]  /*5b10*/  IABS R16, R14 ;  /* 0x0000000e00107213 */ /* 0x002fe20000000000 */
[----:B------:R-:W-:Y:S01]  /*5b20*/  IMAD.MOV R7, RZ, RZ, -R7 ;  /* 0x000000ffff077224 */ /* 0x000fe200078e0a07 */
[----:B------:R0:W-:Y:S02]  /*5b30*/  STL [R1+0x310], R2 ;  /* 0x0003100201007387 */ /* 0x0001e40000100800 */
[----:B------:R-:W-:Y:S01]  /*5b40*/  ISETP.GT.U32.AND P3, PT, R10, R5, PT ;  /* 0x000000050a00720c */ /* 0x000fe20003f64070 */
[----:B------:R-:W-:Y:S01]  /*5b50*/  @!P5 IMAD.IADD R19, R19, 0x1, -R10 ;  /* 0x000000011313d824 */ /* 0x000fe200078e0a0a */
[----:B------:R-:W-:Y:S01]  /*5b60*/  ISETP.GE.AND P5, PT, R0, RZ, PT ;  /* 0x000000ff0000720c */ /* 0x000fe20003fa6270 */
[----:B------:R-:W-:-:S04]  /*5b70*/  IMAD.HI.U32 R0, R15, R4, RZ ;  /* 0x000000040f007227 */ /* 0x000fc800078e00ff */
[----:B------:R-:W-:Y:S02]  /*5b80*/  @!P6 IMAD.IADD R8, R8, 0x1, -R10 ;  /* 0x000000010808e824 */ /* 0x000fe400078e0a0a */
[----:B------:R-:W-:Y:S02]  /*5b90*/  IMAD.MOV R0, RZ, RZ, -R0 ;  /* 0x000000ffff007224 */ /* 0x000fe400078e0a00 */
[C---:B------:R-:W-:Y:S01]  /*5ba0*/  IMAD R9, R10.reuse, R7, R9 ;  /* 0x000000070a097224 */ /* 0x040fe200078e0209 */
[----:B------:R-:W-:Y:S01]  /*5bb0*/  ISETP.GT.U32.AND P6, PT, R10, R8, PT ;  /* 0x000000080a00720c */ /* 0x000fe20003fc4070 */
[----:B------:R-:W-:Y:S01]  /*5bc0*/  @!P2 IMAD.IADD R11, R11, 0x1, -R10 ;  /* 0x000000010b0ba824 */ /* 0x000fe200078e0a0a */
[----:B------:R-:W-:Y:S01]  /*5bd0*/  ISETP.GE.AND P2, PT, R6, RZ, PT ;  /* 0x000000ff0600720c */ /* 0x000fe20003f46270 */
[C---:B------:R-:W-:Y:S01]  /*5be0*/  IMAD R4, R10.reuse, R0, R4 ;  /* 0x000000000a047224 */ /* 0x040fe200078e0204 */
[----:B------:R-:W-:Y:S01]  /*5bf0*/  IABS R6, R12 ;  /* 0x0000000c00067213 */ /* 0x000fe20000000000 */
[----:B------:R-:W-:Y:S01]  /*5c00*/  @!P3 IMAD.IADD R5, R5, 0x1, -R10 ;  /* 0x000000010505b824 */ /* 0x000fe200078e0a0a */
[----:B------:R-:W-:Y:S01]  /*5c10*/  ISETP.GT.U32.AND P3, PT, R10, R9, PT ;  /* 0x000000090a00720c */ /* 0x000fe20003f64070 */
[----:B0-----:R-:W-:Y:S01]  /*5c20*/  IMAD.MOV.U32 R2, RZ, RZ, R11 ;  /* 0x000000ffff027224 */ /* 0x001fe200078e000b */
[----:B------:R-:W-:Y:S01]  /*5c30*/  LOP3.LUT R11, R13, 0x17c, RZ, 0xfc, !PT ;  /* 0x0000017c0d0b7812 */ /* 0x000fe200078efcff */
[----:B------:R-:W-:Y:S01]  /*5c40*/  IMAD.HI.U32 R18, R15, R16, RZ ;  /* 0x000000100f127227 */ /* 0x000fe200078e00ff */
[----:B------:R-:W-:-:S02]  /*5c50*/  LOP3.LUT R0, R13, 0x178, RZ, 0xfc, !PT ;  /* 0x000001780d007812 */ /* 0x000fc400078efcff */
[----:B------:R-:W-:Y:S01]  /*5c60*/  IABS R17, R11 ;  /* 0x0000000b00117213 */ /* 0x000fe20000000000 */
[----:B------:R-:W-:Y:S01]  /*5c70*/  @!P6 IMAD.IADD R8, R8, 0x1, -R10 ;  /* 0x000000010808e824 */ /* 0x000fe200078e0a0a */
[----:B------:R-:W-:Y:S01]  /*5c80*/  ISETP.GT.U32.AND P6, PT, R10, R4, PT ;  /* 0x000000040a00720c */ /* 0x000fe20003fc4070 */
[----:B------:R-:W-:Y:S01]  /*5c90*/  @!P0 IMAD.MOV R2, RZ, RZ, -R2 ;  /* 0x000000ffff028224 */ /* 0x000fe200078e0a02 */
[----:B------:R-:W-:Y:S01]  /*5ca0*/  ISETP.GE.AND P0, PT, R3, RZ, PT ;  /* 0x000000ff0300720c */ /* 0x000fe20003f06270 */
[----:B------:R-:W-:Y:S01]  /*5cb0*/  IMAD.HI.U32 R3, R15, R6, RZ ;  /* 0x000000060f037227 */ /* 0x000fe200078e00ff */
[----:B------:R-:W-:Y:S02]  /*5cc0*/  LOP3.LUT R7, R13, 0x176, RZ, 0xfc, !PT ;  /* 0x000001760d077812 */ /* 0x000fe400078efcff */
[----:B------:R0:W-:Y:S01]  /*5cd0*/  STL [R1+0x30c], R2 ;  /* 0x00030c0201007387 */ /* 0x0001e20000100800 */
[----:B------:R-:W-:Y:S02]  /*5ce0*/  @!P3 IMAD.IADD R9, R9, 0x1, -R10 ;  /* 0x000000010909b824 */ /* 0x000fe400078e0a0a */
[----:B------:R-:W-:-:S02]  /*5cf0*/  IMAD.MOV R3, RZ, RZ, -R3 ;  /* 0x000000ffff037224 */ /* 0x000fc400078e0a03 */
[----:B------:R-:W-:-:S04]  /*5d00*/  IMAD.HI.U32 R20, R15, R17, RZ ;  /* 0x000000110f147227 */ /* 0x000fc800078e00ff */
[----:B------:R-:W-:Y:S01]  /*5d10*/  @!P6 IMAD.IADD R4, R4, 0x1, -R10 ;  /* 0x000000010404e824 */ /* 0x000fe200078e0a0a */
[C---:B------:R-:W-:Y:S01]  /*5d20*/  ISETP.GT.U32.AND P6, PT, R10.reuse, R9, PT ;  /* 0x000000090a00720c */ /* 0x040fe20003fc4070 */
[----:B0-----:R-:W-:Y:S02]  /*5d30*/  IMAD.MOV.U32 R2, RZ, RZ, R19 ;  /* 0x000000ffff027224 */ /* 0x001fe400078e0013 */
[----:B------:R-:W-:Y:S01]  /*5d40*/  IMAD R6, R10, R3, R6 ;  /* 0x000000030a067224 */ /* 0x000fe200078e0206 */
[----:B------:R-:W-:Y:S01]  /*5d50*/  IABS R3, R0 ;  /* 0x0000000000037213 */ /* 0x000fe20000000000 */
[----:B------:R-:W-:Y:S01]  /*5d60*/  @!P4 IMAD.MOV R2, RZ, RZ, -R2 ;  /* 0x000000ffff02c224 */ /* 0x000fe200078e0a02 */
[----:B------:R-:W-:Y:S01]  /*5d70*/  ISETP.GE.AND P4, PT, R12, RZ, PT ;  /* 0x000000ff0c00720c */ /* 0x000fe20003f86270 */
[----:B------:R-:W-:Y:S01]  /*5d80*/  IMAD.MOV R20, RZ, RZ, -R20 ;  /* 0x000000ffff147224 */ /* 0x000fe200078e0a14 */
[C---:B------:R-:W-:Y:S01]  /*5d90*/  ISETP.GT.U32.AND P3, PT, R10.reuse, R6, PT ;  /* 0x000000060a00720c */ /* 0x040fe20003f64070 */
[----:B------:R-:W-:Y:S01]  /*5da0*/  IMAD.MOV.U32 R19, RZ, RZ, R3 ;  /* 0x000000ffff137224 */ /* 0x000fe200078e0003 */
[----:B------:R0:W-:Y:S01]  /*5db0*/  STL [R1+0x300], R2 ;  /* 0x0003000201007387 */ /* 0x0001e20000100800 */
[----:B------:R-:W-:Y:S01]  /*5dc0*/  IMAD R12, R10, R20, R17 ;  /* 0x000000140a0c7224 */ /* 0x000fe200078e0211 */
[----:B------:R-:W-:Y:S01]  /*5dd0*/  IABS R17, R7 ;  /* 0x0000000700117213 */ /* 0x000fe20000000000 */
[----:B------:R-:W-:-:S02]  /*5de0*/  IMAD.MOV R18, RZ, RZ, -R18 ;  /* 0x000000ffff127224 */ /* 0x000fc400078e0a12 */
[----:B------:R-:W-:Y:S01]  /*5df0*/  @!P6 IMAD.IADD R9, R9, 0x1, -R10 ;  /* 0x000000010909e824 */ /* 0x000fe200078e0a0a */
[C---:B------:R-:W-:Y:S01]  /*5e00*/  ISETP.GT.U32.AND P6, PT, R10.reuse, R12, PT ;  /* 0x0000000c0a00720c */ /* 0x040fe20003fc4070 */
[----:B------:R-:W-:Y:S02]  /*5e10*/  IMAD R3, R10, R18, R16 ;  /* 0x000000120a037224 */ /* 0x000fe400078e0210 */
[----:B------:R-:W-:Y:S02]  /*5e20*/  IMAD.MOV.U32 R16, RZ, RZ, R8 ;  /* 0x000000ffff107224 */ /* 0x000fe400078e0008 */
[----:B0-----:R-:W-:Y:S02]  /*5e30*/  IMAD.MOV.U32 R2, RZ, RZ, R5 ;  /* 0x000000ffff027224 */ /* 0x001fe400078e0005 */
[----:B------:R-:W-:-:S04]  /*5e40*/  IMAD.HI.U32 R5, R15, R19, RZ ;  /* 0x000000130f057227 */ /* 0x000fc800078e00ff */
[----:B------:R-:W-:Y:S01]  /*5e50*/  @!P1 IMAD.MOV R2, RZ, RZ, -R2 ;  /* 0x000000ffff029224 */ /* 0x000fe200078e0a02 */
[----:B------:R-:W-:Y:S01]  /*5e60*/  ISETP.GT.U32.AND P1, PT, R10, R4, PT ;  /* 0x000000040a00720c */ /* 0x000fe20003f24070 */
[----:B------:R-:W-:Y:S02]  /*5e70*/  IMAD.MOV R5, RZ, RZ, -R5 ;  /* 0x000000ffff057224 */ /* 0x000fe400078e0a05 */
[--C-:B------:R-:W-:Y:S01]  /*5e80*/  @!P3 IMAD.IADD R6, R6, 0x1, -R10.reuse ;  /* 0x000000010606b824 */ /* 0x100fe200078e0a0a */
[----:B------:R0:W-:Y:S01]  /*5e90*/  STL [R1+0x2f8], R2 ;  /* 0x0002f80201007387 */ /* 0x0001e20000100800 */
[----:B------:R-:W-:Y:S02]  /*5ea0*/  @!P6 IMAD.IADD R12, R12, 0x1, -R10 ;  /* 0x000000010c0ce824 */ /* 0x000fe400078e0a0a */
[----:B------:R-:W-:Y:S01]  /*5eb0*/  @!P2 IMAD.MOV R16, RZ, RZ, -R16 ;  /* 0x000000ffff10a224 */ /* 0x000fe200078e0a10 */
[----:B------:R-:W-:Y:S01]  /*5ec0*/  ISETP.GT.U32.AND P3, PT, R10, R6, PT ;  /* 0x000000060a00720c */ /* 0x000fe20003f64070 */
[----:B------:R-:W-:Y:S01]  /*5ed0*/  IMAD.HI.U32 R8, R15, R17, RZ ;  /* 0x000000110f087227 */ /* 0x000fe200078e00ff */
[----:B------:R-:W-:-:S02]  /*5ee0*/  ISETP.GE.AND P2, PT, R11, RZ, PT ;  /* 0x000000ff0b00720c */ /* 0x000fc40003f46270 */
[----:B------:R1:W-:Y:S01]  /*5ef0*/  STL [R1+0x2f0], R16 ;  /* 0x0002f01001007387 */ /* 0x0003e20000100800 */
[----:B------:R-:W-:Y:S01]  /*5f00*/  @!P1 IMAD.IADD R4, R4, 0x1, -R10 ;  /* 0x0000000104049824 */ /* 0x000fe200078e0a0a */
[----:B------:R-:W-:Y:S01]  /*5f10*/  ISETP.GE.AND P1, PT, R14, RZ, PT ;  /* 0x000000ff0e00720c */ /* 0x000fe20003f26270 */
[----:B0-----:R-:W-:Y:S01]  /*5f20*/  IMAD.MOV.U32 R2, RZ, RZ, R9 ;  /* 0x000000ffff027224 */ /* 0x001fe200078e0009 */
[C---:B------:R-:W-:Y:S01]  /*5f30*/  LOP3.LUT R9, R13.reuse, 0x174, RZ, 0xfc, !PT ;  /* 0x000001740d097812 */ /* 0x040fe200078efcff */
[C---:B------:R-:W-:Y:S01]  /*5f40*/  IMAD R14, R10.reuse, R5, R19 ;  /* 0x000000050a0e7224 */ /* 0x040fe200078e0213 */
[C---:B------:R-:W-:Y:S01]  /*5f50*/  LOP3.LUT R5, R13.reuse, 0x16e, RZ, 0xfc, !PT ;  /* 0x0000016e0d057812 */ /* 0x040fe200078efcff */
[----:B------:R-:W-:Y:S01]  /*5f60*/  @!P5 IMAD.MOV R2, RZ, RZ, -R2 ;  /* 0x000000ffff02d224 */ /* 0x000fe200078e0a02 */
[C---:B------:R-:W-:Y:S01]  /*5f70*/  ISETP.GT.U32.AND P5, PT, R10.reuse, R3, PT ;  /* 0x000000030a00720c */ /* 0x040fe20003fa4070 */
[----:B------:R-:W-:Y:S01]  /*5f80*/  IMAD.MOV R8, RZ, RZ, -R8 ;  /* 0x000000ffff087224 */ /* 0x000fe200078e0a08 */
[----:B------:R-:W-:Y:S01]  /*5f90*/  ISETP.GT.U32.AND P6, PT, R10, R14, PT ;  /* 0x0000000e0a00720c */ /* 0x000fe20003fc4070 */
[----:B------:R-:W-:Y:S01]  /*5fa0*/  @!P3 IMAD.IADD R6, R6, 0x1, -R10 ;  /* 0x000000010606b824 */ /* 0x000fe200078e0a0a */
[----:B------:R0:W-:Y:S01]  /*5fb0*/  STL [R1+0x2ec], R2 ;  /* 0x0002ec0201007387 */ /* 0x0001e20000100800 */
[----:B------:R-:W-:Y:S01]  /*5fc0*/  ISETP.GE.AND P3, PT, R0, RZ, PT ;  /* 0x000000ff0000720c */ /* 0x000fe20003f66270 */
[----:B------:R-:W-:Y:S01]  /*5fd0*/  IMAD R0, R10, R8, R17 ;  /* 0x000000080a007224 */ /* 0x000fe200078e0211 */
[----:B------:R-:W-:Y:S01]  /*5fe0*/  IABS R17, R9 ;  /* 0x0000000900117213 */ /* 0x000fe20000000000 */
[----:B------:R-:W-:Y:S01]  /*5ff0*/  IMAD.MOV.U32 R21, RZ, RZ, R6 ;  /* 0x000000ffff157224 */ /* 0x000fe200078e0006 */
[----:B------:R-:W-:-:S02]  /*6000*/  LOP3.LUT R8, R13, 0x172, RZ, 0xfc, !PT ;  /* 0x000001720d087812 */ /* 0x000fc400078efcff */
[----:B-1----:R-:W-:Y:S01]  /*6010*/  IABS R16, R5 ;  /* 0x0000000500107213 */ /* 0x002fe20000000000 */
[----:B------:R-:W-:Y:S01]  /*6020*/  IMAD.HI.U32 R19, R15, R17, RZ ;  /* 0x000000110f137227 */ /* 0x000fe200078e00ff */
[----:B------:R-:W-:-:S03]  /*6030*/  IABS R18, R8 ;  /* 0x0000000800127213 */ /* 0x000fc60000000000 */
[----:B0-----:R-:W-:Y:S01]  /*6040*/  IMAD.MOV.U32 R2, RZ, RZ, R4 ;  /* 0x000000ffff027224 */ /* 0x001fe200078e0004 */
[----:B------:R-:W-:Y:S01]  /*6050*/  LOP3.LUT R4, R13, 0x170, RZ, 0xfc, !PT ;  /* 0x000001700d047812 */ /* 0x000fe200078efcff */
[----:B------:R-:W-:Y:S01]  /*6060*/  @!P5 IMAD.IADD R3, R3, 0x1, -R10 ;  /* 0x000000010303d824 */ /* 0x000fe200078e0a0a */
[----:B------:R-:W-:Y:S01]  /*6070*/  ISETP.GT.U32.AND P5, PT, R10, R12, PT ;  /* 0x0000000c0a00720c */ /* 0x000fe20003fa4070 */
[----:B------:R-:W-:Y:S01]  /*6080*/  @!P0 IMAD.MOV R2, RZ, RZ, -R2 ;  /* 0x000000ffff028224 */ /* 0x000fe200078e0a02 */
[----:B------:R-:W-:Y:S01]  /*6090*/  IABS R11, R4 ;  /* 0x00000004000b7213 */ /* 0x000fe20000000000 */
[----:B------:R-:W-:Y:S01]  /*60a0*/  @!P6 IMAD.IADD R14, R14, 0x1, -R10 ;  /* 0x000000010e0ee824 */ /* 0x000fe200078e0a0a */
[C---:B------:R-:W-:Y:S01]  /*60b0*/  ISETP.GT.U32.AND P0, PT, R10.reuse, R3, PT ;  /* 0x000000030a00720c */ /* 0x040fe20003f04070 */
[----:B------:R-:W-:Y:S01]  /*60c0*/  IMAD.MOV R19, RZ, RZ, -R19 ;  /* 0x000000ffff137224 */ /* 0x000fe200078e0a13 */
[----:B------:R0:W-:Y:S01]  /*60d0*/  STL [R1+0x2e8], R2 ;  /* 0x0002e80201007387 */ /* 0x0001e20000100800 */
[----:B------:R-:W-:Y:S01]  /*60e0*/  IMAD.HI.U32 R20, R15, R11, RZ ;  /* 0x0000000b0f147227 */ /* 0x000fe200078e00ff */
[----:B------:R-:W-:-:S03]  /*60f0*/  ISETP.GT.U32.AND P6, PT, R10, R14, PT ;  /* 0x0000000e0a00720c */ /* 0x000fc60003fc4070 */
[----:B------:R-:W-:Y:S02]  /*6100*/  @!P4 IMAD.MOV R21, RZ, RZ, -R21 ;  /* 0x000000ffff15c224 */ /* 0x000fe400078e0a15 */
[----:B------:R-:W-:Y:S01]  /*6110*/  @!P5 IMAD.IADD R12, R12, 0x1, -R10 ;  /* 0x000000010c0cd824 */ /* 0x000fe200078e0a0a */
[C---:B------:R-:W-:Y:S01]  /*6120*/  ISETP.GT.U32.AND P5, PT, R10.reuse, R0, PT ;  /* 0x000000000a00720c */ /* 0x040fe20003fa4070 */
[----:B------:R-:W-:Y:S01]  /*6130*/  IMAD.MOV R20, RZ, RZ, -R20 ;  /* 0x000000ffff147224 */ /* 0x000fe200078e0a14 */
[----:B------:R-:W-:Y:S01]  /*6140*/  STL [R1+0x2e4], R21 ;  /* 0x0002e41501007387 */ /* 0x000fe20000100800 */
[--C-:B------:R-:W-:Y:S01]  /*6150*/  @!P0 IMAD.IADD R3, R3, 0x1, -R10.reuse ;  /* 0x0000000103038824 */ /* 0x100fe200078e0a0a */
[----:B------:R-:W-:Y:S01]  /*6160*/  ISETP.GE.AND P0, PT, R7, RZ, PT ;  /* 0x000000ff0700720c */ /* 0x000fe20003f06270 */
[----:B------:R-:W-:Y:S02]  /*6170*/  IMAD R7, R10, R19, R17 ;  /* 0x000000130a077224 */ /* 0x000fe400078e0211 */
[----:B------:R-:W-:-:S02]  /*6180*/  @!P6 IMAD.IADD R14, R14, 0x1, -R10 ;  /* 0x000000010e0ee824 */ /* 0x000fc400078e0a0a */
[----:B------:R-:W-:Y:S01]  /*6190*/  IMAD.HI.U32 R17, R15, R18, RZ ;  /* 0x000000120f117227 */ /* 0x000fe200078e00ff */
[----:B------:R-:W-:-:S03]  /*61a0*/  ISETP.GT.U32.AND P6, PT, R10, R7, PT ;  /* 0x000000070a00720c */ /* 0x000fc60003fc4070 */
[----:B------:R-:W-:Y:S01]  /*61b0*/  @!P5 IMAD.IADD R0, R0, 0x1, -R10 ;  /* 0x000000010000d824 */ /* 0x000fe200078e0a0a */
[----:B------:R-:W-:Y:S01]  /*61c0*/  ISETP.GE.AND P5, PT, R9, RZ, PT ;  /* 0x000000ff0900720c */ /* 0x000fe20003fa6270 */
[----:B0-----:R-:W-:Y:S01]  /*61d0*/  IMAD.MOV.U32 R2, RZ, RZ, R12 ;  /* 0x000000ffff027224 */ /* 0x001fe200078e000c */
[----:B------:R-:W-:Y:S01]  /*61e0*/  LOP3.LUT R9, R13, 0x16c, RZ, 0xfc, !PT ;  /* 0x0000016c0d097812 */ /* 0x000fe200078efcff */
[----:B------:R-:W-:Y:S02]  /*61f0*/  IMAD.MOV R17, RZ, RZ, -R17 ;  /* 0x000000ffff117224 */ /* 0x000fe400078e0a11 */
[----:B------:R-:W-:Y:S01]  /*6200*/  @!P2 IMAD.MOV R2, RZ, RZ, -R2 ;  /* 0x000000ffff02a224 */ /* 0x000fe200078e0a02 */
[----:B------:R-:W-:Y:S01]  /*6210*/  IABS R6, R9 ;  /* 0x0000000900067213 */ /* 0x000fe20000000000 */
[----:B------:R-:W-:-:S03]  /*6220*/  IMAD.HI.U32 R19, R15, R16, RZ ;  /* 0x000000100f137227 */ /* 0x000fc600078e00ff */
[----:B------:R0:W-:Y:S01]  /*6230*/  STL [R1+0x2e0], R2 ;  /* 0x0002e00201007387 */ /* 0x0001e20000100800 */
[----:B------:R-:W-:Y:S01]  /*6240*/  @!P6 IMAD.IADD R7, R7, 0x1, -R10 ;  /* 0x000000010707e824 */ /* 0x000fe200078e0a0a */
[C---:B------:R-:W-:Y:S01]  /*6250*/  ISETP.GT.U32.AND P6, PT, R10.reuse, R0, PT ;  /* 0x000000000a00720c */ /* 0x040fe20003fc4070 */
[C---:B------:R-:W-:Y:S01]  /*6260*/  IMAD R17, R10.reuse, R17, R18 ;  /* 0x000000110a117224 */ /* 0x040fe200078e0212 */
[----:B------:R-:W-:Y:S01]  /*6270*/  LOP3.LUT R18, R13, 0x16a, RZ, 0xfc, !PT ;  /* 0x0000016a0d127812 */ /* 0x000fe200078efcff */
[----:B------:R-:W-:Y:S01]  /*6280*/  IMAD.MOV R19, RZ, RZ, -R19 ;  /* 0x000000ffff137224 */ /* 0x000fe200078e0a13 */
[C---:B------:R-:W-:Y:S01]  /*6290*/  ISETP.GT.U32.AND P2, PT, R10.reuse, R7, PT ;  /* 0x000000070a00720c */ /* 0x040fe20003f44070 */
[C---:B------:R-:W-:Y:S01]  /*62a0*/  IMAD R11, R10.reuse, R20, R11 ;  /* 0x000000140a0b7224 */ /* 0x040fe200078e020b */
[C---:B------:R-:W-:Y:S01]  /*62b0*/  ISETP.GT.U32.AND P4, PT, R10.reuse, R17, PT ;  /* 0x000000110a00720c */ /* 0x040fe20003f84070 */
[----:B------:R-:W-:Y:S01]  /*62c0*/  @!P1 IMAD.MOV R3, RZ, RZ, -R3 ;  /* 0x000000ffff039224 */ /* 0x000fe200078e0a03 */
[----:B------:R-:W-:Y:S01]  /*62d0*/  IABS R12, R18 ;  /* 0x00000012000c7213 */ /* 0x000fe20000000000 */
[----:B0-----:R-:W-:Y:S01]  /*62e0*/  IMAD.MOV.U32 R2, RZ, RZ, R14 ;  /* 0x000000ffff027224 */ /* 0x001fe200078e000e */
[C---:B------:R-:W-:Y:S01]  /*62f0*/  ISETP.GT.U32.AND P1, PT, R10.reuse, R11, PT ;  /* 0x0000000b0a00720c */ /* 0x040fe20003f24070 */
[----:B------:R-:W-:Y:S01]  /*6300*/  IMAD R16, R10, R19, R16 ;  /* 0x000000130a107224 */ /* 0x000fe200078e0210 */
[----:B------:R-:W-:Y:S01]  /*6310*/  STL [R1+0x2dc], R3 ;  /* 0x0002dc0301007387 */ /* 0x000fe20000100800 */
[----:B------:R-:W-:Y:S01]  /*6320*/  @!P3 IMAD.MOV R2, RZ, RZ, -R2 ;  /* 0x000000ffff02b224 */ /* 0x000fe200078e0a02 */
[----:B------:R-:W-:Y:S01]  /*6330*/  ISETP.GE.AND P3, PT, R8, RZ, PT ;  /* 0x000000ff0800720c */ /* 0x000fe20003f66270 */
[----:B------:R-:W-:Y:S01]  /*6340*/  @!P6 IMAD.IADD R0, R0, 0x1, -R10 ;  /* 0x000000010000e824 */ /* 0x000fe200078e0a0a */
[----:B------:R-:W-:Y:S01]  /*6350*/  ISETP.GT.U32.AND P6, PT, R10, R16, PT ;  /* 0x000000100a00720c */ /* 0x000fe20003fc4070 */
[----:B------:R-:W-:Y:S01]  /*6360*/  IMAD.HI.U32 R14, R15, R6, RZ ;  /* 0x000000060f0e7227 */ /* 0x000fe200078e00ff */
[----:B------:R0:W-:Y:S01]  /*6370*/  STL [R1+0x2d8], R2 ;  /* 0x0002d80201007387 */ /* 0x0001e20000100800 */
[----:B------:R-:W-:-:S02]  /*6380*/  LOP3.LUT R8, R13, 0x164, RZ, 0xfc, !PT ;  /* 0x000001640d087812 */ /* 0x000fc400078efcff */
[----:B------:R-:W-:Y:S02]  /*6390*/  IMAD.MOV R14, RZ, RZ, -R14 ;  /* 0x000000ffff0e7224 */ /* 0x000fe400078e0a0e */
[--C-:B------:R-:W-:Y:S01]  /*63a0*/  @!P2 IMAD.IADD R7, R7, 0x1, -R10.reuse ;  /* 0x000000010707a824 */ /* 0x100fe200078e0a0a */
[----:B------:R-:W-:Y:S01]  /*63b0*/  ISETP.GE.AND P2, PT, R4, RZ, PT ;  /* 0x000000ff0400720c */ /* 0x000fe20003f46270 */
[--C-:B------:R-:W-:Y:S01]  /*63c0*/  @!P4 IMAD.IADD R17, R17, 0x1, -R10.reuse ;  /* 0x000000011111c824 */ /* 0x100fe200078e0a0a */
[----:B------:R-:W-:Y:S01]  /*63d0*/  ISETP.GE.AND P4, PT, R5, RZ, PT ;  /* 0x000000ff0500720c */ /* 0x000fe20003f86270 */
[----:B------:R-:W-:Y:S02]  /*63e0*/  @!P1 IMAD.IADD R11, R11, 0x1, -R10 ;  /* 0x000000010b0b9824 */ /* 0x000fe400078e0a0a */
[----:B0-----:R-:W-:Y:S01]  /*63f0*/  IMAD.MOV.U32 R2, RZ, RZ, R0 ;  /* 0x000000ffff027224 */ /* 0x001fe200078e0000 */
[----:B------:R-:W-:Y:S01]  /*6400*/  ISETP.GT.U32.AND P1, PT, R10, R17, PT ;  /* 0x000000110a00720c */ /* 0x000fe20003f24070 */
[----:B------:R-:W-:Y:S01]  /*6410*/  IMAD.MOV.U32 R3, RZ, RZ, R12 ;  /* 0x000000ffff037224 */ /* 0x000fe200078e000c */
[----:B------:R-:W-:Y:S01]  /*6420*/  LOP3.LUT R12, R13, 0x168, RZ, 0xfc, !PT ;  /* 0x000001680d0c7812 */ /* 0x000fe200078efcff */
[----:B------:R-:W-:-:S02]  /*6430*/  @!P0 IMAD.MOV R2, RZ, RZ, -R2 ;  /* 0x000000ffff028224 */ /* 0x000fc400078e0a02 */
[----:B------:R-:W-:Y:S01]  /*6440*/  IMAD R5, R10, R14, R6 ;  /* 0x0000000e0a057224 */ /* 0x000fe200078e0206 */
[----:B------:R-:W-:Y:S01]  /*6450*/  LOP3.LUT R6, R13, 0x166, RZ, 0xfc, !PT ;  /* 0x000001660d067812 */ /* 0x000fe200078efcff */
[----:B------:R-:W-:Y:S01]  /*6460*/  @!P6 IMAD.IADD R16, R16, 0x1, -R10 ;  /* 0x000000011010e824 */ /* 0x000fe200078e0a0a */
[----:B------:R0:W-:Y:S01]  /*6470*/  STL [R1+0x2d4], R2 ;  /* 0x0002d40201007387 */ /* 0x0001e20000100800 */
[C---:B------:R-:W-:Y:S01]  /*6480*/  ISETP.GT.U32.AND P6, PT, R10.reuse, R11, PT ;  /* 0x0000000b0a00720c */ /* 0x040fe20003fc4070 */
[----:B------:R-:W-:Y:S02]  /*6490*/  IMAD.HI.U32 R4, R15, R3, RZ ;  /* 0x000000030f047227 */ /* 0x000fe400078e00ff */
[C---:B------:R-:W-:Y:S02]  /*64a0*/  ISETP.GT.U32.AND P0, PT, R10.reuse, R16, PT ;  /* 0x000000100a00720c */ /* 0x040fe40003f04070 */
[----:B------:R-:W-:Y:S02]  /*64b0*/  IMAD.MOV R4, RZ, RZ, -R4 ;  /* 0x000000ffff047224 */ /* 0x000fe400078e0a04 */
[----:B------:R-:W-:Y:S01]  /*64c0*/  @!P1 IMAD.IADD R17, R17, 0x1, -R10 ;  /* 0x0000000111119824 */ /* 0x000fe200078e0a0a */
[----:B------:R-:W-:Y:S01]  /*64d0*/  ISETP.GE.AND P1, PT, R9, RZ, PT ;  /* 0x000000ff0900720c */ /* 0x000fe20003f26270 */
[----:B0-----:R-:W-:Y:S01]  /*64e0*/  IMAD.MOV.U32 R2, RZ, RZ, R7 ;  /* 0x000000ffff027224 */ /* 0x001fe200078e0007 */
[----:B------:R-:W-:Y:S01]  /*64f0*/  IABS R7, R8 ;  /* 0x0000000800077213 */ /* 0x000fe20000000000 */
[C---:B------:R-:W-:Y:S01]  /*6500*/  IMAD R0, R10.reuse, R4, R3 ;  /* 0x000000040a007224 */ /* 0x040fe200078e0203 */
[----:B------:R-:W-:Y:S01]  /*6510*/  IABS R4, R12 ;  /* 0x0000000c00047213 */ /* 0x000fe20000000000 */
[----:B------:R-:W-:Y:S01]  /*6520*/  @!P5 IMAD.MOV R2, RZ, RZ, -R2 ;  /* 0x000000ffff02d224 */ /* 0x000fe200078e0a02 */
[C---:B------:R-:W-:Y:S01]  /*6530*/  ISETP.GT.U32.AND P5, PT, R10.reuse, R5, PT ;  /* 0x000000050a00720c */ /* 0x040fe20003fa4070 */
[----:B------:R-:W-:Y:S01]  /*6540*/  @!P6 IMAD.IADD R11, R11, 0x1, -R10 ;  /* 0x000000010b0be824 */ /* 0x000fe200078e0a0a */
[----:B------:R-:W-:Y:S01]  /*6550*/  ISETP.GT.U32.AND P6, PT, R10, R0, PT ;  /* 0x000000000a00720c */ /* 0x000fe20003fc4070 */
[----:B------:R-:W-:Y:S01]  /*6560*/  IMAD.HI.U32 R14, R15, R4, RZ ;  /* 0x000000040f0e7227 */ /* 0x000fe200078e00ff */
[----:B------:R0:W-:Y:S01]  /*6570*/  STL [R1+0x2d0], R2 ;  /* 0x0002d00201007387 */ /* 0x0001e20000100800 */
[----:B------:R-:W-:-:S02]  /*6580*/  IABS R3, R6 ;  /* 0x0000000600037213 */ /* 0x000fc40000000000 */
[----:B------:R-:W-:Y:S02]  /*6590*/  IMAD.MOV R14, RZ, RZ, -R14 ;  /* 0x000000ffff0e7224 */ /* 0x000fe400078e0a0e */
[----:B------:R-:W-:Y:S01]  /*65a0*/  @!P0 IMAD.IADD R16, R16, 0x1, -R10 ;  /* 0x0000000110108824 */ /* 0x000fe200078e0a0a */
[----:B------:R-:W-:Y:S01]  /*65b0*/  ISETP.GE.AND P0, PT, R18, RZ, PT ;  /* 0x000000ff1200720c */ /* 0x000fe20003f06270 */
[----:B------:R-:W-:-:S04]  /*65c0*/  IMAD.HI.U32 R9, R15, R3, RZ ;  /* 0x000000030f097227 */ /* 0x000fc800078e00ff */
[----:B------:R-:W-:Y:S01]  /*65d0*/  @!P5 IMAD.IADD R5, R5, 0x1, -R10 ;  /* 0x000000010505d824 */ /* 0x000fe200078e0a0a */
[----:B------:R-:W-:Y:S01]  /*65e0*/  ISETP.GE.AND P5, PT, R12, RZ, PT ;  /* 0x000000ff0c00720c */ /* 0x000fe20003fa6270 */
[----:B0-----:R-:W-:Y:S01]  /*65f0*/  IMAD.MOV.U32 R2, RZ, RZ, R17 ;  /* 0x000000ffff027224 */ /* 0x001fe200078e0011 */
[----:B------:R-:W-:Y:S01]  /*6600*/  LOP3.LUT R17, R13, 0x158, RZ, 0xfc, !PT ;  /* 0x000001580d117812 */ /* 0x000fe200078efcff */
[C---:B------:R-:W-:Y:S02]  /*6610*/  IMAD R4, R10.reuse, R14, R4 ;  /* 0x0000000e0a047224 */ /* 0x040fe400078e0204 */
[----:B------:R-:W-:Y:S01]  /*6620*/  @!P3 IMAD.MOV R2, RZ, RZ, -R2 ;  /* 0x000000ffff02b224 */ /* 0x000fe200078e0a02 */
[----:B------:R-:W-:Y:S01]  /*6630*/  ISETP.GT.U32.AND P3, PT, R10, R5, PT ;  /* 0x000000050a00720c */ /* 0x000fe20003f64070 */
[----:B------:R-:W-:Y:S02]  /*6640*/  IMAD.MOV R9, RZ, RZ, -R9 ;  /* 0x000000ffff097224 */ /* 0x000fe400078e0a09 */
[--C-:B------:R-:W-:Y:S01]  /*6650*/  @!P6 IMAD.IADD R0, R0, 0x1, -R10.reuse ;  /* 0x000000010000e824 */ /* 0x100fe200078e0a0a */
[----:B------:R0:W-:Y:S01]  /*6660*/  STL [R1+0x2cc], R2 ;  /* 0x0002cc0201007387 */ /* 0x0001e20000100800 */
[----:B------:R-:W-:Y:S01]  /*6670*/  @!P2 IMAD.MOV R11, RZ, RZ, -R11 ;  /* 0x000000ffff0ba224 */ /* 0x000fe200078e0a0b */
[C---:B------:R-:W-:Y:S01]  /*6680*/  ISETP.GT.U32.AND P2, PT, R10.reuse, R4, PT ;  /* 0x000000040a00720c */ /* 0x040fe20003f44070 */
[C---:B------:R-:W-:Y:S01]  /*6690*/  IMAD R3, R10.reuse, R9, R3 ;  /* 0x000000090a037224 */ /* 0x040fe200078e0203 */
[C---:B------:R-:W-:Y:S01]  /*66a0*/  ISETP.GT.U32.AND P6, PT, R10.reuse, R0, PT ;  /* 0x000000000a00720c */ /* 0x040fe20003fc4070 */
[----:B------:R-:W-:Y:S01]  /*66b0*/  IMAD.HI.U32 R9, R15, R7, RZ ;  /* 0x000000070f097227 */ /* 0x000fe200078e00ff */
[----:B------:R-:W-:Y:S03]  /*66c0*/  STL [R1+0x2b0], R11 ;  /* 0x0002b00b01007387 */ /* 0x000fe60000100800 */
[----:B------:R-:W-:Y:S01]  /*66d0*/  @!P3 IMAD.IADD R5, R5, 0x1, -R10 ;  /* 0x000000010505b824 */ /* 0x000fe200078e0a0a */
[----:B------:R-:W-:Y:S01]  /*66e0*/  ISETP.GT.U32.AND P3, PT, R10, R3, PT ;  /* 0x000000030a00720c */ /* 0x000fe20003f64070 */
[----:B0-----:R-:W-:-:S02]  /*66f0*/  IMAD.MOV.U32 R2, RZ, RZ, R16 ;  /* 0x000000ffff027224 */ /* 0x001fc400078e0010 */
[----:B------:R-:W-:Y:S02]  /*6700*/  IMAD.MOV.U32 R12, RZ, RZ, R5 ;  /* 0x000000ffff0c7224 */ /* 0x000fe400078e0005 */
[----:B------:R-:W-:Y:S01]  /*6710*/  @!P4 IMAD.MOV R2, RZ, RZ, -R2 ;  /* 0x000000ffff02c224 */ /* 0x000fe200078e0a02 */
[----:B------:R-:W-:Y:S01]  /*6720*/  ISETP.GE.AND P4, PT, R6, RZ, PT ;  /* 0x000000ff0600720c */ /* 0x000fe20003f86270 */
[----:B------:R-:W-:Y:S01]  /*6730*/  IMAD.MOV R6, RZ, RZ, -R9 ;  /* 0x000000ffff067224 */ /* 0x000fe200078e0a09 */
[----:B------:R-:W-:Y:S01]  /*6740*/  LOP3.LUT R9, R13, 0x162, RZ, 0xfc, !PT ;  /* 0x000001620d097812 */ /* 0x000fe200078efcff */
[----:B------:R-:W-:Y:S01]  /*6750*/  @!P2 IMAD.IADD R4, R4, 0x1, -R10 ;  /* 0x000000010404a824 */ /* 0x000fe200078e0a0a */
[----:B------:R0:W-:Y:S01]  /*6760*/  STL [R1+0x2b4], R2 ;  /* 0x0002b40201007387 */ /* 0x0001e20000100800 */
[C---:B------:R-:W-:Y:S01]  /*6770*/  IMAD R7, R10.reuse, R6, R7 ;  /* 0x000000060a077224 */ /* 0x040fe200078e0207 */
[----:B------:R-:W-:Y:S01]  /*6780*/  IABS R20, R9 ;  /* 0x0000000900147213 */ /* 0x000fe20000000000 */
[----:B------:R-:W-:Y:S01]  /*6790*/  @!P1 IMAD.MOV R12, RZ, RZ, -R12 ;  /* 0x000000ffff0c9224 */ /* 0x000fe200078e0a0c */
[----:B------:R-:W-:Y:S01]  /*67a0*/  ISETP.GT.U32.AND P2, PT, R10, R4, PT ;  /* 0x000000040a00720c */ /* 0x000fe20003f44070 */
[--C-:B------:R-:W-:Y:S01]  /*67b0*/  @!P6 IMAD.IADD R0, R0, 0x1, -R10.reuse ;  /* 0x000000010000e824 */ /* 0x100fe200078e0a0a */
[----:B------:R-:W-:Y:S01]  /*67c0*/  ISETP.GT.U32.AND P1, PT, R10, R7, PT ;  /* 0x000000070a00720c */ /* 0x000fe20003f24070 */
[----:B------:R-:W-:Y:S01]  /*67d0*/  @!P3 IMAD.IADD R3, R3, 0x1, -R10 ;  /* 0x000000010303b824 */ /* 0x000fe200078e0a0a */
[----:B------:R-:W-:Y:S01]  /*67e0*/  ISETP.GE.AND P6, PT, R8, RZ, PT ;  /* 0x000000ff0800720c */ /* 0x000fe20003fc6270 */
[----:B------:R1:W-:Y:S01]  /*67f0*/  STL [R1+0x2b8], R12 ;  /* 0x0002b80c01007387 */ /* 0x0003e20000100800 */
[----:B0-----:R-:W-:Y:S01]  /*6800*/  IMAD.MOV.U32 R2, RZ, RZ, R0 ;  /* 0x000000ffff027224 */ /* 0x001fe200078e0000 */
[----:B------:R-:W-:-:S02]  /*6810*/  LOP3.LUT R6, R13, 0x15e, RZ, 0xfc, !PT ;  /* 0x0000015e0d067812 */ /* 0x000fc400078efcff */
[----:B------:R-:W-:Y:S01]  /*6820*/  LOP3.LUT R8, R13, 0x160, RZ, 0xfc, !PT ;  /* 0x000001600d087812 */ /* 0x000fe200078efcff */
[----:B------:R-:W-:Y:S01]  /*6830*/  @!P0 IMAD.MOV R2, RZ, RZ, -R2 ;  /* 0x000000ffff028224 */ /* 0x000fe200078e0a02 */
[----:B------:R-:W-:Y:S01]  /*6840*/  ISETP.GE.AND P0, PT, R9, RZ, PT ;  /* 0x000000ff0900720c */ /* 0x000fe20003f06270 */
[----:B------:R-:W-:Y:S01]  /*6850*/  IMAD.HI.U32 R9, R15, R20, RZ ;  /* 0x000000140f097227 */ /* 0x000fe200078e00ff */
[----:B------:R-:W-:Y:S02]  /*6860*/  IABS R11, R6 ;  /* 0x00000006000b7213 */ /* 0x000fe40000000000 */
[----:B------:R-:W-:Y:S01]  /*6870*/  IABS R21, R8 ;  /* 0x0000000800157213 */ /* 0x000fe20000000000 */
[--C-:B------:R-:W-:Y:S01]  /*6880*/  @!P1 IMAD.IADD R7, R7, 0x1, -R10.reuse ;  /* 0x0000000107079824 */ /* 0x100fe200078e0a0a */
[----:B------:R-:W-:Y:S01]  /*6890*/  ISETP.GT.U32.AND P3, PT, R10, R3, PT ;  /* 0x000000030a00720c */ /* 0x000fe20003f64070 */
[----:B------:R-:W-:Y:S01]  /*68a0*/  @!P2 IMAD.IADD R4, R4, 0x1, -R10 ;  /* 0x000000010404a824 */ /* 0x000fe200078e0a0a */
[----:B------:R-:W-:Y:S01]  /*68b0*/  ISETP.GE.AND P2, PT, R8, RZ, PT ;  /* 0x000000ff0800720c */ /* 0x000fe20003f46270 */
[----:B------:R-:W-:Y:S01]  /*68c0*/  IMAD.MOV R9, RZ, RZ, -R9 ;  /* 0x000000ffff097224 */ /* 0x000fe200078e0a09 */
[----:B------:R-:W-:Y:S01]  /*68d0*/  ISETP.GT.U32.AND P1, PT, R10, R7, PT ;  /* 0x000000070a00720c */ /* 0x000fe20003f24070 */
[----:B------:R-:W-:Y:S01]  /*68e0*/  IMAD.MOV.U32 R5, RZ, RZ, R11 ;  /* 0x000000ffff057224 */ /* 0x000fe200078e000b */
[----:B------:R0:W-:Y:S01]  /*68f0*/  STL [R1+0x2c0], R2 ;  /* 0x0002c00201007387 */ /* 0x0001e20000100800 */
[----:B------:R-:W-:-:S04]  /*6900*/  IMAD.HI.U32 R11, R15, R21, RZ ;  /* 0x000000150f0b7227 */ /* 0x000fc800078e00ff */
[C---:B------:R-:W-:Y:S01]  /*6910*/  IMAD R20, R10.reuse, R9, R20 ;  /* 0x000000090a147224 */ /* 0x040fe200078e0214 */
[C---:B------:R-:W-:Y:S01]  /*6920*/  LOP3.LUT R9, R13.reuse, 0x156, RZ, 0xfc, !PT ;  /* 0x000001560d097812 */ /* 0x040fe200078efcff */
[----:B-1----:R-:W-:Y:S02]  /*6930*/  IMAD.MOV.U32 R12, RZ, RZ, R4 ;  /* 0x000000ffff0c7224 */ /* 0x002fe400078e0004 */
[----:B------:R-:W-:Y:S01]  /*6940*/  IMAD.MOV R8, RZ, RZ, -R11 ;  /* 0x000000ffff087224 */ /* 0x000fe200078e0a0b */
[----:B------:R-:W-:Y:S01]  /*6950*/  LOP3.LUT R11, R13, 0x15c, RZ, 0xfc, !PT ;  /* 0x0000015c0d0b7812 */ /* 0x000fe200078efcff */
[----:B------:R-:W-:Y:S01]  /*6960*/  @!P5 IMAD.MOV R12, RZ, RZ, -R12 ;  /* 0x000000ffff0cd224 */ /* 0x000fe200078e0a0c */
[C---:B------:R-:W-:Y:S01]  /*6970*/  ISETP.GT.U32.AND P5, PT, R10.reuse, R20, PT ;  /* 0x000000140a00720c */ /* 0x040fe20003fa4070 */
[C---:B------:R-:W-:Y:S01]  /*6980*/  IMAD R21, R10.reuse, R8, R21 ;  /* 0x000000080a157224 */ /* 0x040fe200078e0215 */
[----:B------:R-:W-:Y:S01]  /*6990*/  IABS R16, R9 ;  /* 0x0000000900107213 */ /* 0x000fe20000000000 */
[--C-:B------:R-:W-:Y:S01]  /*69a0*/  @!P1 IMAD.IADD R7, R7, 0x1, -R10.reuse ;  /* 0x0000000107079824 */ /* 0x100fe200078e0a0a */
[----:B------:R1:W-:Y:S01]  /*69b0*/  STL [R1+0x2c4], R12 ;  /* 0x0002c40c01007387 */ /* 0x0003e20000100800 */
[----:B------:R-:W-:Y:S01]  /*69c0*/  @!P3 IMAD.IADD R3, R3, 0x1, -R10 ;  /* 0x000000010303b824 */ /* 0x000fe200078e0a0a */
[----:B------:R-:W-:Y:S01]  /*69d0*/  ISETP.GT.U32.AND P1, PT, R10, R21, PT ;  /* 0x000000150a00720c */ /* 0x000fe20003f24070 */
[----:B------:R-:W-:Y:S01]  /*69e0*/  IMAD.HI.U32 R0, R15, R5, RZ ;  /* 0x000000050f007227 */ /* 0x000fe200078e00ff */
[----:B------:R-:W-:-:S02]  /*69f0*/  ISETP.GE.AND P3, PT, R6, RZ, PT ;  /* 0x000000ff0600720c */ /* 0x000fc40003f66270 */
[----:B------:R-:W-:Y:S01]  /*6a00*/  LOP3.LUT R6, R13, 0x15a, RZ, 0xfc, !PT ;  /* 0x0000015a0d067812 */ /* 0x000fe200078efcff */
[----:B0-----:R-:W-:Y:S02]  /*6a10*/  IMAD.MOV.U32 R2, RZ, RZ, R3 ;  /* 0x000000ffff027224 */ /* 0x001fe400078e0003 */
[----:B------:R-:W-:Y:S01]  /*6a20*/  @!P5 IMAD.IADD R20, R20, 0x1, -R10 ;  /* 0x000000011414d824 */ /* 0x000fe200078e0a0a */
[----:B------:R-:W-:Y:S01]  /*6a30*/  IABS R4, R6 ;  /* 0x0000000600047213 */ /* 0x000fe20000000000 */
[----:B------:R-:W-:Y:S01]  /*6a40*/  @!P4 IMAD.MOV R2, RZ, RZ, -R2 ;  /* 0x000000ffff02c224 */ /* 0x000fe200078e0a02 */
[----:B------:R-:W-:Y:S01]  /*6a50*/  ISETP.GE.AND P4, PT, R11, RZ, PT ;  /* 0x000000ff0b00720c */ /* 0x000fe20003f86270 */
[----:B------:R-:W-:Y:S01]  /*6a60*/  IMAD.MOV R0, RZ, RZ, -R0 ;  /* 0x000000ffff007224 */ /* 0x000fe200078e0a00 */
[C---:B------:R-:W-:Y:S01]  /*6a70*/  ISETP.GT.U32.AND P5, PT, R10.reuse, R20, PT ;  /* 0x000000140a00720c */ /* 0x040fe20003fa4070 */
[----:B------:R-:W-:Y:S01]  /*6a80*/  @!P1 IMAD.IADD R21, R21, 0x1, -R10 ;  /* 0x0000000115159824 */ /* 0x000fe200078e0a0a */
[----:B------:R-:W-:Y:S01]  /*6a90*/  IABS R11, R11 ;  /* 0x0000000b000b7213 */ /* 0x000fe20000000000 */
[----:B------:R0:W-:Y:S01]  /*6aa0*/  STL [R1+0x2c8], R2 ;  /* 0x0002c80201007387 */ /* 0x0001e20000100800 */
[C---:B------:R-:W-:Y:S01]  /*6ab0*/  IMAD R0, R10.reuse, R0, R5 ;  /* 0x000000000a007224 */ /* 0x040fe200078e0205 */
[----:B------:R-:W-:Y:S01]  /*6ac0*/  IABS R5, R17 ;  /* 0x0000001100057213 */ /* 0x000fe20000000000 */
[----:B------:R-:W-:Y:S01]  /*6ad0*/  IMAD.HI.U32 R8, R15, R4, RZ ;  /* 0x000000040f087227 */ /* 0x000fe200078e00ff */
[----:B------:R-:W-:-:S03]  /*6ae0*/  ISETP.GT.U32.AND P1, PT, R10, R21, PT ;  /* 0x000000150a00720c */ /* 0x000fc60003f24070 */
[----:B-1----:R-:W-:-:S04]  /*6af0*/  IMAD.HI.U32 R12, R15, R11, RZ ;  /* 0x0000000b0f0c7227 */ /* 0x002fc800078e00ff */
[----:B0-----:R-:W-:Y:S02]  /*6b00*/  IMAD.MOV.U32 R2, RZ, RZ, R7 ;  /* 0x000000ffff027224 */ /* 0x001fe400078e0007 */
[----:B------:R-:W-:Y:S02]  /*6b10*/  IMAD.MOV R12, RZ, RZ, -R12 ;  /* 0x000000ffff0c7224 */ /* 0x000fe400078e0a0c */
[----:B------:R-:W-:Y:S01]  /*6b20*/  @!P6 IMAD.MOV R2, RZ, RZ, -R2 ;  /* 0x000000ffff02e224 */ /* 0x000fe200078e0a02 */
[----:B------:R-:W-:Y:S01]  /*6b30*/  ISETP.GT.U32.AND P6, PT, R10, R0, PT ;  /* 0x000000000a00720c */ /* 0x000fe20003fc4070 */
[----:B------:R-:W-:Y:S01]  /*6b40*/  @!P5 IMAD.IADD R20, R20, 0x1, -R10 ;  /* 0x000000011414d824 */ /* 0x000fe200078e0a0a */
[----:B------:R-:W-:Y:S01]  /*6b50*/  ISETP.GE.AND P5, PT, R6, RZ, PT ;  /* 0x000000ff0600720c */ /* 0x000fe20003fa6270 */
[C---:B------:R-:W-:Y:S01]  /*6b60*/  IMAD R6, R10.reuse, R12, R11 ;  /* 0x0000000c0a067224 */ /* 0x040fe200078e020b */
[----:B------:R0:W-:Y:S01]  /*6b70*/  STL [R1+0x2bc], R2 ;  /* 0x0002bc0201007387 */ /* 0x0001e20000100800 */
[----:B------:R-:W-:Y:S01]  /*6b80*/  IMAD.MOV R8, RZ, RZ, -R8 ;  /* 0x000000ffff087224 */ /* 0x000fe200078e0a08 */
[----:B------:R-:W-:Y:S01]  /*6b90*/  LOP3.LUT R12, R13, 0x14e, RZ, 0xfc, !PT ;  /* 0x0000014e0d0c7812 */ /* 0x000fe200078efcff */
[----:B------:R-:W-:Y:S01]  /*6ba0*/  @!P1 IMAD.IADD R21, R21, 0x1, -R10 ;  /* 0x0000000115159824 */ /* 0x000fe200078e0a0a */
[C---:B------:R-:W-:Y:S01]  /*6bb0*/  ISETP.GT.U32.AND P1, PT, R10.reuse, R6, PT ;  /* 0x000000060a00720c */ /* 0x040fe20003f24070 */
[----:B------:R-:W-:Y:S01]  /*6bc0*/  IMAD R4, R10, R8, R4 ;  /* 0x000000080a047224 */ /* 0x000fe200078e0204 */
[----:B------:R-:W-:Y:S01]  /*6bd0*/  IABS R8, R12 ;  /* 0x0000000c00087213 */ /* 0x000fe20000000000 */
[----:B------:R-:W-:Y:S01]  /*6be0*/  IMAD.HI.U32 R3, R15, R16, RZ ;  /* 0x000000100f037227 */ /* 0x000fe200078e00ff */
[----:B------:R-:W-:-:S03]  /*6bf0*/  LOP3.LUT R11, R13, 0x150, RZ, 0xfc, !PT ;  /* 0x000001500d0b7812 */ /* 0x000fc600078efcff */
[----:B------:R-:W-:Y:S01]  /*6c00*/  @!P6 IMAD.IADD R0, R0, 0x1, -R10 ;  /* 0x000000010000e824 */ /* 0x000fe200078e0a0a */
[----:B------:R-:W-:Y:S01]  /*6c10*/  ISETP.GT.U32.AND P6, PT, R10, R4, PT ;  /* 0x000000040a00720c */ /* 0x000fe20003fc4070 */
[----:B------:R-:W-:Y:S01]  /*6c20*/  IMAD.MOV R3, RZ, RZ, -R3 ;  /* 0x000000ffff037224 */ /* 0x000fe200078e0a03 */
[----:B------:R-:W-:Y:S01]  /*6c30*/  IABS R19, R11 ;  /* 0x0000000b00137213 */ /* 0x000fe20000000000 */
[----:B------:R-:W-:-:S04]  /*6c40*/  IMAD.HI.U32 R14, R15, R5, RZ ;  /* 0x000000050f0e7227 */ /* 0x000fc800078e00ff */
[----:B------:R-:W-:Y:S01]  /*6c50*/  IMAD R16, R10, R3, R16 ;  /* 0x000000030a107224 */ /* 0x000fe200078e0210 */
[C---:B------:R-:W-:Y:S01]  /*6c60*/  LOP3.LUT R3, R13.reuse, 0x154, RZ, 0xfc, !PT ;  /* 0x000001540d037812 */ /* 0x040fe200078efcff */
[----:B------:R-:W-:Y:S02]  /*6c70*/  IMAD.MOV R7, RZ, RZ, -R14 ;  /* 0x000000ffff077224 */ /* 0x000fe400078e0a0e */
[----:B------:R-:W-:Y:S01]  /*6c80*/  @!P1 IMAD.IADD R6, R6, 0x1, -R10 ;  /* 0x0000000106069824 */ /* 0x000fe200078e0a0a */
[----:B------:R-:W-:Y:S01]  /*6c90*/  IABS R14, R3 ;  /* 0x00000003000e7213 */ /* 0x000fe20000000000 */
[----:B0-----:R-:W-:Y:S01]  /*6ca0*/  IMAD.MOV.U32 R2, RZ, RZ, R20 ;  /* 0x000000ffff027224 */ /* 0x001fe200078e0014 */
[C---:B------:R-:W-:Y:S01]  /*6cb0*/  ISETP.GT.U32.AND P1, PT, R10.reuse, R0, PT ;  /* 0x000000000a00720c */ /* 0x040fe20003f24070 */
[C---:B------:R-:W-:Y:S01]  /*6cc0*/  IMAD R5, R10.reuse, R7, R5 ;  /* 0x000000070a057224 */ /* 0x040fe200078e0205 */
[----:B------:R-:W-:Y:S01]  /*6cd0*/  LOP3.LUT R7, R13, 0x152, RZ, 0xfc, !PT ;  /* 0x000001520d077812 */ /* 0x000fe200078efcff */
[----:B------:R-:W-:Y:S01]  /*6ce0*/  @!P0 IMAD.MOV R2, RZ, RZ, -R2 ;  /* 0x000000ffff028224 */ /* 0x000fe200078e0a02 */
[----:B------:R-:W-:Y:S01]  /*6cf0*/  ISETP.GT.U32.AND P0, PT, R10, R6, PT ;  /* 0x000000060a00720c */ /* 0x000fe20003f04070 */
[----:B------:R-:W-:Y:S01]  /*6d00*/  @!P6 IMAD.IADD R4, R4, 0x1, -R10 ;  /* 0x000000010404e824 */ /* 0x000fe200078e0a0a */
[----:B------:R-:W-:Y:S01]  /*6d10*/  IABS R18, R7 ;  /* 0x0000000700127213 */ /* 0x000fe20000000000 */
[----:B------:R-:W-:Y:S01]  /*6d20*/  IMAD.HI.U32 R22, R15, R14, RZ ;  /* 0x0000000e0f167227 */ /* 0x000fe200078e00ff */
[----:B------:R0:W-:Y:S02]  /*6d30*/  STL [R1+0x2ac], R2 ;  /* 0x0002ac0201007387 */ /* 0x0001e40000100800 */
[----:B------:R-:W-:Y:S01]  /*6d40*/  ISETP.GT.U32.AND P6, PT, R10, R4, PT ;  /* 0x000000040a00720c */ /* 0x000fe20003fc4070 */
[----:B------:R-:W-:-:S02]  /*6d50*/  IMAD.MOV R22, RZ, RZ, -R22 ;  /* 0x000000ffff167224 */ /* 0x000fc400078e0a16 */
[----:B------:R-:W-:-:S04]  /*6d60*/  IMAD.HI.U32 R20, R15, R18, RZ ;  /* 0x000000120f147227 */ /* 0x000fc800078e00ff */
[----:B------:R-:W-:Y:S01]  /*6d70*/  @!P1 IMAD.IADD R0, R0, 0x1, -R10 ;  /* 0x0000000100009824 */ /* 0x000fe200078e0a0a */
[C---:B------:R-:W-:Y:S01]  /*6d80*/  ISETP.GT.U32.AND P1, PT, R10.reuse, R16, PT ;  /* 0x000000100a00720c */ /* 0x040fe20003f24070 */
[----:B0-----:R-:W-:Y:S02]  /*6d90*/  IMAD.MOV.U32 R2, RZ, RZ, R21 ;  /* 0x000000ffff027224 */ /* 0x001fe400078e0015 */
[C---:B------:R-:W-:Y:S02]  /*6da0*/  IMAD R14, R10.reuse, R22, R14 ;  /* 0x000000160a0e7224 */ /* 0x040fe400078e020e */
[----:B------:R-:W-:Y:S01]  /*6db0*/  @!P2 IMAD.MOV R2, RZ, RZ, -R2 ;  /* 0x000000ffff02a224 */ /* 0x000fe200078e0a02 */
[----:B------:R-:W-:Y:S01]  /*6dc0*/  ISETP.GT.U32.AND P2, PT, R10, R5, PT ;  /* 0x000000050a00720c */ /* 0x000fe20003f44070 */
[----:B------:R-:W-:Y:S02]  /*6dd0*/  IMAD.MOV R20, RZ, RZ, -R20 ;  /* 0x000000ffff147224 */ /* 0x000fe400078e0a14 */
[----:B------:R-:W-:Y:S01]  /*6de0*/  @!P0 IMAD.IADD R6, R6, 0x1, -R10 ;  /* 0x0000000106068824 */ /* 0x000fe200078e0a0a */
[C---:B------:R-:W-:Y:S01]  /*6df0*/  ISETP.GT.U32.AND P0, PT, R10.reuse, R14, PT ;  /* 0x0000000e0a00720c */ /* 0x040fe20003f04070 */
[----:B------:R-:W-:Y:S01]  /*6e00*/  IMAD R18, R10, R20, R18 ;  /* 0x000000140a127224 */ /* 0x000fe200078e0212 */
[----:B------:R0:W-:Y:S01]  /*6e10*/  STL [R1+0x2a8], R2 ;  /* 0x0002a80201007387 */ /* 0x0001e20000100800 */
[----:B------:R-:W-:-:S02]  /*6e20*/  @!P6 IMAD.IADD R4, R4, 0x1, -R10 ;  /* 0x000000010404e824 */ /* 0x000fc400078e0a0a */
[----:B------:R-:W-:Y:S01]  /*6e30*/  @!P1 IMAD.IADD R16, R16, 0x1, -R10 ;  /* 0x0000000110109824 */ /* 0x000fe200078e0a0a */
[C---:B------:R-:W-:Y:S01]  /*6e40*/  ISETP.GT.U32.AND P6, PT, R10.reuse, R18, PT ;  /* 0x000000120a00720c */ /* 0x040fe20003fc4070 */
[----:B------:R-:W-:Y:S01]  /*6e50*/  IMAD.MOV.U32 R23, RZ, RZ, R0 ;  /* 0x000000ffff177224 */ /* 0x000fe200078e0000 */
[----:B------:R-:W-:Y:S01]  /*6e60*/  ISETP.GE.AND P1, PT, R9, RZ, PT ;  /* 0x000000ff0900720c */ /* 0x000fe20003f26270 */
[----:B------:R-:W-:Y:S01]  /*6e70*/  @!P2 IMAD.IADD R5, R5, 0x1, -R10 ;  /* 0x000000010505a824 */ /* 0x000fe200078e0a0a */
[----:B------:R-:W-:Y:S01]  /*6e80*/  ISETP.GE.AND P2, PT, R17, RZ, PT ;  /* 0x000000ff1100720c */ /* 0x000fe20003f46270 */
[----:B------:R-:W-:Y:S01]  /*6e90*/  @!P3 IMAD.MOV R23, RZ, RZ, -R23 ;  /* 0x000000ffff17b224 */ /* 0x000fe200078e0a17 */
[----:B------:R-:W-:Y:S01]  /*6ea0*/  ISETP.GT.U32.AND P3, PT, R10, R16, PT ;  /* 0x000000100a00720c */ /* 0x000fe20003f64070 */
[----:B0-----:R-:W-:Y:S01]  /*6eb0*/  IMAD.MOV.U32 R2, RZ, RZ, R6 ;  /* 0x000000ffff027224 */ /* 0x001fe200078e0006 */
[----:B------:R-:W-:Y:S01]  /*6ec0*/  LOP3.LUT R17, R13, 0x14c, RZ, 0xfc, !PT ;  /* 0x0000014c0d117812 */ /* 0x000fe200078efcff */
[----:B------:R-:W-:Y:S01]  /*6ed0*/  @!P0 IMAD.IADD R14, R14, 0x1, -R10 ;  /* 0x000000010e0e8824 */ /* 0x000fe200078e0a0a */
[----:B------:R-:W-:Y:S01]  /*6ee0*/  ISETP.GT.U32.AND P0, PT, R10, R5, PT ;  /* 0x000000050a00720c */ /* 0x000fe20003f04070 */
[----:B------:R-:W-:Y:S01]  /*6ef0*/  IMAD.HI.U32 R22, R15, R8, RZ ;  /* 0x000000080f167227 */ /* 0x000fe200078e00ff */
[----:B------:R-:W-:Y:S01]  /*6f00*/  STL [R1+0x2a4], R23 ;  /* 0x0002a41701007387 */ /* 0x000fe20000100800 */
[----:B------:R-:W-:-:S02]  /*6f10*/  LOP3.LUT R9, R13, 0x14a, RZ, 0xfc, !PT ;  /* 0x0000014a0d097812 */ /* 0x000fc400078efcff */
        /* <DEDUP_REMOVED lines=8> */
[----:B------:R-:W-:Y:S02]  /*6fa0*/  IMAD R8, R10, R22, R8 ;  /* 0x000000160a087224 */ /* 0x000fe400078e0208 */
[----:B------:R-:W-:Y:S02]  /*6fb0*/  IMAD.MOV R21, RZ, RZ, -R21 ;  /* 0x000000ffff157224 */ /* 0x000fe400078e0a15 */
[----:B------:R-:W-:Y:S01]  /*6fc0*/  @!P0 IMAD.IADD R5, R5, 0x1, -R10 ;  /* 0x0000000105058824 */ /* 0x000fe200078e0a0a */
[----:B------:R-:W-:Y:S01]  /*6fd0*/  ISETP.GE.AND P0, PT, R3, RZ, PT ;  /* 0x000000ff0300720c */ /* 0x000fe20003f06270 */
[----:B0-----:R-:W-:Y:S01]  /*6fe0*/  IMAD.MOV.U32 R2, RZ, RZ, R4 ;  /* 0x000000ffff027224 */ /* 0x001fe200078e0004 */
[----:B------:R-:W-:Y:S01]  /*6ff0*/  IABS R4, R9 ;  /* 0x0000000900047213 */ /* 0x000fe20000000000 */
[----:B------:R-:W-:Y:S01]  /*7000*/  @!P3 IMAD.IADD R16, R16, 0x1, -R10 ;  /* 0x000000011010b824 */ /* 0x000fe200078e0a0a */
[----:B------:R-:W-:Y:S01]  /*7010*/  ISETP.GT.U32.AND P3, PT, R10, R8, PT ;  /* 0x000000080a00720c */ /* 0x000fe20003f64070 */
[----:B------:R-:W-:-:S02]  /*7020*/  @!P5 IMAD.MOV R2, RZ, RZ, -R2 ;  /* 0x000000ffff02d224 */ /* 0x000fc400078e0a02 */
[C---:B------:R-:W-:Y:S02]  /*7030*/  IMAD R19, R10.reuse, R21, R19 ;  /* 0x000000150a137224 */ /* 0x040fe400078e0213 */
[----:B------:R-:W-:Y:S01]  /*7040*/  IMAD.MOV.U32 R3, RZ, RZ, R4 ;  /* 0x000000ffff037224 */ /* 0x000fe200078e0004 */
[----:B------:R0:W-:Y:S01]  /*7050*/  STL [R1+0x29c], R2 ;  /* 0x00029c0201007387 */ /* 0x0001e20000100800 */
[----:B------:R-:W-:Y:S01]  /*7060*/  IMAD.HI.U32 R6, R15, R0, RZ ;  /* 0x000000000f067227 */ /* 0x000fe200078e00ff */
[----:B------:R-:W-:-:S03]  /*7070*/  ISETP.GT.U32.AND P5, PT, R10, R19, PT ;  /* 0x000000130a00720c */ /* 0x000fc60003fa4070 */
[----:B------:R-:W-:Y:S02]  /*7080*/  IMAD.MOV.U32 R20, RZ, RZ, R5 ;  /* 0x000000ffff147224 */ /* 0x000fe400078e0005 */
[----:B------:R-:W-:Y:S01]  /*7090*/  @!P6 IMAD.IADD R14, R14, 0x1, -R10 ;  /* 0x000000010e0ee824 */ /* 0x000fe200078e0a0a */
[----:B------:R-:W-:Y:S01]  /*70a0*/  ISETP.GE.AND P6, PT, R7, RZ, PT ;  /* 0x000000ff0700720c */ /* 0x000fe20003fc6270 */
[----:B------:R-:W-:-:S04]  /*70b0*/  IMAD.HI.U32 R4, R15, R3, RZ ;  /* 0x000000030f047227 */ /* 0x000fc800078e00ff */
[----:B0-----:R-:W-:Y:S01]  /*70c0*/  IMAD.MOV.U32 R2, RZ, RZ, R16 ;  /* 0x000000ffff027224 */ /* 0x001fe200078e0010 */
[----:B------:R-:W-:Y:S01]  /*70d0*/  LOP3.LUT R16, R13, 0x13a, RZ, 0xfc, !PT ;  /* 0x0000013a0d107812 */ /* 0x000fe200078efcff */
[----:B------:R-:W-:Y:S02]  /*70e0*/  IMAD.MOV R6, RZ, RZ, -R6 ;  /* 0x000000ffff067224 */ /* 0x000fe400078e0a06 */
[----:B------:R-:W-:Y:S02]  /*70f0*/  @!P2 IMAD.MOV R20, RZ, RZ, -R20 ;  /* 0x000000ffff14a224 */ /* 0x000fe400078e0a14 */
[----:B------:R-:W-:Y:S02]  /*7100*/  @!P1 IMAD.MOV R2, RZ, RZ, -R2 ;  /* 0x000000ffff029224 */ /* 0x000fe400078e0a02 */
[----:B------:R-:W-:Y:S01]  /*7110*/  @!P4 IMAD.IADD R18, R18, 0x1, -R10 ;  /* 0x000000011212c824 */ /* 0x000fe200078e0a0a */
[----:B------:R-:W-:Y:S01]  /*7120*/  STL [R1+0x298], R20 ;  /* 0x0002981401007387 */ /* 0x000fe20000100800 */
[----:B------:R-:W-:Y:S01]  /*7130*/  IMAD.MOV R4, RZ, RZ, -R4 ;  /* 0x000000ffff047224 */ /* 0x000fe200078e0a04 */
[----:B------:R-:W-:Y:S01]  /*7140*/  ISETP.GE.AND P4, PT, R11, RZ, PT ;  /* 0x000000ff0b00720c */ /* 0x000fe20003f86270 */
[----:B------:R-:W-:Y:S01]  /*7150*/  IMAD R5, R10, R6, R0 ;  /* 0x000000060a057224 */ /* 0x000fe200078e0200 */
[----:B------:R0:W-:Y:S01]  /*7160*/  STL [R1+0x294], R2 ;  /* 0x0002940201007387 */ /* 0x0001e20000100800 */
[----:B------:R-:W-:Y:S01]  /*7170*/  IMAD.MOV.U32 R7, RZ, RZ, R14 ;  /* 0x000000ffff077224 */ /* 0x000fe200078e000e */
[----:B------:R-:W-:Y:S01]  /*7180*/  LOP3.LUT R0, R13, 0x146, RZ, 0xfc, !PT ;  /* 0x000001460d007812 */ /* 0x000fe200078efcff */
[--C-:B------:R-:W-:Y:S01]  /*7190*/  @!P3 IMAD.IADD R8, R8, 0x1, -R10.reuse ;  /* 0x000000010808b824 */ /* 0x100fe200078e0a0a */
[----:B------:R-:W-:Y:S01]  /*71a0*/  ISETP.GE.AND P3, PT, R17, RZ, PT ;  /* 0x000000ff1100720c */ /* 0x000fe20003f66270 */
[C---:B------:R-:W-:Y:S01]  /*71b0*/  IMAD R3, R10.reuse, R4, R3 ;  /* 0x000000040a037224 */ /* 0x040fe200078e0203 */
[----:B------:R-:W-:Y:S01]  /*71c0*/  LOP3.LUT R4, R13, 0x148, RZ, 0xfc, !PT ;  /* 0x000001480d047812 */ /* 0x000fe200078efcff */
[----:B------:R-:W-:Y:S01]  /*71d0*/  @!P0 IMAD.MOV R7, RZ, RZ, -R7 ;  /* 0x000000ffff078224 */ /* 0x000fe200078e0a07 */
[C---:B------:R-:W-:Y:S01]  /*71e0*/  ISETP.GT.U32.AND P0, PT, R10.reuse, R5, PT ;  /* 0x000000050a00720c */ /* 0x040fe20003f04070 */
[----:B------:R-:W-:Y:S01]  /*71f0*/  @!P5 IMAD.IADD R19, R19, 0x1, -R10 ;  /* 0x000000011313d824 */ /* 0x000fe200078e0a0a */
[----:B------:R-:W-:Y:S01]  /*7200*/  ISETP.GT.U32.AND P1, PT, R10, R8, PT ;  /* 0x000000080a00720c */ /* 0x000fe20003f24070 */
[----:B0-----:R-:W-:Y:S01]  /*7210*/  IMAD.MOV.U32 R2, RZ, RZ, R18 ;  /* 0x000000ffff027224 */ /* 0x001fe200078e0012 */
[----:B------:R-:W-:Y:S01]  /*7220*/  ISETP.GE.AND P5, PT, R12, RZ, PT ;  /* 0x000000ff0c00720c */ /* 0x000fe20003fa6270 */
[----:B------:R0:W-:Y:S01]  /*7230*/  STL [R1+0x290], R7 ;  /* 0x0002900701007387 */ /* 0x0001e20000100800 */
[C---:B------:R-:W-:Y:S01]  /*7240*/  ISETP.GT.U32.AND P2, PT, R10.reuse, R19, PT ;  /* 0x000000130a00720c */ /* 0x040fe20003f44070 */
[----:B------:R-:W-:Y:S01]  /*7250*/  @!P6 IMAD.MOV R2, RZ, RZ, -R2 ;  /* 0x000000ffff02e224 */ /* 0x000fe200078e0a02 */
[----:B------:R-:W-:-:S02]  /*7260*/  ISETP.GT.U32.AND P6, PT, R10, R3, PT ;  /* 0x000000030a00720c */ /* 0x000fc40003fc4070 */
[----:B------:R-:W-:Y:S02]  /*7270*/  IABS R6, R0 ;  /* 0x0000000000067213 */ /* 0x000fe40000000000 */
[----:B------:R-:W-:Y:S01]  /*7280*/  IABS R12, R4 ;  /* 0x00000004000c7213 */ /* 0x000fe20000000000 */
[--C-:B------:R-:W-:Y:S01]  /*7290*/  @!P0 IMAD.IADD R5, R5, 0x1, -R10.reuse ;  /* 0x0000000105058824 */ /* 0x100fe200078e0a0a */
[----:B------:R1:W-:Y:S01]  /*72a0*/  STL [R1+0x26c], R2 ;  /* 0x00026c0201007387 */ /* 0x0003e20000100800 */
[----:B------:R-:W-:Y:S01]  /*72b0*/  @!P1 IMAD.IADD R8, R8, 0x1, -R10 ;  /* 0x0000000108089824 */ /* 0x000fe200078e0a0a */
[----:B------:R-:W-:Y:S01]  /*72c0*/  ISETP.GE.AND P1, PT, R4, RZ, PT ;  /* 0x000000ff0400720c */ /* 0x000fe20003f26270 */
[----:B------:R-:W-:Y:S01]  /*72d0*/  IMAD.MOV.U32 R4, RZ, RZ, R6 ;  /* 0x000000ffff047224 */ /* 0x000fe200078e0006 */
[----:B------:R-:W-:Y:S01]  /*72e0*/  ISETP.GE.AND P0, PT, R0, RZ, PT ;  /* 0x000000ff0000720c */ /* 0x000fe20003f06270 */
[----:B------:R-:W-:Y:S01]  /*72f0*/  IMAD.HI.U32 R6, R15, R12, RZ ;  /* 0x0000000c0f067227 */ /* 0x000fe200078e00ff */
[----:B------:R-:W-:-:S02]  /*7300*/  LOP3.LUT R11, R13, 0x144, RZ, 0xfc, !PT ;  /* 0x000001440d0b7812 */ /* 0x000fc400078efcff */
[----:B0-----:R-:W-:Y:S01]  /*7310*/  LOP3.LUT R7, R13, 0x142, RZ, 0xfc, !PT ;  /* 0x000001420d077812 */ /* 0x001fe200078efcff */
[--C-:B------:R-:W-:Y:S01]  /*7320*/  @!P6 IMAD.IADD R3, R3, 0x1, -R10.reuse ;  /* 0x000000010303e824 */ /* 0x100fe200078e0a0a */
[C---:B------:R-:W-:Y:S01]  /*7330*/  ISETP.GT.U32.AND P6, PT, R10.reuse, R5, PT ;  /* 0x000000050a00720c */ /* 0x040fe20003fc4070 */
[----:B------:R-:W-:Y:S01]  /*7340*/  @!P2 IMAD.IADD R19, R19, 0x1, -R10 ;  /* 0x000000011313a824 */ /* 0x000fe200078e0a0a */
[----:B------:R-:W-:Y:S01]  /*7350*/  ISETP.GE.AND P2, PT, R9, RZ, PT ;  /* 0x000000ff0900720c */ /* 0x000fe20003f46270 */
[----:B------:R-:W-:Y:S01]  /*7360*/  IMAD.MOV R6, RZ, RZ, -R6 ;  /* 0x000000ffff067224 */ /* 0x000fe200078e0a06 */
[C---:B------:R-:W-:Y:S01]  /*7370*/  LOP3.LUT R9, R13.reuse, 0x140, RZ, 0xfc, !PT ;  /* 0x000001400d097812 */ /* 0x040fe200078efcff */
[----:B-1----:R-:W-:Y:S01]  /*7380*/  IMAD.MOV.U32 R2, RZ, RZ, R19 ;  /* 0x000000ffff027224 */ /* 0x002fe200078e0013 */
[----:B------:R-:W-:Y:S01]  /*7390*/  LOP3.LUT R19, R13, 0x13c, RZ, 0xfc, !PT ;  /* 0x0000013c0d137812 */ /* 0x000fe200078efcff */
[----:B------:R-:W-:Y:S01]  /*73a0*/  IMAD R12, R10, R6, R12 ;  /* 0x000000060a0c7224 */ /* 0x000fe200078e020c */
[----:B------:R-:W-:Y:S01]  /*73b0*/  IABS R14, R16 ;  /* 0x00000010000e7213 */ /* 0x000fe20000000000 */
[----:B------:R-:W-:-:S04]  /*73c0*/  IMAD.HI.U32 R0, R15, R4, RZ ;  /* 0x000000040f007227 */ /* 0x000fc800078e00ff */
[----:B------:R-:W-:Y:S01]  /*73d0*/  @!P4 IMAD.MOV R2, RZ, RZ, -R2 ;  /* 0x000000ffff02c224 */ /* 0x000fe200078e0a02 */
[C---:B------:R-:W-:Y:S01]  /*73e0*/  ISETP.GT.U32.AND P4, PT, R10.reuse, R3, PT ;  /* 0x000000030a00720c */ /* 0x040fe20003f84070 */
[----:B------:R-:W-:Y:S01]  /*73f0*/  @!P6 IMAD.IADD R5, R5, 0x1, -R10 ;  /* 0x000000010505e824 */ /* 0x000fe200078e0a0a */
[C---:B------:R-:W-:Y:S01]  /*7400*/  ISETP.GT.U32.AND P6, PT, R10.reuse, R12, PT ;  /* 0x0000000c0a00720c */ /* 0x040fe20003fc4070 */
[----:B------:R-:W-:Y:S01]  /*7410*/  IMAD.MOV R0, RZ, RZ, -R0 ;  /* 0x000000ffff007224 */ /* 0x000fe200078e0a00 */
[----:B------:R0:W-:Y:S03]  /*7420*/  STL [R1+0x270], R2 ;  /* 0x0002700201007387 */ /* 0x0001e60000100800 */
[----:B------:R-:W-:Y:S01]  /*7430*/  IMAD R4, R10, R0, R4 ;  /* 0x000000000a047224 */ /* 0x000fe200078e0204 */
[----:B------:R-:W-:-:S05]  /*7440*/  LOP3.LUT R0, R13, 0x13e, RZ, 0xfc, !PT ;  /* 0x0000013e0d007812 */ /* 0x000fca00078efcff */
[----:B------:R-:W-:Y:S01]  /*7450*/  @!P4 IMAD.IADD R3, R3, 0x1, -R10 ;  /* 0x000000010303c824 */ /* 0x000fe200078e0a0a */
[----:B------:R-:W-:Y:S01]  /*7460*/  ISETP.GE.AND P4, PT, R7, RZ, PT ;  /* 0x000000ff0700720c */ /* 0x000fe20003f86270 */
[----:B0-----:R-:W-:Y:S01]  /*7470*/  IMAD.MOV.U32 R2, RZ, RZ, R8 ;  /* 0x000000ffff027224 */ /* 0x001fe200078e0008 */
[----:B------:R-:W-:Y:S01]  /*7480*/  IABS R7, R7 ;  /* 0x0000000700077213 */ /* 0x000fe20000000000 */
[----:B------:R-:W-:Y:S02]  /*7490*/  IMAD.MOV.U32 R8, RZ, RZ, R5 ;  /* 0x000000ffff087224 */ /* 0x000fe400078e0005 */
[----:B------:R-:W-:Y:S01]  /*74a0*/  @!P5 IMAD.MOV R2, RZ, RZ, -R2 ;  /* 0x000000ffff02d224 */ /* 0x000fe200078e0a02 */
[----:B------:R-:W-:Y:S01]  /*74b0*/  ISETP.GE.AND P5, PT, R11, RZ, PT ;  /* 0x000000ff0b00720c */ /* 0x000fe20003fa6270 */
[----:B------:R-:W-:Y:S01]  /*74c0*/  @!P3 IMAD.MOV R8, RZ, RZ, -R8 ;  /* 0x000000ffff08b224 */ /* 0x000fe200078e0a08 */
[----:B------:R-:W-:Y:S01]  /*74d0*/  ISETP.GT.U32.AND P3, PT, R10, R4, PT ;  /* 0x000000040a00720c */ /* 0x000fe20003f64070 */
[----:B------:R-:W-:Y:S01]  /*74e0*/  @!P6 IMAD.IADD R12, R12, 0x1, -R10 ;  /* 0x000000010c0ce824 */ /* 0x000fe200078e0a0a */
[----:B------:R-:W-:Y:S01]  /*74f0*/  IABS R11, R11 ;  /* 0x0000000b000b7213 */ /* 0x000fe20000000000 */
[----:B------:R0:W-:Y:S03]  /*7500*/  STL [R1+0x278], R2 ;  /* 0x0002780201007387 */ /* 0x0001e60000100800 */
[----:B------:R-:W-:Y:S01]  /*7510*/  ISETP.GT.U32.AND P6, PT, R10, R12, PT ;  /* 0x0000000c0a00720c */ /* 0x000fe20003fc4070 */
[----:B------:R-:W-:Y:S01]  /*7520*/  IMAD.HI.U32 R6, R15, R11, RZ ;  /* 0x0000000b0f067227 */ /* 0x000fe200078e00ff */
[----:B------:R1:W-:Y:S03]  /*7530*/  STL [R1+0x280], R8 ;  /* 0x0002800801007387 */ /* 0x0003e60000100800 */
[----:B------:R-:W-:-:S02]  /*7540*/  IMAD.MOV R5, RZ, RZ, -R6 ;  /* 0x000000ffff057224 */ /* 0x000fc400078e0a06 */
[----:B0-----:R-:W-:Y:S02]  /*7550*/  IMAD.MOV.U32 R2, RZ, RZ, R3 ;  /* 0x000000ffff027224 */ /* 0x001fe400078e0003 */
[----:B------:R-:W-:Y:S02]  /*7560*/  @!P3 IMAD.IADD R4, R4, 0x1, -R10 ;  /* 0x000000010404b824 */ /* 0x000fe400078e0a0a */
[----:B------:R-:W-:Y:S01]  /*7570*/  @!P2 IMAD.MOV R2, RZ, RZ, -R2 ;  /* 0x000000ffff02a224 */ /* 0x000fe200078e0a02 */
[----:B------:R-:W-:Y:S01]  /*7580*/  ISETP.GE.AND P2, PT, R9, RZ, PT ;  /* 0x000000ff0900720c */ /* 0x000fe20003f46270 */
[----:B------:R-:W-:Y:S01]  /*7590*/  IMAD R11, R10, R5, R11 ;  /* 0x000000050a0b7224 */ /* 0x000fe200078e020b */
[----:B------:R-:W-:Y:S01]  /*75a0*/  IABS R9, R9 ;  /* 0x0000000900097213 */ /* 0x000fe20000000000 */
[----:B------:R-:W-:Y:S01]  /*75b0*/  @!P6 IMAD.IADD R12, R12, 0x1, -R10 ;  /* 0x000000010c0ce824 */ /* 0x000fe200078e0a0a */
[----:B-1----:R-:W-:Y:S01]  /*75c0*/  IABS R8, R0 ;  /* 0x0000000000087213 */ /* 0x002fe20000000000 */
[C---:B------:R-:W-:Y:S01]  /*75d0*/  IMAD.HI.U32 R3, R15.reuse, R7, RZ ;  /* 0x000000070f037227 */ /* 0x040fe200078e00ff */
[C---:B------:R-:W-:Y:S01]  /*75e0*/  ISETP.GT.U32.AND P3, PT, R10.reuse, R4, PT ;  /* 0x000000040a00720c */ /* 0x040fe20003f64070 */
[----:B------:R0:W-:Y:S01]  /*75f0*/  STL [R1+0x28c], R2 ;  /* 0x00028c0201007387 */ /* 0x0001e20000100800 */
[----:B------:R-:W-:Y:S01]  /*7600*/  ISETP.GT.U32.AND P6, PT, R10, R11, PT ;  /* 0x0000000b0a00720c */ /* 0x000fe20003fc4070 */
[----:B------:R-:W-:-:S04]  /*7610*/  IMAD.HI.U32 R5, R15, R9, RZ ;  /* 0x000000090f057227 */ /* 0x000fc800078e00ff */
[----:B------:R-:W-:-:S04]  /*7620*/  IMAD.HI.U32 R6, R15, R8, RZ ;  /* 0x000000080f067227 */ /* 0x000fc800078e00ff */
[----:B------:R-:W-:Y:S02]  /*7630*/  IMAD.MOV R5, RZ, RZ, -R5 ;  /* 0x000000ffff057224 */ /* 0x000fe400078e0a05 */
[----:B------:R-:W-:Y:S02]  /*7640*/  IMAD.MOV R3, RZ, RZ, -R3 ;  /* 0x000000ffff037224 */ /* 0x000fe400078e0a03 */
[----:B------:R-:W-:Y:S02]  /*7650*/  IMAD.MOV R6, RZ, RZ, -R6 ;  /* 0x000000ffff067224 */ /* 0x000fe400078e0a06 */
[C---:B------:R-:W-:Y:S02]  /*7660*/  IMAD R9, R10.reuse, R5, R9 ;  /* 0x000000050a097224 */ /* 0x040fe400078e0209 */
[----:B------:R-:W-:Y:S01]  /*7670*/  IMAD R7, R10, R3, R7 ;  /* 0x000000030a077224 */ /* 0x000fe200078e0207 */
[----:B------:R-:W-:Y:S01]  /*7680*/  IABS R3, R19 ;  /* 0x0000001300037213 */ /* 0x000fe20000000000 */
[----:B0-----:R-:W-:-:S02]  /*7690*/  IMAD.MOV.U32 R2, RZ, RZ, R12 ;  /* 0x000000ffff027224 */ /* 0x001fc400078e000c */
[----:B------:R-:W-:Y:S01]  /*76a0*/  IMAD R8, R10, R6, R8 ;  /* 0x000000060a087224 */ /* 0x000fe200078e0208 */
[----:B------:R-:W-:Y:S01]  /*76b0*/  LOP3.LUT R6, R13, 0x138, RZ, 0xfc, !PT ;  /* 0x000001380d067812 */ /* 0x000fe200078efcff */
[----:B------:R-:W-:Y:S01]  /*76c0*/  @!P3 IMAD.IADD R4, R4, 0x1, -R10 ;  /* 0x000000010404b824 */ /* 0x000fe200078e0a0a */
[C---:B------:R-:W-:Y:S01]  /*76d0*/  ISETP.GT.U32.AND P3, PT, R10.reuse, R9, PT ;  /* 0x000000090a00720c */ /* 0x040fe20003f64070 */
[----:B------:R-:W-:Y:S01]  /*76e0*/  @!P1 IMAD.MOV R2, RZ, RZ, -R2 ;  /* 0x000000ffff029224 */ /* 0x000fe200078e0a02 */
[C---:B------:R-:W-:Y:S01]  /*76f0*/  ISETP.GT.U32.AND P1, PT, R10.reuse, R7, PT ;  /* 0x000000070a00720c */ /* 0x040fe20003f24070 */
[----:B------:R-:W-:Y:S01]  /*7700*/  @!P6 IMAD.IADD R11, R11, 0x1, -R10 ;  /* 0x000000010b0be824 */ /* 0x000fe200078e0a0a */
[----:B------:R-:W-:Y:S01]  /*7710*/  ISETP.GT.U32.AND P6, PT, R10, R8, PT ;  /* 0x000000080a00720c */ /* 0x000fe20003fc4070 */
[----:B------:R-:W-:Y:S01]  /*7720*/  IMAD.HI.U32 R5, R15, R3, RZ ;  /* 0x000000030f057227 */ /* 0x000fe200078e00ff */
[----:B------:R0:W-:Y:S01]  /*7730*/  STL [R1+0x288], R2 ;  /* 0x0002880201007387 */ /* 0x0001e20000100800 */
[----:B------:R-:W-:-:S02]  /*7740*/  IABS R18, R6 ;  /* 0x0000000600127213 */ /* 0x000fc40000000000 */
[----:B------:R-:W-:-:S03]  /*7750*/  IMAD.MOV R5, RZ, RZ, -R5 ;  /* 0x000000ffff057224 */ /* 0x000fc600078e0a05 */
[----:B------:R-:W-:-:S04]  /*7760*/  IMAD.HI.U32 R12, R15, R18, RZ ;  /* 0x000000120f0c7227 */ /* 0x000fc800078e00ff */
[--C-:B------:R-:W-:Y:S02]  /*7770*/  @!P3 IMAD.IADD R9, R9, 0x1, -R10.reuse ;  /* 0x000000010909b824 */ /* 0x100fe400078e0a0a */
[--C-:B------:R-:W-:Y:S01]  /*7780*/  @!P1 IMAD.IADD R7, R7, 0x1, -R10.reuse ;  /* 0x0000000107079824 */ /* 0x100fe200078e0a0a */
[----:B------:R-:W-:Y:S01]  /*7790*/  ISETP.GT.U32.AND P1, PT, R10, R11, PT ;  /* 0x0000000b0a00720c */ /* 0x000fe20003f24070 */
[----:B------:R-:W-:Y:S01]  /*77a0*/  @!P6 IMAD.IADD R8, R8, 0x1, -R10 ;  /* 0x000000010808e824 */ /* 0x000fe200078e0a0a */
[C---:B------:R-:W-:Y:S01]  /*77b0*/  ISETP.GT.U32.AND P6, PT, R10.reuse, R9, PT ;  /* 0x000000090a00720c */ /* 0x040fe20003fc4070 */
[----:B0-----:R-:W-:Y:S01]  /*77c0*/  IMAD.MOV.U32 R2, RZ, RZ, R4 ;  /* 0x000000ffff027224 */ /* 0x001fe200078e0004 */
[----:B------:R-:W-:Y:S01]  /*77d0*/  ISETP.GT.U32.AND P3, PT, R10, R7, PT ;  /* 0x000000070a00720c */ /* 0x000fe20003f64070 */
[----:B------:R-:W-:-:S04]  /*77e0*/  IMAD.HI.U32 R4, R15, R14, RZ ;  /* 0x0000000e0f047227 */ /* 0x000fc800078e00ff */
[----:B------:R-:W-:Y:S02]  /*77f0*/  IMAD.MOV R4, RZ, RZ, -R4 ;  /* 0x000000ffff047224 */ /* 0x000fe400078e0a04 */
[----:B------:R-:W-:Y:S01]  /*7800*/  @!P0 IMAD.MOV R2, RZ, RZ, -R2 ;  /* 0x000000ffff028224 */ /* 0x000fe200078e0a02 */
[C---:B------:R-:W-:Y:S01]  /*7810*/  ISETP.GT.U32.AND P0, PT, R10.reuse, R8, PT ;  /* 0x000000080a00720c */ /* 0x040fe20003f04070 */
[C---:B------:R-:W-:Y:S01]  /*7820*/  IMAD R3, R10.reuse, R5, R3 ;  /* 0x000000050a037224 */ /* 0x040fe200078e0203 */
[C---:B------:R-:W-:Y:S01]  /*7830*/  LOP3.LUT R5, R13.reuse, 0x136, RZ, 0xfc, !PT ;  /* 0x000001360d057812 */ /* 0x040fe200078efcff */
[C---:B------:R-:W-:Y:S01]  /*7840*/  IMAD R14, R10.reuse, R4, R14 ;  /* 0x000000040a0e7224 */ /* 0x040fe200078e020e */
[----:B------:R-:W-:Y:S01]  /*7850*/  LOP3.LUT R4, R13, 0x134, RZ, 0xfc, !PT ;  /* 0x000001340d047812 */ /* 0x000fe200078efcff */
[--C-:B------:R-:W-:Y:S01]  /*7860*/  @!P1 IMAD.IADD R11, R11, 0x1, -R10.reuse ;  /* 0x000000010b0b9824 */ /* 0x100fe200078e0a0a */
[C---:B------:R-:W-:Y:S01]  /*7870*/  ISETP.GT.U32.AND P1, PT, R10.reuse, R3, PT ;  /* 0x000000030a00720c */ /* 0x040fe20003f24070 */
[--C-:B------:R-:W-:Y:S01]  /*7880*/  @!P6 IMAD.IADD R9, R9, 0x1, -R10.reuse ;  /* 0x000000010909e824 */ /* 0x100fe200078e0a0a */
[----:B------:R-:W-:Y:S01]  /*7890*/  ISETP.GT.U32.AND P6, PT, R10, R14, PT ;  /* 0x0000000e0a00720c */ /* 0x000fe20003fc4070 */
[--C-:B------:R-:W-:Y:S01]  /*78a0*/  @!P3 IMAD.IADD R7, R7, 0x1, -R10.reuse ;  /* 0x000000010707b824 */ /* 0x100fe200078e0a0a */
[----:B------:R0:W-:Y:S01]  /*78b0*/  STL [R1+0x284], R2 ;  /* 0x0002840201007387 */ /* 0x0001e20000100800 */
[----:B------:R-:W-:Y:S01]  /*78c0*/  IMAD.MOV.U32 R20, RZ, RZ, R11 ;  /* 0x000000ffff147224 */ /* 0x000fe200078e000b */
[----:B------:R-:W-:Y:S01]  /*78d0*/  IABS R17, R5 ;  /* 0x0000000500117213 */ /* 0x000fe20000000000 */
[----:B------:R-:W-:Y:S01]  /*78e0*/  @!P0 IMAD.IADD R8, R8, 0x1, -R10 ;  /* 0x0000000108088824 */ /* 0x000fe200078e0a0a */
[----:B------:R-:W-:Y:S01]  /*78f0*/  ISETP.GE.AND P0, PT, R19, RZ, PT ;  /* 0x000000ff1300720c */ /* 0x000fe20003f06270 */
[----:B------:R-:W-:Y:S01]  /*7900*/  IMAD.MOV R12, RZ, RZ, -R12 ;  /* 0x000000ffff0c7224 */ /* 0x000fe200078e0a0c */
[----:B------:R-:W-:Y:S01]  /*7910*/  IABS R19, R4 ;  /* 0x0000000400137213 */ /* 0x000fe20000000000 */
[----:B------:R-:W-:Y:S01]  /*7920*/  @!P5 IMAD.MOV R20, RZ, RZ, -R20 ;  /* 0x000000ffff14d224 */ /* 0x000fe200078e0a14 */
[----:B------:R-:W-:Y:S01]  /*7930*/  ISETP.GE.AND P3, PT, R0, RZ, PT ;  /* 0x000000ff0000720c */ /* 0x000fe20003f66270 */
[--C-:B------:R-:W-:Y:S01]  /*7940*/  @!P1 IMAD.IADD R3, R3, 0x1, -R10.reuse ;  /* 0x0000000103039824 */ /* 0x100fe200078e0a0a */
[----:B------:R-:W-:Y:S01]  /*7950*/  ISETP.GE.AND P1, PT, R16, RZ, PT ;  /* 0x000000ff1000720c */ /* 0x000fe20003f26270 */
[----:B------:R-:W-:Y:S01]  /*7960*/  @!P6 IMAD.IADD R14, R14, 0x1, -R10 ;  /* 0x000000010e0ee824 */ /* 0x000fe200078e0a0a */
[----:B------:R-:W-:Y:S01]  /*7970*/  STL [R1+0x258], R20 ;  /* 0x0002581401007387 */ /* 0x000fe20000100800 */
[----:B0-----:R-:W-:Y:S01]  /*7980*/  IMAD.MOV.U32 R2, RZ, RZ, R7 ;  /* 0x000000ffff027224 */ /* 0x001fe200078e0007 */
[----:B------:R-:W-:Y:S01]  /*7990*/  ISETP.GT.U32.AND P5, PT, R10, R3, PT ;  /* 0x000000030a00720c */ /* 0x000fe20003fa4070 */
[----:B------:R-:W-:-:S02]  /*79a0*/  IMAD.MOV.U32 R16, RZ, RZ, R19 ;  /* 0x000000ffff107224 */ /* 0x000fc400078e0013 */
[----:B------:R-:W-:Y:S01]  /*79b0*/  @!P4 IMAD.MOV R2, RZ, RZ, -R2 ;  /* 0x000000ffff02c224 */ /* 0x000fe200078e0a02 */
[----:B------:R-:W-:Y:S01]  /*79c0*/  ISETP.GT.U32.AND P4, PT, R10, R14, PT ;  /* 0x0000000e0a00720c */ /* 0x000fe20003f84070 */
[----:B------:R-:W-:-:S03]  /*79d0*/  IMAD.HI.U32 R11, R15, R16, RZ ;  /* 0x000000100f0b7227 */ /* 0x000fc600078e00ff */
[----:B------:R0:W-:Y:S01]  /*79e0*/  STL [R1+0x25c], R2 ;  /* 0x00025c0201007387 */ /* 0x0001e20000100800 */
[----:B------:R-:W-:Y:S02]  /*79f0*/  IMAD.MOV R7, RZ, RZ, -R11 ;  /* 0x000000ffff077224 */ /* 0x000fe400078e0a0b */
[C---:B------:R-:W-:Y:S02]  /*7a00*/  IMAD R18, R10.reuse, R12, R18 ;  /* 0x0000000c0a127224 */ /* 0x040fe400078e0212 */
[C---:B------:R-:W-:Y:S02]  /*7a10*/  IMAD R16, R10.reuse, R7, R16 ;  /* 0x000000070a107224 */ /* 0x040fe400078e0210 */
[----:B------:R-:W-:Y:S01]  /*7a20*/  IMAD.HI.U32 R0, R15, R17, RZ ;  /* 0x000000110f007227 */ /* 0x000fe200078e00ff */
[----:B------:R-:W-:-:S03]  /*7a30*/  ISETP.GT.U32.AND P6, PT, R10, R18, PT ;  /* 0x000000120a00720c */ /* 0x000fc60003fc4070 */
[----:B------:R-:W-:Y:S01]  /*7a40*/  @!P4 IMAD.IADD R14, R14, 0x1, -R10 ;  /* 0x000000010e0ec824 */ /* 0x000fe200078e0a0a */
[C---:B------:R-:W-:Y:S01]  /*7a50*/  ISETP.GT.U32.AND P4, PT, R10.reuse, R16, PT ;  /* 0x000000100a00720c */ /* 0x040fe20003f84070 */
[----:B------:R-:W-:Y:S02]  /*7a60*/  IMAD.MOV R0, RZ, RZ, -R0 ;  /* 0x000000ffff007224 */ /* 0x000fe400078e0a00 */
[----:B0-----:R-:W-:Y:S01]  /*7a70*/  IMAD.MOV.U32 R2, RZ, RZ, R8 ;  /* 0x000000ffff027224 */ /* 0x001fe200078e0008 */
[C---:B------:R-:W-:Y:S01]  /*7a80*/  LOP3.LUT R8, R13.reuse, 0x12e, RZ, 0xfc, !PT ;  /* 0x0000012e0d087812 */ /* 0x040fe200078efcff */
[C---:B------:R-:W-:Y:S01]  /*7a90*/  IMAD R17, R10.reuse, R0, R17 ;  /* 0x000000000a117224 */ /* 0x040fe200078e0211 */
[----:B------:R-:W-:Y:S01]  /*7aa0*/  LOP3.LUT R0, R13, 0x132, RZ, 0xfc, !PT ;  /* 0x000001320d007812 */ /* 0x000fe200078efcff */
[----:B------:R-:W-:Y:S01]  /*7ab0*/  @!P3 IMAD.MOV R2, RZ, RZ, -R2 ;  /* 0x000000ffff02b224 */ /* 0x000fe200078e0a02 */
[----:B------:R-:W-:Y:S01]  /*7ac0*/  IABS R12, R8 ;  /* 0x00000008000c7213 */ /* 0x000fe20000000000 */
[--C-:B------:R-:W-:Y:S01]  /*7ad0*/  @!P5 IMAD.IADD R3, R3, 0x1, -R10.reuse ;  /* 0x000000010303d824 */ /* 0x100fe200078e0a0a */
[----:B------:R-:W-:Y:S01]  /*7ae0*/  ISETP.GT.U32.AND P3, PT, R10, R17, PT ;  /* 0x000000110a00720c */ /* 0x000fe20003f64070 */
[--C-:B------:R-:W-:Y:S01]  /*7af0*/  @!P6 IMAD.IADD R18, R18, 0x1, -R10.reuse ;  /* 0x000000011212e824 */ /* 0x100fe200078e0a0a */
[----:B------:R-:W-:Y:S01]  /*7b00*/  ISETP.GE.AND P5, PT, R5, RZ, PT ;  /* 0x000000ff0500720c */ /* 0x000fe20003fa6270 */
[----:B------:R-:W-:Y:S01]  /*7b10*/  @!P4 IMAD.IADD R16, R16, 0x1, -R10 ;  /* 0x000000011010c824 */ /* 0x000fe200078e0a0a */
[----:B------:R-:W-:Y:S01]  /*7b20*/  LOP3.LUT R5, R13, 0x130, RZ, 0xfc, !PT ;  /* 0x000001300d057812 */ /* 0x000fe200078efcff */
[----:B------:R-:W-:Y:S01]  /*7b30*/  @!P2 IMAD.MOV R9, RZ, RZ, -R9 ;  /* 0x000000ffff09a224 */ /* 0x000fe200078e0a09 */
[----:B------:R-:W-:Y:S01]  /*7b40*/  ISETP.GE.AND P6, PT, R4, RZ, PT ;  /* 0x000000ff0400720c */ /* 0x000fe20003fc6270 */
[----:B------:R-:W-:Y:S01]  /*7b50*/  IMAD.MOV.U32 R20, RZ, RZ, R14 ;  /* 0x000000ffff147224 */ /* 0x000fe200078e000e */
[----:B------:R-:W-:Y:S01]  /*7b60*/  IABS R4, R5 ;  /* 0x0000000500047213 */ /* 0x000fe20000000000 */
[C---:B------:R-:W-:Y:S01]  /*7b70*/  IMAD.HI.U32 R19, R15.reuse, R12, RZ ;  /* 0x0000000c0f137227 */ /* 0x040fe200078e00ff */
[----:B------:R-:W-:Y:S01]  /*7b80*/  ISETP.GE.AND P2, PT, R6, RZ, PT ;  /* 0x000000ff0600720c */ /* 0x000fe20003f46270 */
[----:B------:R0:W-:Y:S01]  /*7b90*/  STL [R1+0x260], R9 ;  /* 0x0002600901007387 */ /* 0x0001e20000100800 */
[C---:B------:R-:W-:Y:S01]  /*7ba0*/  ISETP.GT.U32.AND P4, PT, R10.reuse, R16, PT ;  /* 0x000000100a00720c */ /* 0x040fe20003f84070 */
[----:B------:R-:W-:Y:S01]  /*7bb0*/  IMAD.HI.U32 R6, R15, R4, RZ ;  /* 0x000000040f067227 */ /* 0x000fe200078e00ff */
[----:B------:R-:W-:Y:S01]  /*7bc0*/  IABS R11, R0 ;  /* 0x00000000000b7213 */ /* 0x000fe20000000000 */
[----:B------:R1:W-:Y:S02]  /*7bd0*/  STL [R1+0x264], R2 ;  /* 0x0002640201007387 */ /* 0x0003e40000100800 */
[----:B------:R-:W-:Y:S01]  /*7be0*/  @!P3 IMAD.IADD R17, R17, 0x1, -R10 ;  /* 0x000000011111b824 */ /* 0x000fe200078e0a0a */
[----:B------:R-:W-:Y:S01]  /*7bf0*/  ISETP.GT.U32.AND P3, PT, R10, R18, PT ;  /* 0x000000120a00720c */ /* 0x000fe20003f64070 */
[----:B------:R-:W-:-:S02]  /*7c00*/  IMAD.MOV R6, RZ, RZ, -R6 ;  /* 0x000000ffff067224 */ /* 0x000fc400078e0a06 */
[----:B------:R-:W-:-:S04]  /*7c10*/  IMAD.HI.U32 R7, R15, R11, RZ ;  /* 0x0000000b0f077227 */ /* 0x000fc800078e00ff */
[----:B------:R-:W-:Y:S01]  /*7c20*/  IMAD R4, R10, R6, R4 ;  /* 0x000000060a047224 */ /* 0x000fe200078e0204 */
[C---:B------:R-:W-:Y:S01]  /*7c30*/  LOP3.LUT R6, R13.reuse, 0x12a, RZ, 0xfc, !PT ;  /* 0x0000012a0d067812 */ /* 0x040fe200078efcff */
[----:B------:R-:W-:Y:S02]  /*7c40*/  IMAD.MOV R7, RZ, RZ, -R7 ;  /* 0x000000ffff077224 */ /* 0x000fe400078e0a07 */
[--C-:B------:R-:W-:Y:S01]  /*7c50*/  @!P4 IMAD.IADD R16, R16, 0x1, -R10.reuse ;  /* 0x000000011010c824 */ /* 0x100fe200078e0a0a */
[C---:B------:R-:W-:Y:S01]  /*7c60*/  ISETP.GT.U32.AND P4, PT, R10.reuse, R4, PT ;  /* 0x000000040a00720c */ /* 0x040fe20003f84070 */
[----:B------:R-:W-:Y:S01]  /*7c70*/  IMAD R11, R10, R7, R11 ;  /* 0x000000070a0b7224 */ /* 0x000fe200078e020b */
[----:B0-----:R-:W-:Y:S01]  /*7c80*/  IABS R9, R6 ;  /* 0x0000000600097213 */ /* 0x001fe20000000000 */
[----:B-1----:R-:W-:Y:S01]  /*7c90*/  IMAD.MOV.U32 R2, RZ, RZ, R3 ;  /* 0x000000ffff027224 */ /* 0x002fe200078e0003 */
        /* <DEDUP_REMOVED lines=8> */
[----:B------:R-:W-:Y:S02]  /*7d20*/  @!P4 IMAD.IADD R4, R4, 0x1, -R10 ;  /* 0x000000010404c824 */ /* 0x000fe400078e0a0a */
[----:B------:R-:W-:Y:S02]  /*7d30*/  @!P1 IMAD.MOV R20, RZ, RZ, -R20 ;  /* 0x000000ffff149224 */ /* 0x000fe400078e0a14 */
[----:B------:R-:W-:Y:S01]  /*7d40*/  IMAD.MOV R14, RZ, RZ, -R14 ;  /* 0x000000ffff0e7224 */ /* 0x000fe200078e0a0e */
[----:B------:R-:W-:Y:S01]  /*7d50*/  ISETP.GT.U32.AND P4, PT, R10, R4, PT ;  /* 0x000000040a00720c */ /* 0x000fe20003f84070 */
[--C-:B------:R-:W-:Y:S01]  /*7d60*/  @!P3 IMAD.IADD R11, R11, 0x1, -R10.reuse ;  /* 0x000000010b0bb824 */ /* 0x100fe200078e0a0a */
[----:B------:R-:W-:Y:S01]  /*7d70*/  STL [R1+0x1e4], R20 ;  /* 0x0001e41401007387 */ /* 0x000fe20000100800 */
[----:B------:R-:W-:Y:S01]  /*7d80*/  @!P0 IMAD.IADD R17, R17, 0x1, -R10 ;  /* 0x0000000111118824 */ /* 0x000fe200078e0a0a */
[----:B------:R-:W-:Y:S01]  /*7d90*/  ISETP.GE.AND P0, PT, R0, RZ, PT ;  /* 0x000000ff0000720c */ /* 0x000fe20003f06270 */
[----:B0-----:R-:W-:Y:S01]  /*7da0*/  IMAD.MOV.U32 R2, RZ, RZ, R18 ;  /* 0x000000ffff027224 */ /* 0x001fe200078e0012 */
[----:B------:R-:W-:Y:S01]  /*7db0*/  ISETP.GT.U32.AND P1, PT, R10, R11, PT ;  /* 0x0000000b0a00720c */ /* 0x000fe20003f24070 */
[----:B------:R-:W-:Y:S01]  /*7dc0*/  IMAD.HI.U32 R0, R15, R7, RZ ;  /* 0x000000070f007227 */ /* 0x000fe200078e00ff */
[----:B------:R-:W-:-:S02]  /*7dd0*/  ISETP.GE.AND P3, PT, R5, RZ, PT ;  /* 0x000000ff0500720c */ /* 0x000fc40003f66270 */
[----:B------:R-:W-:Y:S01]  /*7de0*/  LOP3.LUT R5, R13, 0x128, RZ, 0xfc, !PT ;  /* 0x000001280d057812 */ /* 0x000fe200078efcff */
[----:B------:R-:W-:Y:S02]  /*7df0*/  @!P2 IMAD.MOV R2, RZ, RZ, -R2 ;  /* 0x000000ffff02a224 */ /* 0x000fe400078e0a02 */
[----:B------:R-:W-:Y:S02]  /*7e00*/  IMAD.MOV R19, RZ, RZ, -R19 ;  /* 0x000000ffff137224 */ /* 0x000fe400078e0a13 */
[----:B------:R-:W-:Y:S01]  /*7e10*/  @!P5 IMAD.MOV R17, RZ, RZ, -R17 ;  /* 0x000000ffff11d224 */ /* 0x000fe200078e0a11 */
[----:B------:R-:W-:Y:S01]  /*7e20*/  ISETP.GE.AND P5, PT, R8, RZ, PT ;  /* 0x000000ff0800720c */ /* 0x000fe20003fa6270 */
[C---:B------:R-:W-:Y:S01]  /*7e30*/  IMAD R8, R10.reuse, R14, R9 ;  /* 0x0000000e0a087224 */ /* 0x040fe200078e0209 */
[----:B------:R0:W-:Y:S01]  /*7e40*/  STL [R1+0x1e8], R2 ;  /* 0x0001e80201007387 */ /* 0x0001e20000100800 */
[----:B------:R-:W-:Y:S02]  /*7e50*/  IMAD.MOV R0, RZ, RZ, -R0 ;  /* 0x000000ffff007224 */ /* 0x000fe400078e0a00 */
[----:B------:R-:W-:Y:S01]  /*7e60*/  IMAD R12, R10, R19, R12 ;  /* 0x000000130a0c7224 */ /* 0x000fe200078e020c */
[----:B------:R-:W-:Y:S01]  /*7e70*/  STL [R1+0x1f8], R17 ;  /* 0x0001f81101007387 */ /* 0x000fe20000100800 */
[--C-:B------:R-:W-:Y:S01]  /*7e80*/  @!P4 IMAD.IADD R4, R4, 0x1, -R10.reuse ;  /* 0x000000010404c824 */ /* 0x100fe200078e0a0a */
[C---:B------:R-:W-:Y:S01]  /*7e90*/  ISETP.GT.U32.AND P4, PT, R10.reuse, R8, PT ;  /* 0x000000080a00720c */ /* 0x040fe20003f84070 */
[C---:B------:R-:W-:Y:S01]  /*7ea0*/  IMAD R7, R10.reuse, R0, R7 ;  /* 0x000000000a077224 */ /* 0x040fe200078e0207 */
[----:B------:R-:W-:Y:S01]  /*7eb0*/  ISETP.GT.U32.AND P2, PT, R10, R12, PT ;  /* 0x0000000c0a00720c */ /* 0x000fe20003f44070 */
[----:B------:R-:W-:Y:S01]  /*7ec0*/  @!P1 IMAD.IADD R11, R11, 0x1, -R10 ;  /* 0x000000010b0b9824 */ /* 0x000fe200078e0a0a */
[----:B------:R-:W-:Y:S01]  /*7ed0*/  ISETP.GE.AND P1, PT, R3, RZ, PT ;  /* 0x000000ff0300720c */ /* 0x000fe20003f26270 */
[----:B0-----:R-:W-:Y:S01]  /*7ee0*/  IMAD.MOV.U32 R2, RZ, RZ, R16 ;  /* 0x000000ffff027224 */ /* 0x001fe200078e0010 */
[----:B------:R-:W-:-:S02]  /*7ef0*/  LOP3.LUT R3, R13, 0x126, RZ, 0xfc, !PT ;  /* 0x000001260d037812 */ /* 0x000fc400078efcff */
[----:B------:R-:W-:Y:S01]  /*7f00*/  IABS R0, R5 ;  /* 0x0000000500007213 */ /* 0x000fe20000000000 */
[----:B------:R-:W-:Y:S01]  /*7f10*/  @!P6 IMAD.MOV R2, RZ, RZ, -R2 ;  /* 0x000000ffff02e224 */ /* 0x000fe200078e0a02 */
[----:B------:R-:W-:Y:S02]  /*7f20*/  ISETP.GT.U32.AND P6, PT, R10, R7, PT ;  /* 0x000000070a00720c */ /* 0x000fe40003fc4070 */
[----:B------:R-:W-:Y:S01]  /*7f30*/  LOP3.LUT R19, R13, 0xfe, RZ, 0xfc, !PT ;  /* 0x000000fe0d137812 */ /* 0x000fe200078efcff */
[--C-:B------:R-:W-:Y:S01]  /*7f40*/  @!P4 IMAD.IADD R8, R8, 0x1, -R10.reuse ;  /* 0x000000010808c824 */ /* 0x100fe200078e0a0a */
[----:B------:R0:W-:Y:S01]  /*7f50*/  STL [R1+0x248], R2 ;  /* 0x0002480201007387 */ /* 0x0001e20000100800 */
[----:B------:R-:W-:Y:S01]  /*7f60*/  @!P2 IMAD.IADD R12, R12, 0x1, -R10 ;  /* 0x000000010c0ca824 */ /* 0x000fe200078e0a0a */
[----:B------:R-:W-:Y:S01]  /*7f70*/  ISETP.GE.AND P2, PT, R6, RZ, PT ;  /* 0x000000ff0600720c */ /* 0x000fe20003f46270 */
[----:B------:R-:W-:Y:S01]  /*7f80*/  IMAD.HI.U32 R9, R15, R0, RZ ;  /* 0x000000000f097227 */ /* 0x000fe200078e00ff */
[----:B------:R-:W-:-:S02]  /*7f90*/  ISETP.GT.U32.AND P4, PT, R10, R8, PT ;  /* 0x000000080a00720c */ /* 0x000fc40003f84070 */
[----:B------:R-:W-:Y:S01]  /*7fa0*/  LOP3.LUT R6, R13, 0x124, RZ, 0xfc, !PT ;  /* 0x000001240d067812 */ /* 0x000fe200078efcff */
[----:B------:R-:W-:Y:S01]  /*7fb0*/  IMAD.MOV R9, RZ, RZ, -R9 ;  /* 0x000000ffff097224 */ /* 0x000fe200078e0a09 */
[----:B------:R-:W-:Y:S01]  /*7fc0*/  IABS R20, R19 ;  /* 0x0000001300147213 */ /* 0x000fe20000000000 */
[----:B------:R-:W-:Y:S01]  /*7fd0*/  @!P6 IMAD.IADD R7, R7, 0x1, -R10 ;  /* 0x000000010707e824 */ /* 0x000fe200078e0a0a */
[C---:B------:R-:W-:Y:S01]  /*7fe0*/  ISETP.GT.U32.AND P6, PT, R10.reuse, R12, PT ;  /* 0x0000000c0a00720c */ /* 0x040fe20003fc4070 */
[----:B0-----:R-:W-:Y:S01]  /*7ff0*/  IMAD.MOV.U32 R2, RZ, RZ, R11 ;  /* 0x000000ffff027224 */ /* 0x001fe200078e000b */
[----:B------:R-:W-:Y:S01]  /*8000*/  IABS R11, R3 ;  /* 0x00000003000b7213 */ /* 0x000fe20000000000 */
[C---:B------:R-:W-:Y:S01]  /*8010*/  IMAD R0, R10.reuse, R9, R0 ;  /* 0x000000090a007224 */ /* 0x040fe200078e0200 */
[----:B------:R-:W-:Y:S01]  /*8020*/  IABS R9, R6 ;  /* 0x0000000600097213 */ /* 0x000fe20000000000 */
[----:B------:R-:W-:Y:S01]  /*8030*/  @!P0 IMAD.MOV R2, RZ, RZ, -R2 ;  /* 0x000000ffff028224 */ /* 0x000fe200078e0a02 */
[----:B------:R-:W-:Y:S01]  /*8040*/  ISETP.GT.U32.AND P0, PT, R10, R7, PT ;  /* 0x000000070a00720c */ /* 0x000fe20003f04070 */
[----:B------:R-:W-:-:S02]  /*8050*/  @!P4 IMAD.IADD R8, R8, 0x1, -R10 ;  /* 0x000000010808c824 */ /* 0x000fc400078e0a0a */
[C---:B------:R-:W-:Y:S01]  /*8060*/  IMAD.HI.U32 R16, R15.reuse, R9, RZ ;  /* 0x000000090f107227 */ /* 0x040fe200078e00ff */
[----:B------:R0:W-:Y:S03]  /*8070*/  STL [R1+0x24c], R2 ;  /* 0x00024c0201007387 */ /* 0x0001e60000100800 */
[----:B------:R-:W-:Y:S01]  /*8080*/  @!P6 IMAD.IADD R12, R12, 0x1, -R10 ;  /* 0x000000010c0ce824 */ /* 0x000fe200078e0a0a */
[----:B------:R-:W-:Y:S01]  /*8090*/  ISETP.GT.U32.AND P6, PT, R10, R0, PT ;  /* 0x000000000a00720c */ /* 0x000fe20003fc4070 */
[----:B------:R-:W-:Y:S02]  /*80a0*/  IMAD.MOV R16, RZ, RZ, -R16 ;  /* 0x000000ffff107224 */ /* 0x000fe400078e0a10 */
[----:B------:R-:W-:-:S04]  /*80b0*/  IMAD.HI.U32 R23, R15, R20, RZ ;  /* 0x000000140f177227 */ /* 0x000fc800078e00ff */
[----:B0-----:R-:W-:Y:S02]  /*80c0*/  IMAD.MOV.U32 R2, RZ, RZ, R4 ;  /* 0x000000ffff027224 */ /* 0x001fe400078e0004 */
[----:B------:R-:W-:-:S04]  /*80d0*/  IMAD.HI.U32 R4, R15, R11, RZ ;  /* 0x0000000b0f047227 */ /* 0x000fc800078e00ff */
[----:B------:R-:W-:Y:S02]  /*80e0*/  IMAD.MOV R4, RZ, RZ, -R4 ;  /* 0x000000ffff047224 */ /* 0x000fe400078e0a04 */
[----:B------:R-:W-:Y:S01]  /*80f0*/  @!P0 IMAD.IADD R7, R7, 0x1, -R10 ;  /* 0x0000000107078824 */ /* 0x000fe200078e0a0a */
[----:B------:R-:W-:Y:S01]  /*8100*/  ISETP.GE.AND P0, PT, R3, RZ, PT ;  /* 0x000000ff0300720c */ /* 0x000fe20003f06270 */
[----:B------:R-:W-:Y:S01]  /*8110*/  IMAD R11, R10, R4, R11 ;  /* 0x000000040a0b7224 */ /* 0x000fe200078e020b */
[----:B------:R-:W-:Y:S01]  /*8120*/  LOP3.LUT R3, R13, 0x122, RZ, 0xfc, !PT ;  /* 0x000001220d037812 */ /* 0x000fe200078efcff */
[----:B------:R-:W-:Y:S01]  /*8130*/  @!P3 IMAD.MOV R2, RZ, RZ, -R2 ;  /* 0x000000ffff02b224 */ /* 0x000fe200078e0a02 */
[----:B------:R-:W-:Y:S01]  /*8140*/  ISETP.GE.AND P3, PT, R5, RZ, PT ;  /* 0x000000ff0500720c */ /* 0x000fe20003f66270 */
[----:B------:R-:W-:Y:S01]  /*8150*/  @!P6 IMAD.IADD R0, R0, 0x1, -R10 ;  /* 0x000000010000e824 */ /* 0x000fe200078e0a0a */
[C---:B------:R-:W-:Y:S01]  /*8160*/  ISETP.GT.U32.AND P4, PT, R10.reuse, R11, PT ;  /* 0x0000000b0a00720c */ /* 0x040fe20003f84070 */
[----:B------:R-:W-:Y:S01]  /*8170*/  IMAD R9, R10, R16, R9 ;  /* 0x000000100a097224 */ /* 0x000fe200078e0209 */
[----:B------:R0:W-:Y:S01]  /*8180*/  STL [R1+0x254], R2 ;  /* 0x0002540201007387 */ /* 0x0001e20000100800 */
[----:B------:R-:W-:Y:S01]  /*8190*/  IABS R5, R3 ;  /* 0x0000000300057213 */ /* 0x000fe20000000000 */
[----:B------:R-:W-:Y:S01]  /*81a0*/  IMAD.MOV R23, RZ, RZ, -R23 ;  /* 0x000000ffff177224 */ /* 0x000fe200078e0a17 */
[----:B------:R-:W-:-:S02]  /*81b0*/  ISETP.GE.AND P6, PT, R6, RZ, PT ;  /* 0x000000ff0600720c */ /* 0x000fc40003fc6270 */
[----:B------:R-:W-:Y:S01]  /*81c0*/  LOP3.LUT R4, R13, 0x120, RZ, 0xfc, !PT ;  /* 0x000001200d047812 */ /* 0x000fe200078efcff */
[----:B------:R-:W-:-:S03]  /*81d0*/  IMAD.HI.U32 R6, R15, R5, RZ ;  /* 0x000000050f067227 */ /* 0x000fc600078e00ff */
[----:B------:R-:W-:Y:S01]  /*81e0*/  IABS R14, R4 ;  /* 0x00000004000e7213 */ /* 0x000fe20000000000 */
[----:B0-----:R-:W-:Y:S02]  /*81f0*/  IMAD.MOV.U32 R2, RZ, RZ, R12 ;  /* 0x000000ffff027224 */ /* 0x001fe400078e000c */
[----:B------:R-:W-:Y:S02]  /*8200*/  @!P4 IMAD.IADD R11, R11, 0x1, -R10 ;  /* 0x000000010b0bc824 */ /* 0x000fe400078e0a0a */
[----:B------:R-:W-:Y:S02]  /*8210*/  IMAD.MOV.U32 R12, RZ, RZ, R7 ;  /* 0x000000ffff0c7224 */ /* 0x000fe400078e0007 */
[----:B------:R-:W-:Y:S01]  /*8220*/  @!P5 IMAD.MOV R2, RZ, RZ, -R2 ;  /* 0x000000ffff02d224 */ /* 0x000fe200078e0a02 */
[C---:B------:R-:W-:Y:S01]  /*8230*/  ISETP.GT.U32.AND P4, PT, R10.reuse, R11, PT ;  /* 0x0000000b0a00720c */ /* 0x040fe20003f84070 */
[----:B------:R-:W-:Y:S01]  /*8240*/  @!P1 IMAD.MOV R12, RZ, RZ, -R12 ;  /* 0x000000ffff0c9224 */ /* 0x000fe200078e0a0c */
[C---:B------:R-:W-:Y:S01]  /*8250*/  ISETP.GT.U32.AND P5, PT, R10.reuse, R0, PT ;  /* 0x000000000a00720c */ /* 0x040fe20003fa4070 */
[----:B------:R-:W-:Y:S01]  /*8260*/  IMAD.MOV R6, RZ, RZ, -R6 ;  /* 0x000000ffff067224 */ /* 0x000fe200078e0a06 */
[C---:B------:R-:W-:Y:S01]  /*8270*/  ISETP.GT.U32.AND P1, PT, R10.reuse, R9, PT ;  /* 0x000000090a00720c */ /* 0x040fe20003f24070 */
[----:B------:R-:W-:Y:S01]  /*8280*/  IMAD.HI.U32 R7, R15, R14, RZ ;  /* 0x0000000e0f077227 */ /* 0x000fe200078e00ff */
[----:B------:R0:W-:Y:S03]  /*8290*/  STL [R1+0x250], R2 ;  /* 0x0002500201007387 */ /* 0x0001e60000100800 */
[----:B------:R-:W-:Y:S01]  /*82a0*/  IMAD R5, R10, R6, R5 ;  /* 0x000000060a057224 */ /* 0x000fe200078e0205 */
[----:B------:R1:W-:Y:S01]  /*82b0*/  STL [R1+0x22c], R12 ;  /* 0x00022c0c01007387 */ /* 0x0003e20000100800 */
[----:B------:R-:W-:-:S02]  /*82c0*/  IMAD.MOV R7, RZ, RZ, -R7 ;  /* 0x000000ffff077224 */ /* 0x000fc400078e0a07 */
[--C-:B------:R-:W-:Y:S01]  /*82d0*/  @!P4 IMAD.IADD R11, R11, 0x1, -R10.reuse ;  /* 0x000000010b0bc824 */ /* 0x100fe200078e0a0a */
[----:B------:R-:W-:Y:S01]  /*82e0*/  ISETP.GT.U32.AND P4, PT, R10, R5, PT ;  /* 0x000000050a00720c */ /* 0x000fe20003f84070 */
[--C-:B------:R-:W-:Y:S01]  /*82f0*/  @!P5 IMAD.IADD R0, R0, 0x1, -R10.reuse ;  /* 0x000000010000d824 */ /* 0x100fe200078e0a0a */
[----:B------:R-:W-:Y:S01]  /*8300*/  ISETP.GE.AND P5, PT, R4, RZ, PT ;  /* 0x000000ff0400720c */ /* 0x000fe20003fa6270 */
[----:B------:R-:W-:Y:S02]  /*8310*/  @!P1 IMAD.IADD R9, R9, 0x1, -R10 ;  /* 0x0000000109099824 */ /* 0x000fe400078e0a0a */
[----:B0-----:R-:W-:Y:S01]  /*8320*/  IMAD.MOV.U32 R2, RZ, RZ, R8 ;  /* 0x000000ffff027224 */ /* 0x001fe200078e0008 */
[C---:B------:R-:W-:Y:S01]  /*8330*/  LOP3.LUT R8, R13.reuse, 0x11e, RZ, 0xfc, !PT ;  /* 0x0000011e0d087812 */ /* 0x040fe200078efcff */
[C---:B------:R-:W-:Y:S01]  /*8340*/  IMAD R14, R10.reuse, R7, R14 ;  /* 0x000000070a0e7224 */ /* 0x040fe200078e020e */
[C---:B------:R-:W-:Y:S01]  /*8350*/  ISETP.GT.U32.AND P1, PT, R10.reuse, R9, PT ;  /* 0x000000090a00720c */ /* 0x040fe20003f24070 */
[----:B-1----:R-:W-:Y:S01]  /*8360*/  IMAD.MOV.U32 R12, RZ, RZ, R0 ;  /* 0x000000ffff0c7224 */ /* 0x002fe200078e0000 */
[----:B------:R-:W-:Y:S01]  /*8370*/  LOP3.LUT R7, R13, 0x11c, RZ, 0xfc, !PT ;  /* 0x0000011c0d077812 */ /* 0x000fe200078efcff */
[----:B------:R-:W-:Y:S01]  /*8380*/  @!P2 IMAD.MOV R2, RZ, RZ, -R2 ;  /* 0x000000ffff02a224 */ /* 0x000fe200078e0a02 */
[----:B------:R-:W-:Y:S01]  /*8390*/  IABS R4, R8 ;  /* 0x0000000800047213 */ /* 0x000fe20000000000 */
[----:B------:R-:W-:Y:S01]  /*83a0*/  @!P3 IMAD.MOV R12, RZ, RZ, -R12 ;  /* 0x000000ffff0cb224 */ /* 0x000fe200078e0a0c */
[C---:B------:R-:W-:Y:S01]  /*83b0*/  ISETP.GT.U32.AND P3, PT, R10.reuse, R14, PT ;  /* 0x0000000e0a00720c */ /* 0x040fe20003f64070 */
[----:B------:R-:W-:Y:S01]  /*83c0*/  @!P4 IMAD.IADD R5, R5, 0x1, -R10 ;  /* 0x000000010505c824 */ /* 0x000fe200078e0a0a */
[----:B------:R0:W-:Y:S01]  /*83d0*/  STL [R1+0x230], R2 ;  /* 0x0002300201007387 */ /* 0x0001e20000100800 */
[----:B------:R-:W-:Y:S01]  /*83e0*/  IABS R6, R7 ;  /* 0x0000000700067213 */ /* 0x000fe20000000000 */
[C---:B------:R-:W-:Y:S01]  /*83f0*/  IMAD R20, R10.reuse, R23, R20 ;  /* 0x000000170a147224 */ /* 0x040fe200078e0214 */
[----:B------:R-:W-:Y:S01]  /*8400*/  ISETP.GE.AND P2, PT, R3, RZ, PT ;  /* 0x000000ff0300720c */ /* 0x000fe20003f46270 */
[----:B------:R-:W-:Y:S01]  /*8410*/  STL [R1+0x244], R12 ;  /* 0x0002440c01007387 */ /* 0x000fe20000100800 */
[----:B------:R-:W-:Y:S01]  /*8420*/  ISETP.GT.U32.AND P4, PT, R10, R5, PT ;  /* 0x000000050a00720c */ /* 0x000fe20003f84070 */
[----:B------:R-:W-:Y:S01]  /*8430*/  @!P1 IMAD.IADD R9, R9, 0x1, -R10 ;  /* 0x0000000109099824 */ /* 0x000fe200078e0a0a */
[----:B------:R-:W-:Y:S01]  /*8440*/  ISETP.GE.AND P1, PT, R7, RZ, PT ;  /* 0x000000ff0700720c */ /* 0x000fe20003f26270 */
[----:B------:R-:W-:Y:S01]  /*8450*/  IMAD.HI.U32 R7, R15, R6, RZ ;  /* 0x000000060f077227 */ /* 0x000fe200078e00ff */
[----:B------:R-:W-:-:S03]  /*8460*/  LOP3.LUT R3, R13, 0x11a, RZ, 0xfc, !PT ;  /* 0x0000011a0d037812 */ /* 0x000fc600078efcff */
[----:B0-----:R-:W-:Y:S01]  /*8470*/  IMAD.MOV.U32 R2, RZ, RZ, R11 ;  /* 0x000000ffff027224 */ /* 0x001fe200078e000b */
[----:B------:R-:W-:Y:S01]  /*8480*/  IABS R0, R3 ;  /* 0x0000000300007213 */ /* 0x000fe20000000000 */
[----:B------:R-:W-:Y:S02]  /*8490*/  @!P3 IMAD.IADD R14, R14, 0x1, -R10 ;  /* 0x000000010e0eb824 */ /* 0x000fe400078e0a0a */
[----:B------:R-:W-:Y:S01]  /*84a0*/  @!P0 IMAD.MOV R2, RZ, RZ, -R2 ;  /* 0x000000ffff028224 */ /* 0x000fe200078e0a02 */
[----:B------:R-:W-:Y:S01]  /*84b0*/  ISETP.GE.AND P0, PT, R8, RZ, PT ;  /* 0x000000ff0800720c */ /* 0x000fe20003f06270 */
[----:B------:R-:W-:Y:S01]  /*84c0*/  IMAD.HI.U32 R11, R15, R4, RZ ;  /* 0x000000040f0b7227 */ /* 0x000fe200078e00ff */
[----:B------:R-:W-:Y:S02]  /*84d0*/  ISETP.GT.U32.AND P3, PT, R10, R14, PT ;  /* 0x0000000e0a00720c */ /* 0x000fe40003f64070 */
[----:B------:R0:W-:Y:S01]  /*84e0*/  STL [R1+0x240], R2 ;  /* 0x0002400201007387 */ /* 0x0001e20000100800 */
[----:B------:R-:W-:-:S02]  /*84f0*/  IMAD.MOV R11, RZ, RZ, -R11 ;  /* 0x000000ffff0b7224 */ /* 0x000fc400078e0a0b */
[----:B------:R-:W-:Y:S02]  /*8500*/  IMAD.MOV R7, RZ, RZ, -R7 ;  /* 0x000000ffff077224 */ /* 0x000fe400078e0a07 */
[----:B------:R-:W-:Y:S02]  /*8510*/  @!P4 IMAD.IADD R5, R5, 0x1, -R10 ;  /* 0x000000010505c824 */ /* 0x000fe400078e0a0a */
[----:B------:R-:W-:Y:S02]  /*8520*/  IMAD R4, R10, R11, R4 ;  /* 0x0000000b0a047224 */ /* 0x000fe400078e0204 */
[----:B------:R-:W-:-:S03]  /*8530*/  IMAD.HI.U32 R8, R15, R0, RZ ;  /* 0x000000000f087227 */ /* 0x000fc600078e00ff */
[C---:B------:R-:W-:Y:S01]  /*8540*/  ISETP.GT.U32.AND P4, PT, R10.reuse, R4, PT ;  /* 0x000000040a00720c */ /* 0x040fe20003f84070 */
[----:B0-----:R-:W-:Y:S02]  /*8550*/  IMAD.MOV.U32 R2, RZ, RZ, R9 ;  /* 0x000000ffff027224 */ /* 0x001fe400078e0009 */
[----:B------:R-:W-:Y:S02]  /*8560*/  IMAD.MOV R8, RZ, RZ, -R8 ;  /* 0x000000ffff087224 */ /* 0x000fe400078e0a08 */
[----:B------:R-:W-:Y:S01]  /*8570*/  @!P6 IMAD.MOV R2, RZ, RZ, -R2 ;  /* 0x000000ffff02e224 */ /* 0x000fe200078e0a02 */
[----:B------:R-:W-:Y:S01]  /*8580*/  ISETP.GE.AND P6, PT, R3, RZ, PT ;  /* 0x000000ff0300720c */ /* 0x000fe20003fc6270 */
[----:B------:R-:W-:Y:S01]  /*8590*/  IMAD R3, R10, R7, R6 ;  /* 0x000000070a037224 */ /* 0x000fe200078e0206 */
[C---:B------:R-:W-:Y:S01]  /*85a0*/  LOP3.LUT R6, R13.reuse, 0x114, RZ, 0xfc, !PT ;  /* 0x000001140d067812 */ /* 0x040fe200078efcff */
[----:B------:R-:W-:Y:S01]  /*85b0*/  @!P3 IMAD.IADD R14, R14, 0x1, -R10 ;  /* 0x000000010e0eb824 */ /* 0x000fe200078e0a0a */
[----:B------:R0:W-:Y:S01]  /*85c0*/  STL [R1+0x238], R2 ;  /* 0x0002380201007387 */ /* 0x0001e20000100800 */
[----:B------:R-:W-:Y:S01]  /*85d0*/  IMAD R0, R10, R8, R0 ;  /* 0x000000080a007224 */ /* 0x000fe200078e0200 */
[----:B------:R-:W-:Y:S01]  /*85e0*/  LOP3.LUT R8, R13, 0x118, RZ, 0xfc, !PT ;  /* 0x000001180d087812 */ /* 0x000fe200078efcff */
[----:B------:R-:W-:Y:S01]  /*85f0*/  @!P4 IMAD.IADD R4, R4, 0x1, -R10 ;  /* 0x000000010404c824 */ /* 0x000fe200078e0a0a */
[----:B------:R-:W-:-:S02]  /*8600*/  IABS R11, R6 ;  /* 0x00000006000b7213 */ /* 0x000fc40000000000 */
[----:B------:R-:W-:Y:S02]  /*8610*/  ISETP.GE.AND P3, PT, R8, RZ, PT ;  /* 0x000000ff0800720c */ /* 0x000fe40003f66270 */
[----:B------:R-:W-:Y:S01]  /*8620*/  IABS R8, R8 ;  /* 0x0000000800087213 */ /* 0x000fe20000000000 */
[----:B------:R-:W-:Y:S01]  /*8630*/  IMAD.HI.U32 R17, R15, R11, RZ ;  /* 0x0000000b0f117227 */ /* 0x000fe200078e00ff */
[C---:B------:R-:W-:Y:S02]  /*8640*/  ISETP.GT.U32.AND P4, PT, R10.reuse, R4, PT ;  /* 0x000000040a00720c */ /* 0x040fe40003f84070 */
[C---:B------:R-:W-:Y:S01]  /*8650*/  LOP3.LUT R7, R13.reuse, 0x112, RZ, 0xfc, !PT ;  /* 0x000001120d077812 */ /* 0x040fe200078efcff */
[----:B0-----:R-:W-:Y:S01]  /*8660*/  IMAD.MOV.U32 R2, RZ, RZ, R5 ;  /* 0x000000ffff027224 */ /* 0x001fe200078e0005 */
[----:B------:R-:W-:Y:S01]  /*8670*/  LOP3.LUT R5, R13, 0x116, RZ, 0xfc, !PT ;  /* 0x000001160d057812 */ /* 0x000fe200078efcff */
[----:B------:R-:W-:Y:S01]  /*8680*/  IMAD.MOV R17, RZ, RZ, -R17 ;  /* 0x000000ffff117224 */ /* 0x000fe200078e0a11 */
[----:B------:R-:W-:Y:S01]  /*8690*/  IABS R12, R7 ;  /* 0x00000007000c7213 */ /* 0x000fe20000000000 */
[----:B------:R-:W-:Y:S01]  /*86a0*/  @!P2 IMAD.MOV R2, RZ, RZ, -R2 ;  /* 0x000000ffff02a224 */ /* 0x000fe200078e0a02 */
[----:B------:R-:W-:-:S02]  /*86b0*/  ISETP.GT.U32.AND P2, PT, R10, R3, PT ;  /* 0x000000030a00720c */ /* 0x000fc40003f44070 */
[----:B------:R-:W-:Y:S02]  /*86c0*/  IABS R9, R5 ;  /* 0x0000000500097213 */ /* 0x000fe40000000000 */
[----:B------:R0:W-:Y:S01]  /*86d0*/  STL [R1+0x23c], R2 ;  /* 0x00023c0201007387 */ /* 0x0001e20000100800 */
[----:B------:R-:W-:Y:S01]  /*86e0*/  @!P4 IMAD.IADD R4, R4, 0x1, -R10 ;  /* 0x000000010404c824 */ /* 0x000fe200078e0a0a */
[----:B------:R-:W-:Y:S01]  /*86f0*/  ISETP.GE.AND P4, PT, R5, RZ, PT ;  /* 0x000000ff0500720c */ /* 0x000fe20003f86270 */
[----:B------:R-:W-:Y:S01]  /*8700*/  IMAD.HI.U32 R16, R15, R9, RZ ;  /* 0x000000090f107227 */ /* 0x000fe200078e00ff */
[----:B------:R-:W-:-:S03]  /*8710*/  LOP3.LUT R5, R13, 0x110, RZ, 0xfc, !PT ;  /* 0x000001100d057812 */ /* 0x000fc600078efcff */
[----:B------:R-:W-:Y:S02]  /*8720*/  IMAD.MOV.U32 R18, RZ, RZ, R4 ;  /* 0x000000ffff127224 */ /* 0x000fe400078e0004 */
[----:B------:R-:W-:Y:S02]  /*8730*/  @!P2 IMAD.IADD R3, R3, 0x1, -R10 ;  /* 0x000000010303a824 */ /* 0x000fe400078e0a0a */
[----:B0-----:R-:W-:Y:S02]  /*8740*/  IMAD.MOV.U32 R2, RZ, RZ, R14 ;  /* 0x000000ffff027224 */ /* 0x001fe400078e000e */
[----:B------:R-:W-:Y:S01]  /*8750*/  IMAD.HI.U32 R14, R15, R8, RZ ;  /* 0x000000080f0e7227 */ /* 0x000fe200078e00ff */
[----:B------:R-:W-:-:S03]  /*8760*/  ISETP.GT.U32.AND P2, PT, R10, R3, PT ;  /* 0x000000030a00720c */ /* 0x000fc60003f44070 */
[----:B------:R-:W-:Y:S01]  /*8770*/  @!P5 IMAD.MOV R2, RZ, RZ, -R2 ;  /* 0x000000ffff02d224 */ /* 0x000fe200078e0a02 */
[C---:B------:R-:W-:Y:S01]  /*8780*/  ISETP.GT.U32.AND P5, PT, R10.reuse, R0, PT ;  /* 0x000000000a00720c */ /* 0x040fe20003fa4070 */
[----:B------:R-:W-:Y:S02]  /*8790*/  IMAD.MOV R14, RZ, RZ, -R14 ;  /* 0x000000ffff0e7224 */ /* 0x000fe400078e0a0e */
[----:B------:R-:W-:Y:S01]  /*87a0*/  @!P0 IMAD.MOV R18, RZ, RZ, -R18 ;  /* 0x000000ffff128224 */ /* 0x000fe200078e0a12 */
[----:B------:R0:W-:Y:S01]  /*87b0*/  STL [R1+0x234], R2 ;  /* 0x0002340201007387 */ /* 0x0001e20000100800 */
[C---:B------:R-:W-:Y:S02]  /*87c0*/  IMAD R8, R10.reuse, R14, R8 ;  /* 0x0000000e0a087224 */ /* 0x040fe400078e0208 */
[----:B------:R-:W-:Y:S01]  /*87d0*/  IMAD.HI.U32 R14, R15, R12, RZ ;  /* 0x0000000c0f0e7227 */ /* 0x000fe200078e00ff */
[----:B------:R-:W-:Y:S03]  /*87e0*/  STL [R1+0x228], R18 ;  /* 0x0002281201007387 */ /* 0x000fe60000100800 */
[--C-:B------:R-:W-:Y:S01]  /*87f0*/  @!P2 IMAD.IADD R3, R3, 0x1, -R10.reuse ;  /* 0x000000010303a824 */ /* 0x100fe200078e0a0a */
[----:B------:R-:W-:Y:S01]  /*8800*/  ISETP.GT.U32.AND P2, PT, R10, R8, PT ;  /* 0x000000080a00720c */ /* 0x000fe20003f44070 */
[----:B------:R-:W-:-:S02]  /*8810*/  @!P5 IMAD.IADD R0, R0, 0x1, -R10 ;  /* 0x000000010000d824 */ /* 0x000fc400078e0a0a */
[----:B0-----:R-:W-:Y:S02]  /*8820*/  IMAD.MOV.U32 R2, RZ, RZ, R3 ;  /* 0x000000ffff027224 */ /* 0x001fe400078e0003 */
[C---:B------:R-:W-:Y:S01]  /*8830*/  IMAD R4, R10.reuse, R17, R11 ;  /* 0x000000110a047224 */ /* 0x040fe200078e020b */
[----:B------:R-:W-:Y:S01]  /*8840*/  ISETP.GT.U32.AND P5, PT, R10, R0, PT ;  /* 0x000000000a00720c */ /* 0x000fe20003fa4070 */
[----:B------:R-:W-:Y:S01]  /*8850*/  @!P1 IMAD.MOV R2, RZ, RZ, -R2 ;  /* 0x000000ffff029224 */ /* 0x000fe200078e0a02 */
[----:B------:R-:W-:Y:S01]  /*8860*/  ISETP.GE.AND P1, PT, R6, RZ, PT ;  /* 0x000000ff0600720c */ /* 0x000fe20003f26270 */
[----:B------:R-:W-:Y:S01]  /*8870*/  IMAD.MOV R14, RZ, RZ, -R14 ;  /* 0x000000ffff0e7224 */ /* 0x000fe200078e0a0e */
[C---:B------:R-:W-:Y:S01]  /*8880*/  LOP3.LUT R11, R13.reuse, 0x10c, RZ, 0xfc, !PT ;  /* 0x0000010c0d0b7812 */ /* 0x040fe200078efcff */
[----:B------:R-:W-:Y:S01]  /*8890*/  IMAD.MOV R16, RZ, RZ, -R16 ;  /* 0x000000ffff107224 */ /* 0x000fe200078e0a10 */
[----:B------:R0:W-:Y:S01]  /*88a0*/  STL [R1+0x224], R2 ;  /* 0x0002240201007387 */ /* 0x0001e20000100800 */
[----:B------:R-:W-:Y:S01]  /*88b0*/  IMAD R3, R10, R14, R12 ;  /* 0x0000000e0a037224 */ /* 0x000fe200078e020c */
[----:B------:R-:W-:Y:S01]  /*88c0*/  LOP3.LUT R6, R13, 0x10e, RZ, 0xfc, !PT ;  /* 0x0000010e0d067812 */ /* 0x000fe200078efcff */
[--C-:B------:R-:W-:Y:S01]  /*88d0*/  @!P2 IMAD.IADD R8, R8, 0x1, -R10.reuse ;  /* 0x000000010808a824 */ /* 0x100fe200078e0a0a */
[----:B------:R-:W-:Y:S01]  /*88e0*/  IABS R14, R11 ;  /* 0x0000000b000e7213 */ /* 0x000fe20000000000 */
[----:B------:R-:W-:Y:S01]  /*88f0*/  IMAD R9, R10, R16, R9 ;  /* 0x000000100a097224 */ /* 0x000fe200078e0209 */
[----:B------:R-:W-:Y:S01]  /*8900*/  IABS R12, R5 ;  /* 0x00000005000c7213 */ /* 0x000fe20000000000 */
[----:B------:R-:W-:Y:S01]  /*8910*/  @!P5 IMAD.IADD R0, R0, 0x1, -R10 ;  /* 0x000000010000d824 */ /* 0x000fe200078e0a0a */
[----:B------:R-:W-:-:S02]  /*8920*/  ISETP.GT.U32.AND P5, PT, R10, R4, PT ;  /* 0x000000040a00720c */ /* 0x000fc40003fa4070 */
[C---:B------:R-:W-:Y:S01]  /*8930*/  ISETP.GT.U32.AND P2, PT, R10.reuse, R8, PT ;  /* 0x000000080a00720c */ /* 0x040fe20003f44070 */
[----:B0-----:R-:W-:Y:S01]  /*8940*/  IMAD.MOV.U32 R2, RZ, RZ, R0 ;  /* 0x000000ffff027224 */ /* 0x001fe200078e0000 */
[----:B------:R-:W-:Y:S01]  /*8950*/  ISETP.GT.U32.AND P0, PT, R10, R9, PT ;  /* 0x000000090a00720c */ /* 0x000fe20003f04070 */
[----:B------:R-:W-:Y:S01]  /*8960*/  IMAD.HI.U32 R16, R15, R12, RZ ;  /* 0x0000000c0f107227 */ /* 0x000fe200078e00ff */
[----:B------:R-:W-:-:S03]  /*8970*/  IABS R0, R6 ;  /* 0x0000000600007213 */ /* 0x000fc60000000000 */
[----:B------:R-:W-:Y:S01]  /*8980*/  @!P6 IMAD.MOV R2, RZ, RZ, -R2 ;  /* 0x000000ffff02e224 */ /* 0x000fe200078e0a02 */
[----:B------:R-:W-:Y:S01]  /*8990*/  ISETP.GT.U32.AND P6, PT, R10, R3, PT ;  /* 0x000000030a00720c */ /* 0x000fe20003fc4070 */
[----:B------:R-:W-:Y:S02]  /*89a0*/  IMAD.MOV R16, RZ, RZ, -R16 ;  /* 0x000000ffff107224 */ /* 0x000fe400078e0a10 */
[--C-:B------:R-:W-:Y:S01]  /*89b0*/  @!P5 IMAD.IADD R4, R4, 0x1, -R10.reuse ;  /* 0x000000010404d824 */ /* 0x100fe200078e0a0a */
[----:B------:R0:W-:Y:S01]  /*89c0*/  STL [R1+0x220], R2 ;  /* 0x0002200201007387 */ /* 0x0001e20000100800 */
[--C-:B------:R-:W-:Y:S01]  /*89d0*/  @!P2 IMAD.IADD R8, R8, 0x1, -R10.reuse ;  /* 0x000000010808a824 */ /* 0x100fe200078e0a0a */
[----:B------:R-:W-:Y:S01]  /*89e0*/  ISETP.GE.AND P2, PT, R7, RZ, PT ;  /* 0x000000ff0700720c */ /* 0x000fe20003f46270 */
[----:B------:R-:W-:Y:S01]  /*89f0*/  @!P0 IMAD.IADD R9, R9, 0x1, -R10 ;  /* 0x0000000109098824 */ /* 0x000fe200078e0a0a */
[----:B------:R-:W-:Y:S01]  /*8a00*/  ISETP.GT.U32.AND P5, PT, R10, R4, PT ;  /* 0x000000040a00720c */ /* 0x000fe20003fa4070 */
[----:B------:R-:W-:-:S02]  /*8a10*/  IMAD.MOV.U32 R7, RZ, RZ, R14 ;  /* 0x000000ffff077224 */ /* 0x000fc400078e000e */
[----:B------:R-:W-:Y:S01]  /*8a20*/  IMAD.HI.U32 R14, R15, R0, RZ ;  /* 0x000000000f0e7227 */ /* 0x000fe200078e00ff */
[----:B------:R-:W-:-:S03]  /*8a30*/  ISETP.GT.U32.AND P0, PT, R10, R9, PT ;  /* 0x000000090a00720c */ /* 0x000fc60003f04070 */
[----:B------:R-:W-:Y:S02]  /*8a40*/  @!P6 IMAD.IADD R3, R3, 0x1, -R10 ;  /* 0x000000010303e824 */ /* 0x000fe400078e0a0a */
[----:B------:R-:W-:Y:S02]  /*8a50*/  IMAD.MOV R14, RZ, RZ, -R14 ;  /* 0x000000ffff0e7224 */ /* 0x000fe400078e0a0e */
[C---:B------:R-:W-:Y:S01]  /*8a60*/  IMAD R12, R10.reuse, R16, R12 ;  /* 0x000000100a0c7224 */ /* 0x040fe200078e020c */
[----:B------:R-:W-:Y:S01]  /*8a70*/  ISETP.GT.U32.AND P6, PT, R10, R3, PT ;  /* 0x000000030a00720c */ /* 0x000fe20003fc4070 */
[----:B------:R-:W-:Y:S01]  /*8a80*/  @!P5 IMAD.IADD R4, R4, 0x1, -R10 ;  /* 0x000000010404d824 */ /* 0x000fe200078e0a0a */
[----:B------:R-:W-:Y:S01]  /*8a90*/  ISETP.GE.AND P5, PT, R11, RZ, PT ;  /* 0x000000ff0b00720c */ /* 0x000fe20003fa6270 */
[C---:B------:R-:W-:Y:S01]  /*8aa0*/  IMAD R11, R10.reuse, R14, R0 ;  /* 0x0000000e0a0b7224 */ /* 0x040fe200078e0200 */
[----:B------:R-:W-:Y:S01]  /*8ab0*/  LOP3.LUT R0, R13, 0x10a, RZ, 0xfc, !PT ;  /* 0x0000010a0d007812 */ /* 0x000fe200078efcff */
[----:B------:R-:W-:Y:S01]  /*8ac0*/  @!P0 IMAD.IADD R9, R9, 0x1, -R10 ;  /* 0x0000000109098824 */ /* 0x000fe200078e0a0a */
[----:B------:R-:W-:Y:S01]  /*8ad0*/  ISETP.GT.U32.AND P0, PT, R10, R12, PT ;  /* 0x0000000c0a00720c */ /* 0x000fe20003f04070 */
[----:B------:R-:W-:Y:S01]  /*8ae0*/  IMAD.MOV.U32 R17, RZ, RZ, R8 ;  /* 0x000000ffff117224 */ /* 0x000fe200078e0008 */
[----:B------:R-:W-:Y:S01]  /*8af0*/  IABS R16, R0 ;  /* 0x0000000000107213 */ /* 0x000fe20000000000 */
[----:B0-----:R-:W-:-:S02]  /*8b00*/  IMAD.MOV.U32 R2, RZ, RZ, R9 ;  /* 0x000000ffff027224 */ /* 0x001fc400078e0009 */
[----:B------:R-:W-:Y:S01]  /*8b10*/  @!P3 IMAD.MOV R17, RZ, RZ, -R17 ;  /* 0x000000ffff11b224 */ /* 0x000fe200078e0a11 */
[----:B------:R-:W-:Y:S01]  /*8b20*/  ISETP.GE.AND P3, PT, R5, RZ, PT ;  /* 0x000000ff0500720c */ /* 0x000fe20003f66270 */
[--C-:B------:R-:W-:Y:S01]  /*8b30*/  @!P6 IMAD.IADD R3, R3, 0x1, -R10.reuse ;  /* 0x000000010303e824 */ /* 0x100fe200078e0a0a */
[----:B------:R-:W-:Y:S01]  /*8b40*/  ISETP.GT.U32.AND P6, PT, R10, R11, PT ;  /* 0x0000000b0a00720c */ /* 0x000fe20003fc4070 */
[----:B------:R-:W-:Y:S01]  /*8b50*/  IMAD.HI.U32 R9, R15, R16, RZ ;  /* 0x000000100f097227 */ /* 0x000fe200078e00ff */
[----:B------:R0:W-:Y:S03]  /*8b60*/  STL [R1+0x21c], R17 ;  /* 0x00021c1101007387 */ /* 0x0001e60000100800 */
[----:B------:R-:W-:Y:S02]  /*8b70*/  @!P0 IMAD.IADD R12, R12, 0x1, -R10 ;  /* 0x000000010c0c8824 */ /* 0x000fe400078e0a0a */
[----:B------:R-:W-:Y:S01]  /*8b80*/  @!P4 IMAD.MOV R2, RZ, RZ, -R2 ;  /* 0x000000ffff02c224 */ /* 0x000fe200078e0a02 */
[----:B------:R-:W-:Y:S01]  /*8b90*/  ISETP.GE.AND P4, PT, R6, RZ, PT ;  /* 0x000000ff0600720c */ /* 0x000fe20003f86270 */
[----:B------:R-:W-:Y:S01]  /*8ba0*/  IMAD.MOV.U32 R5, RZ, RZ, R4 ;  /* 0x000000ffff057224 */ /* 0x000fe200078e0004 */
[C---:B------:R-:W-:Y:S01]  /*8bb0*/  ISETP.GT.U32.AND P0, PT, R10.reuse, R12, PT ;  /* 0x0000000c0a00720c */ /* 0x040fe20003f04070 */
[----:B------:R-:W-:Y:S01]  /*8bc0*/  IMAD.MOV R9, RZ, RZ, -R9 ;  /* 0x000000ffff097224 */ /* 0x000fe200078e0a09 */
[----:B------:R-:W-:Y:S01]  /*8bd0*/  LOP3.LUT R4, R13, 0x108, RZ, 0xfc, !PT ;  /* 0x000001080d047812 */ /* 0x000fe200078efcff */
[----:B------:R-:W-:Y:S01]  /*8be0*/  @!P6 IMAD.IADD R11, R11, 0x1, -R10 ;  /* 0x000000010b0be824 */ /* 0x000fe200078e0a0a */
[----:B------:R1:W-:Y:S01]  /*8bf0*/  STL [R1+0x1fc], R2 ;  /* 0x0001fc0201007387 */ /* 0x0003e20000100800 */
[C---:B------:R-:W-:Y:S01]  /*8c00*/  IMAD R16, R10.reuse, R9, R16 ;  /* 0x000000090a107224 */ /* 0x040fe200078e0210 */
[----:B------:R-:W-:Y:S01]  /*8c10*/  LOP3.LUT R6, R13, 0x104, RZ, 0xfc, !PT ;  /* 0x000001040d067812 */ /* 0x000fe200078efcff */
[----:B------:R-:W-:Y:S01]  /*8c20*/  IMAD.HI.U32 R8, R15, R7, RZ ;  /* 0x000000070f087227 */ /* 0x000fe200078e00ff */
[----:B------:R-:W-:-:S02]  /*8c30*/  ISETP.GT.U32.AND P6, PT, R10, R11, PT ;  /* 0x0000000b0a00720c */ /* 0x000fc40003fc4070 */
[C---:B0-----:R-:W-:Y:S01]  /*8c40*/  LOP3.LUT R17, R13.reuse, 0x100, RZ, 0xfc, !PT ;  /* 0x000001000d117812 */ /* 0x041fe200078efcff */
[----:B------:R-:W-:Y:S01]  /*8c50*/  @!P1 IMAD.MOV R5, RZ, RZ, -R5 ;  /* 0x000000ffff059224 */ /* 0x000fe200078e0a05 */
[----:B------:R-:W-:Y:S01]  /*8c60*/  ISETP.GE.AND P1, PT, R0, RZ, PT ;  /* 0x000000ff0000720c */ /* 0x000fe20003f26270 */
[----:B------:R-:W-:Y:S01]  /*8c70*/  @!P0 IMAD.IADD R12, R12, 0x1, -R10 ;  /* 0x000000010c0c8824 */ /* 0x000fe200078e0a0a */
[----:B------:R-:W-:Y:S01]  /*8c80*/  LOP3.LUT R0, R13, 0x106, RZ, 0xfc, !PT ;  /* 0x000001060d007812 */ /* 0x000fe200078efcff */
[----:B-1----:R-:W-:Y:S01]  /*8c90*/  IMAD.MOV.U32 R2, RZ, RZ, R3 ;  /* 0x000000ffff027224 */ /* 0x002fe200078e0003 */
[----:B------:R-:W-:Y:S01]  /*8ca0*/  IABS R3, R4 ;  /* 0x0000000400037213 */ /* 0x000fe20000000000 */
[----:B------:R-:W-:Y:S01]  /*8cb0*/  IMAD.MOV R8, RZ, RZ, -R8 ;  /* 0x000000ffff087224 */ /* 0x000fe200078e0a08 */
[----:B------:R0:W-:Y:S01]  /*8cc0*/  STL [R1+0x208], R5 ;  /* 0x0002080501007387 */ /* 0x0001e20000100800 */
[----:B------:R-:W-:Y:S01]  /*8cd0*/  @!P2 IMAD.MOV R2, RZ, RZ, -R2 ;  /* 0x000000ffff02a224 */ /* 0x000fe200078e0a02 */
[----:B------:R-:W-:Y:S01]  /*8ce0*/  ISETP.GE.AND P2, PT, R4, RZ, PT ;  /* 0x000000ff0400720c */ /* 0x000fe20003f46270 */
[----:B------:R-:W-:Y:S01]  /*8cf0*/  @!P6 IMAD.IADD R11, R11, 0x1, -R10 ;  /* 0x000000010b0be824 */ /* 0x000fe200078e0a0a */
[----:B------:R-:W-:Y:S01]  /*8d00*/  ISETP.GT.U32.AND P6, PT, R10, R16, PT ;  /* 0x000000100a00720c */ /* 0x000fe20003fc4070 */
[----:B------:R-:W-:Y:S01]  /*8d10*/  IMAD.HI.U32 R4, R15, R3, RZ ;  /* 0x000000030f047227 */ /* 0x000fe200078e00ff */
[----:B------:R1:W-:Y:S01]  /*8d20*/  STL [R1+0x20c], R2 ;  /* 0x00020c0201007387 */ /* 0x0003e20000100800 */
[----:B------:R-:W-:-:S02]  /*8d30*/  IABS R22, R17 ;  /* 0x0000001100167213 */ /* 0x000fc40000000000 */
[----:B------:R-:W-:Y:S01]  /*8d40*/  IMAD.MOV R4, RZ, RZ, -R4 ;  /* 0x000000ffff047224 */ /* 0x000fe200078e0a04 */
[----:B0-----:R-:W-:Y:S01]  /*8d50*/  IABS R5, R0 ;  /* 0x0000000000057213 */ /* 0x001fe20000000000 */
[----:B------:R-:W-:Y:S01]  /*8d60*/  IMAD.MOV.U32 R14, RZ, RZ, R12 ;  /* 0x000000ffff0e7224 */ /* 0x000fe200078e000c */
[----:B------:R-:W-:Y:S01]  /*8d70*/  LOP3.LUT R12, R13, 0xfc, RZ, 0xfc, !PT ;  /* 0x000000fc0d0c7812 */ /* 0x000fe200078efcff */
[C---:B------:R-:W-:Y:S02]  /*8d80*/  IMAD R3, R10.reuse, R4, R3 ;  /* 0x000000040a037224 */ /* 0x040fe400078e0203 */
[C---:B------:R-:W-:Y:S01]  /*8d90*/  IMAD R7, R10.reuse, R8, R7 ;  /* 0x000000080a077224 */ /* 0x040fe200078e0207 */
[----:B------:R-:W-:Y:S01]  /*8da0*/  IABS R8, R6 ;  /* 0x0000000600087213 */ /* 0x000fe20000000000 */
[----:B------:R-:W-:Y:S01]  /*8db0*/  @!P3 IMAD.MOV R14, RZ, RZ, -R14 ;  /* 0x000000ffff0eb224 */ /* 0x000fe200078e0a0e */
[----:B------:R-:W-:Y:S01]  /*8dc0*/  ISETP.GT.U32.AND P3, PT, R10, R3, PT ;  /* 0x000000030a00720c */ /* 0x000fe20003f64070 */
[----:B------:R-:W-:Y:S01]  /*8dd0*/  @!P6 IMAD.IADD R16, R16, 0x1, -R10 ;  /* 0x000000011010e824 */ /* 0x000fe200078e0a0a */
[C---:B------:R-:W-:Y:S01]  /*8de0*/  ISETP.GT.U32.AND P0, PT, R10.reuse, R7, PT ;  /* 0x000000070a00720c */ /* 0x040fe20003f04070 */
[----:B------:R-:W-:Y:S01]  /*8df0*/  IMAD.HI.U32 R9, R15, R5, RZ ;  /* 0x000000050f097227 */ /* 0x000fe200078e00ff */
[----:B------:R0:W-:Y:S02]  /*8e00*/  STL [R1+0x200], R14 ;  /* 0x0002000e01007387 */ /* 0x0001e40000100800 */
[----:B------:R-:W-:Y:S01]  /*8e10*/  ISETP.GT.U32.AND P6, PT, R10, R16, PT ;  /* 0x000000100a00720c */ /* 0x000fe20003fc4070 */
[----:B-1----:R-:W-:-:S02]  /*8e20*/  IMAD.MOV.U32 R2, RZ, RZ, R11 ;  /* 0x000000ffff027224 */ /* 0x002fc400078e000b */
[----:B------:R-:W-:Y:S02]  /*8e30*/  IMAD.MOV R9, RZ, RZ, -R9 ;  /* 0x000000ffff097224 */ /* 0x000fe400078e0a09 */
[----:B------:R-:W-:Y:S01]  /*8e40*/  @!P4 IMAD.MOV R2, RZ, RZ, -R2 ;  /* 0x000000ffff02c224 */ /* 0x000fe200078e0a02 */
[----:B------:R-:W-:Y:S01]  /*8e50*/  ISETP.GE.AND P4, PT, R0, RZ, PT ;  /* 0x000000ff0000720c */ /* 0x000fe20003f86270 */
[----:B------:R-:W-:Y:S01]  /*8e60*/  IMAD R0, R10, R9, R5 ;  /* 0x000000090a007224 */ /* 0x000fe200078e0205 */
[----:B------:R-:W-:Y:S01]  /*8e70*/  LOP3.LUT R5, R13, 0x102, RZ, 0xfc, !PT ;  /* 0x000001020d057812 */ /* 0x000fe200078efcff */
[--C-:B------:R-:W-:Y:S01]  /*8e80*/  @!P3 IMAD.IADD R3, R3, 0x1, -R10.reuse ;  /* 0x000000010303b824 */ /* 0x100fe200078e0a0a */
[----:B------:R1:W-:Y:S01]  /*8e90*/  STL [R1+0x204], R2 ;  /* 0x0002040201007387 */ /* 0x0003e20000100800 */
[--C-:B------:R-:W-:Y:S01]  /*8ea0*/  @!P0 IMAD.IADD R7, R7, 0x1, -R10.reuse ;  /* 0x0000000107078824 */ /* 0x100fe200078e0a0a */
[----:B0-----:R-:W-:Y:S01]  /*8eb0*/  IABS R14, R5 ;  /* 0x00000005000e7213 */ /* 0x001fe20000000000 */
[----:B------:R-:W-:Y:S01]  /*8ec0*/  @!P6 IMAD.IADD R16, R16, 0x1, -R10 ;  /* 0x000000011010e824 */ /* 0x000fe200078e0a0a */
[C---:B------:R-:W-:Y:S01]  /*8ed0*/  ISETP.GT.U32.AND P3, PT, R10.reuse, R3, PT ;  /* 0x000000030a00720c */ /* 0x040fe20003f64070 */
[----:B------:R-:W-:Y:S01]  /*8ee0*/  IMAD.HI.U32 R4, R15, R8, RZ ;  /* 0x000000080f047227 */ /* 0x000fe200078e00ff */
[----:B------:R-:W-:-:S02]  /*8ef0*/  ISETP.GT.U32.AND P0, PT, R10, R7, PT ;  /* 0x000000070a00720c */ /* 0x000fc40003f04070 */
[----:B------:R-:W-:Y:S01]  /*8f00*/  ISETP.GT.U32.AND P6, PT, R10, R0, PT ;  /* 0x000000000a00720c */ /* 0x000fe20003fc4070 */
[----:B------:R-:W-:-:S04]  /*8f10*/  IMAD.HI.U32 R9, R15, R14, RZ ;  /* 0x0000000e0f097227 */ /* 0x000fc800078e00ff */
[----:B------:R-:W-:Y:S02]  /*8f20*/  IMAD.MOV R4, RZ, RZ, -R4 ;  /* 0x000000ffff047224 */ /* 0x000fe400078e0a04 */
[----:B------:R-:W-:Y:S02]  /*8f30*/  IMAD.MOV R9, RZ, RZ, -R9 ;  /* 0x000000ffff097224 */ /* 0x000fe400078e0a09 */
[C---:B------:R-:W-:Y:S01]  /*8f40*/  IMAD R8, R10.reuse, R4, R8 ;  /* 0x000000040a087224 */ /* 0x040fe200078e0208 */
[----:B------:R-:W-:Y:S01]  /*8f50*/  IABS R4, R12 ;  /* 0x0000000c00047213 */ /* 0x000fe20000000000 */
[C---:B------:R-:W-:Y:S02]  /*8f60*/  IMAD R14, R10.reuse, R9, R14 ;  /* 0x000000090a0e7224 */ /* 0x040fe400078e020e */
[--C-:B------:R-:W-:Y:S01]  /*8f70*/  @!P3 IMAD.IADD R3, R3, 0x1, -R10.reuse ;  /* 0x000000010303b824 */ /* 0x100fe200078e0a0a */
[----:B------:R-:W-:Y:S01]  /*8f80*/  ISETP.GT.U32.AND P3, PT, R10, R8, PT ;  /* 0x000000080a00720c */ /* 0x000fe20003f64070 */
[--C-:B------:R-:W-:Y:S01]  /*8f90*/  @!P0 IMAD.IADD R7, R7, 0x1, -R10.reuse ;  /* 0x0000000107078824 */ /* 0x100fe200078e0a0a */
[----:B------:R-:W-:Y:S01]  /*8fa0*/  ISETP.GE.AND P0, PT, R6, RZ, PT ;  /* 0x000000ff0600720c */ /* 0x000fe20003f06270 */
[----:B------:R-:W-:Y:S01]  /*8fb0*/  @!P6 IMAD.IADD R0, R0, 0x1, -R10 ;  /* 0x000000010000e824 */ /* 0x000fe200078e0a0a */
[----:B------:R-:W-:Y:S01]  /*8fc0*/  ISETP.GT.U32.AND P6, PT, R10, R14, PT ;  /* 0x0000000e0a00720c */ /* 0x000fe20003fc4070 */
[----:B------:R-:W-:Y:S01]  /*8fd0*/  IMAD.HI.U32 R21, R15, R22, RZ ;  /* 0x000000160f157227 */ /* 0x000fe200078e00ff */
[----:B------:R-:W-:-:S03]  /*8fe0*/  LOP3.LUT R6, R13, 0xfa, RZ, 0xfc, !PT ;  /* 0x000000fa0d067812 */ /* 0x000fc600078efcff */
[----:B-1----:R-:W-:Y:S01]  /*8ff0*/  IMAD.MOV.U32 R2, RZ, RZ, R7 ;  /* 0x000000ffff027224 */ /* 0x002fe200078e0007 */
[----:B------:R-:W-:Y:S01]  /*9000*/  IABS R11, R6 ;  /* 0x00000006000b7213 */ /* 0x000fe20000000000 */
[----:B------:R-:W-:Y:S01]  /*9010*/  IMAD.MOV R21, RZ, RZ, -R21 ;  /* 0x000000ffff157224 */ /* 0x000fe200078e0a15 */
[----:B------:R-:W-:Y:S01]  /*9020*/  LOP3.LUT R7, R13, 0xf6, RZ, 0xfc, !PT ;  /* 0x000000f60d077812 */ /* 0x000fe200078efcff */
[----:B------:R-:W-:Y:S02]  /*9030*/  @!P5 IMAD.MOV R2, RZ, RZ, -R2 ;  /* 0x000000ffff02d224 */ /* 0x000fe400078e0a02 */
[----:B------:R-:W-:Y:S02]  /*9040*/  IMAD R21, R10, R21, R22 ;  /* 0x000000150a157224 */ /* 0x000fe400078e0216 */
[--C-:B------:R-:W-:Y:S01]  /*9050*/  @!P3 IMAD.IADD R8, R8, 0x1, -R10.reuse ;  /* 0x000000010808b824 */ /* 0x100fe200078e0a0a */
[----:B------:R0:W-:Y:S01]  /*9060*/  STL [R1+0x1f4], R2 ;  /* 0x0001f40201007387 */ /* 0x0001e20000100800 */
[----:B------:R-:W-:Y:S01]  /*9070*/  @!P6 IMAD.IADD R14, R14, 0x1, -R10 ;  /* 0x000000010e0ee824 */ /* 0x000fe200078e0a0a */
[C---:B------:R-:W-:Y:S01]  /*9080*/  ISETP.GT.U32.AND P3, PT, R10.reuse, R21, PT ;  /* 0x000000150a00720c */ /* 0x040fe20003f64070 */
[----:B------:R-:W-:Y:S01]  /*9090*/  IMAD.HI.U32 R18, R15, R4, RZ ;  /* 0x000000040f127227 */ /* 0x000fe200078e00ff */
[----:B------:R-:W-:-:S02]  /*90a0*/  ISETP.GT.U32.AND P6, PT, R10, R0, PT ;  /* 0x000000000a00720c */ /* 0x000fc40003fc4070 */
[----:B------:R-:W-:Y:S01]  /*90b0*/  ISETP.GT.U32.AND P5, PT, R10, R8, PT ;  /* 0x000000080a00720c */ /* 0x000fe20003fa4070 */
[----:B------:R-:W-:-:S04]  /*90c0*/  IMAD.HI.U32 R9, R15, R11, RZ ;  /* 0x0000000b0f097227 */ /* 0x000fc800078e00ff */
[----:B0-----:R-:W-:Y:S01]  /*90d0*/  IMAD.MOV.U32 R2, RZ, RZ, R16 ;  /* 0x000000ffff027224 */ /* 0x001fe200078e0010 */
[----:B------:R-:W-:Y:S01]  /*90e0*/  IABS R16, R7 ;  /* 0x0000000700107213 */ /* 0x000fe20000000000 */
[----:B------:R-:W-:Y:S02]  /*90f0*/  IMAD.MOV R18, RZ, RZ, -R18 ;  /* 0x000000ffff127224 */ /* 0x000fe400078e0a12 */
[----:B------:R-:W-:Y:S01]  /*9100*/  @!P1 IMAD.MOV R2, RZ, RZ, -R2 ;  /* 0x000000ffff029224 */ /* 0x000fe200078e0a02 */
[C---:B------:R-:W-:Y:S01]  /*9110*/  ISETP.GT.U32.AND P1, PT, R10.reuse, R14, PT ;  /* 0x0000000e0a00720c */ /* 0x040fe20003f24070 */
[----:B------:R-:W-:Y:S02]  /*9120*/  IMAD.MOV R9, RZ, RZ, -R9 ;  /* 0x000000ffff097224 */ /* 0x000fe400078e0a09 */
[C---:B------:R-:W-:Y:S01]  /*9130*/  IMAD R4, R10.reuse, R18, R4 ;  /* 0x000000120a047224 */ /* 0x040fe200078e0204 */
[----:B------:R0:W-:Y:S01]  /*9140*/  STL [R1+0x1f0], R2 ;  /* 0x0001f00201007387 */ /* 0x0001e20000100800 */
[----:B------:R-:W-:Y:S01]  /*9150*/  @!P3 IMAD.IADD R21, R21, 0x1, -R10 ;  /* 0x000000011515b824 */ /* 0x000fe200078e0a0a */
[----:B------:R-:W-:Y:S01]  /*9160*/  LOP3.LUT R18, R13, 0xf8, RZ, 0xfc, !PT ;  /* 0x000000f80d127812 */ /* 0x000fe200078efcff */
[----:B------:R-:W-:-:S02]  /*9170*/  IMAD R9, R10, R9, R11 ;  /* 0x000000090a097224 */ /* 0x000fc400078e020b */
[--C-:B------:R-:W-:Y:S01]  /*9180*/  @!P6 IMAD.IADD R0, R0, 0x1, -R10.reuse ;  /* 0x000000010000e824 */ /* 0x100fe200078e0a0a */
[----:B------:R-:W-:Y:S01]  /*9190*/  ISETP.GT.U32.AND P6, PT, R10, R4, PT ;  /* 0x000000040a00720c */ /* 0x000fe20003fc4070 */
[--C-:B------:R-:W-:Y:S01]  /*91a0*/  @!P5 IMAD.IADD R8, R8, 0x1, -R10.reuse ;  /* 0x000000010808d824 */ /* 0x100fe200078e0a0a */
[----:B------:R-:W-:Y:S01]  /*91b0*/  ISETP.GT.U32.AND P3, PT, R10, R21, PT ;  /* 0x000000150a00720c */ /* 0x000fe20003f64070 */
[----:B------:R-:W-:Y:S01]  /*91c0*/  @!P1 IMAD.IADD R14, R14, 0x1, -R10 ;  /* 0x000000010e0e9824 */ /* 0x000fe200078e0a0a */
[C---:B------:R-:W-:Y:S01]  /*91d0*/  ISETP.GT.U32.AND P1, PT, R10.reuse, R9, PT ;  /* 0x000000090a00720c */ /* 0x040fe20003f24070 */
[----:B0-----:R-:W-:Y:S01]  /*91e0*/  IMAD.MOV.U32 R2, RZ, RZ, R3 ;  /* 0x000000ffff027224 */ /* 0x001fe200078e0003 */
[----:B------:R-:W-:Y:S01]  /*91f0*/  IABS R11, R18 ;  /* 0x00000012000b7213 */ /* 0x000fe20000000000 */
[----:B------:R-:W-:Y:S01]  /*9200*/  IMAD.MOV.U32 R22, RZ, RZ, R0 ;  /* 0x000000ffff167224 */ /* 0x000fe200078e0000 */
[----:B------:R-:W-:Y:S01]  /*9210*/  ISETP.GE.AND P5, PT, R5, RZ, PT ;  /* 0x000000ff0500720c */ /* 0x000fe20003fa6270 */
[----:B------:R-:W-:Y:S01]  /*9220*/  @!P2 IMAD.MOV R2, RZ, RZ, -R2 ;  /* 0x000000ffff02a224 */ /* 0x000fe200078e0a02 */
[----:B------:R-:W-:Y:S01]  /*9230*/  ISETP.GT.U32.AND P2, PT, R10, R20, PT ;  /* 0x000000140a00720c */ /* 0x000fe20003f44070 */
[----:B------:R-:W-:Y:S01]  /*9240*/  IMAD.HI.U32 R3, R15, R11, RZ ;  /* 0x0000000b0f037227 */ /* 0x000fe200078e00ff */
[----:B------:R-:W-:-:S02]  /*9250*/  LOP3.LUT R0, R13, 0xf4, RZ, 0xfc, !PT ;  /* 0x000000f40d007812 */ /* 0x000fc400078efcff */
[----:B------:R0:W-:Y:S01]  /*9260*/  STL [R1+0x1ec], R2 ;  /* 0x0001ec0201007387 */ /* 0x0001e20000100800 */
[--C-:B------:R-:W-:Y:S01]  /*9270*/  @!P6 IMAD.IADD R4, R4, 0x1, -R10.reuse ;  /* 0x000000010404e824 */ /* 0x100fe200078e0a0a */
[----:B------:R-:W-:Y:S01]  /*9280*/  ISETP.GE.AND P6, PT, R12, RZ, PT ;  /* 0x000000ff0c00720c */ /* 0x000fe20003fc6270 */
[--C-:B------:R-:W-:Y:S01]  /*9290*/  @!P3 IMAD.IADD R21, R21, 0x1, -R10.reuse ;  /* 0x000000011515b824 */ /* 0x100fe200078e0a0a */
[----:B------:R-:W-:Y:S01]  /*92a0*/  ISETP.GE.AND P3, PT, R17, RZ, PT ;  /* 0x000000ff1100720c */ /* 0x000fe20003f66270 */
[----:B------:R-:W-:Y:S01]  /*92b0*/  @!P1 IMAD.IADD R9, R9, 0x1, -R10 ;  /* 0x0000000109099824 */ /* 0x000fe200078e0a0a */
[----:B------:R-:W-:Y:S01]  /*92c0*/  IABS R12, R0 ;  /* 0x00000000000c7213 */ /* 0x000fe20000000000 */
[----:B------:R-:W-:Y:S01]  /*92d0*/  @!P4 IMAD.MOV R22, RZ, RZ, -R22 ;  /* 0x000000ffff16c224 */ /* 0x000fe200078e0a16 */
[----:B------:R-:W-:Y:S01]  /*92e0*/  ISETP.GT.U32.AND P4, PT, R10, R4, PT ;  /* 0x000000040a00720c */ /* 0x000fe20003f84070 */
[----:B------:R-:W-:Y:S01]  /*92f0*/  @!P2 IMAD.IADD R20, R20, 0x1, -R10 ;  /* 0x000000011414a824 */ /* 0x000fe200078e0a0a */
[----:B------:R-:W-:Y:S01]  /*9300*/  ISETP.GE.AND P2, PT, R19, RZ, PT ;  /* 0x000000ff1300720c */ /* 0x000fe20003f46270 */
[----:B0-----:R-:W-:Y:S01]  /*9310*/  IMAD.MOV.U32 R2, RZ, RZ, R8 ;  /* 0x000000ffff027224 */ /* 0x001fe200078e0008 */
[----:B------:R-:W-:Y:S01]  /*9320*/  STL [R1+0x1e0], R22 ;  /* 0x0001e01601007387 */ /* 0x000fe20000100800 */
[----:B------:R-:W-:Y:S01]  /*9330*/  IMAD.MOV R3, RZ, RZ, -R3 ;  /* 0x000000ffff037224 */ /* 0x000fe200078e0a03 */
[----:B------:R-:W-:Y:S01]  /*9340*/  ISETP.GT.U32.AND P1, PT, R10, R20, PT ;  /* 0x000000140a00720c */ /* 0x000fe20003f24070 */
[----:B------:R-:W-:Y:S01]  /*9350*/  IMAD.HI.U32 R5, R15, R16, RZ ;  /* 0x000000100f057227 */ /* 0x000fe200078e00ff */
[----:B------:R-:W-:-:S03]  /*9360*/  LOP3.LUT R8, R13, 0xf2, RZ, 0xfc, !PT ;  /* 0x000000f20d087812 */ /* 0x000fc600078efcff */
[----:B------:R-:W-:Y:S01]  /*9370*/  @!P0 IMAD.MOV R2, RZ, RZ, -R2 ;  /* 0x000000ffff028224 */ /* 0x000fe200078e0a02 */
[C---:B------:R-:W-:Y:S01]  /*9380*/  ISETP.GT.U32.AND P0, PT, R10.reuse, R9, PT ;  /* 0x000000090a00720c */ /* 0x040fe20003f04070 */
[C---:B------:R-:W-:Y:S01]  /*9390*/  IMAD R3, R10.reuse, R3, R11 ;  /* 0x000000030a037224 */ /* 0x040fe200078e020b */
[----:B------:R-:W-:Y:S01]  /*93a0*/  IABS R17, R8 ;  /* 0x0000000800117213 */ /* 0x000fe20000000000 */
[----:B------:R-:W-:Y:S01]  /*93b0*/  IMAD.MOV R5, RZ, RZ, -R5 ;  /* 0x000000ffff057224 */ /* 0x000fe200078e0a05 */
[----:B------:R0:W-:Y:S01]  /*93c0*/  STL [R1+0x1dc], R2 ;  /* 0x0001dc0201007387 */ /* 0x0001e20000100800 */
[----:B------:R-:W-:Y:S01]  /*93d0*/  IMAD.MOV.U32 R11, RZ, RZ, R14 ;  /* 0x000000ffff0b7224 */ /* 0x000fe200078e000e */
[----:B------:R-:W-:Y:S01]  /*93e0*/  LOP3.LUT R14, R13, 0xf0, RZ, 0xfc, !PT ;  /* 0x000000f00d0e7812 */ /* 0x000fe200078efcff */
[C---:B------:R-:W-:Y:S02]  /*93f0*/  IMAD R5, R10.reuse, R5, R16 ;  /* 0x000000050a057224 */ /* 0x040fe400078e0210 */
[----:B------:R-:W-:Y:S01]  /*9400*/  @!P5 IMAD.MOV R11, RZ, RZ, -R11 ;  /* 0x000000ffff0bd224 */ /* 0x000fe200078e0a0b */
[----:B------:R-:W-:Y:S01]  /*9410*/  ISETP.GT.U32.AND P5, PT, R10, R3, PT ;  /* 0x000000030a00720c */ /* 0x000fe20003fa4070 */
[--C-:B------:R-:W-:Y:S01]  /*9420*/  @!P1 IMAD.IADD R20, R20, 0x1, -R10.reuse ;  /* 0x0000000114149824 */ /* 0x100fe200078e0a0a */
[----:B------:R-:W-:Y:S01]  /*9430*/  ISETP.GT.U32.AND P1, PT, R10, R5, PT ;  /* 0x000000050a00720c */ /* 0x000fe20003f24070 */
[--C-:B------:R-:W-:Y:S01]  /*9440*/  @!P4 IMAD.IADD R4, R4, 0x1, -R10.reuse ;  /* 0x000000010404c824 */ /* 0x100fe200078e0a0a */
[----:B------:R1:W-:Y:S01]  /*9450*/  STL [R1+0x1d8], R11 ;  /* 0x0001d80b01007387 */ /* 0x0003e20000100800 */
[----:B0-----:R-:W-:Y:S01]  /*9460*/  IMAD.MOV.U32 R2, RZ, RZ, R21 ;  /* 0x000000ffff027224 */ /* 0x001fe200078e0015 */
[----:B------:R-:W-:Y:S01]  /*9470*/  ISETP.GE.AND P4, PT, R18, RZ, PT ;  /* 0x000000ff1200720c */ /* 0x000fe20003f86270 */
[----:B------:R-:W-:Y:S01]  /*9480*/  @!P0 IMAD.IADD R9, R9, 0x1, -R10 ;  /* 0x0000000109098824 */ /* 0x000fe200078e0a0a */
[----:B------:R-:W-:Y:S01]  /*9490*/  ISETP.GE.AND P0, PT, R7, RZ, PT ;  /* 0x000000ff0700720c */ /* 0x000fe20003f06270 */
[----:B------:R-:W-:Y:S01]  /*94a0*/  @!P3 IMAD.MOV R2, RZ, RZ, -R2 ;  /* 0x000000ffff02b224 */ /* 0x000fe200078e0a02 */
[----:B------:R-:W-:Y:S01]  /*94b0*/  ISETP.GE.AND P3, PT, R6, RZ, PT ;  /* 0x000000ff0600720c */ /* 0x000fe20003f66270 */
[----:B------:R-:W-:-:S03]  /*94c0*/  IMAD.HI.U32 R6, R15, R12, RZ ;  /* 0x0000000c0f067227 */ /* 0x000fc600078e00ff */
[----:B------:R0:W-:Y:S01]  /*94d0*/  STL [R1+0x1d4], R2 ;  /* 0x0001d40201007387 */ /* 0x0001e20000100800 */
[----:B-1----:R-:W-:Y:S02]  /*94e0*/  IMAD.MOV.U32 R11, RZ, RZ, R20 ;  /* 0x000000ffff0b7224 */ /* 0x002fe400078e0014 */
[----:B------:R-:W-:Y:S01]  /*94f0*/  @!P5 IMAD.IADD R3, R3, 0x1, -R10 ;  /* 0x000000010303d824 */ /* 0x000fe200078e0a0a */
[----:B------:R-:W-:Y:S01]  /*9500*/  ISETP.GE.AND P5, PT, R0, RZ, PT ;  /* 0x000000ff0000720c */ /* 0x000fe20003fa6270 */
[----:B------:R-:W-:Y:S02]  /*9510*/  @!P2 IMAD.MOV R11, RZ, RZ, -R11 ;  /* 0x000000ffff0ba224 */ /* 0x000fe400078e0a0b */
[----:B------:R-:W-:Y:S02]  /*9520*/  IMAD.MOV R6, RZ, RZ, -R6 ;  /* 0x000000ffff067224 */ /* 0x000fe400078e0a06 */
[----:B------:R-:W-:Y:S01]  /*9530*/  @!P1 IMAD.IADD R5, R5, 0x1, -R10 ;  /* 0x0000000105059824 */ /* 0x000fe200078e0a0a */
[----:B------:R-:W-:Y:S01]  /*9540*/  STL [R1+0x1d0], R11 ;  /* 0x0001d00b01007387 */ /* 0x000fe20000100800 */
[----:B0-----:R-:W-:Y:S01]  /*9550*/  IMAD.MOV.U32 R2, RZ, RZ, R4 ;  /* 0x000000ffff027224 */ /* 0x001fe200078e0004 */
[C---:B------:R-:W-:Y:S01]  /*9560*/  ISETP.GT.U32.AND P1, PT, R10.reuse, R3, PT ;  /* 0x000000030a00720c */ /* 0x040fe20003f24070 */
[C---:B------:R-:W-:Y:S01]  /*9570*/  IMAD R12, R10.reuse, R6, R12 ;  /* 0x000000060a0c7224 */ /* 0x040fe200078e020c */
[----:B------:R-:W-:Y:S01]  /*9580*/  ISETP.GT.U32.AND P2, PT, R10, R5, PT ;  /* 0x000000050a00720c */ /* 0x000fe20003f44070 */
[----:B------:R-:W-:Y:S01]  /*9590*/  @!P6 IMAD.MOV R2, RZ, RZ, -R2 ;  /* 0x000000ffff02e224 */ /* 0x000fe200078e0a02 */
[----:B------:R-:W-:Y:S01]  /*95a0*/  LOP3.LUT R4, R13, 0xee, RZ, 0xfc, !PT ;  /* 0x000000ee0d047812 */ /* 0x000fe200078efcff */
[----:B------:R-:W-:Y:S01]  /*95b0*/  IMAD.HI.U32 R0, R15, R17, RZ ;  /* 0x000000110f007227 */ /* 0x000fe200078e00ff */
[----:B------:R-:W-:-:S02]  /*95c0*/  ISETP.GE.AND P6, PT, R8, RZ, PT ;  /* 0x000000ff0800720c */ /* 0x000fc40003fc6270 */
[----:B------:R0:W-:Y:S01]  /*95d0*/  STL [R1+0x1cc], R2 ;  /* 0x0001cc0201007387 */ /* 0x0001e20000100800 */
[----:B------:R-:W-:Y:S01]  /*95e0*/  IMAD.MOV R0, RZ, RZ, -R0 ;  /* 0x000000ffff007224 */ /* 0x000fe200078e0a00 */
[----:B------:R-:W-:-:S03]  /*95f0*/  IABS R8, R4 ;  /* 0x0000000400087213 */ /* 0x000fc60000000000 */
[--C-:B------:R-:W-:Y:S01]  /*9600*/  @!P1 IMAD.IADD R3, R3, 0x1, -R10.reuse ;  /* 0x0000000103039824 */ /* 0x100fe200078e0a0a */
[----:B------:R-:W-:Y:S01]  /*9610*/  ISETP.GE.AND P1, PT, R14, RZ, PT ;  /* 0x000000ff0e00720c */ /* 0x000fe20003f26270 */
[C---:B------:R-:W-:Y:S01]  /*9620*/  IMAD R17, R10.reuse, R0, R17 ;  /* 0x000000000a117224 */ /* 0x040fe200078e0211 */
[----:B------:R-:W-:Y:S01]  /*9630*/  IABS R14, R14 ;  /* 0x0000000e000e7213 */ /* 0x000fe20000000000 */
[----:B------:R-:W-:Y:S01]  /*9640*/  @!P2 IMAD.IADD R5, R5, 0x1, -R10 ;  /* 0x000000010505a824 */ /* 0x000fe200078e0a0a */
[----:B------:R-:W-:Y:S01]  /*9650*/  LOP3.LUT R0, R13, 0xec, RZ, 0xfc, !PT ;  /* 0x000000ec0d007812 */ /* 0x000fe200078efcff */
[----:B0-----:R-:W-:Y:S01]  /*9660*/  IMAD.MOV.U32 R2, RZ, RZ, R9 ;  /* 0x000000ffff027224 */ /* 0x001fe200078e0009 */
[C---:B------:R-:W-:Y:S01]  /*9670*/  ISETP.GT.U32.AND P2, PT, R10.reuse, R17, PT ;  /* 0x000000110a00720c */ /* 0x040fe20003f44070 */
[----:B------:R-:W-:Y:S01]  /*9680*/  IMAD.HI.U32 R6, R15, R14, RZ ;  /* 0x0000000e0f067227 */ /* 0x000fe200078e00ff */
[----:B------:R-:W-:Y:S02]  /*9690*/  IABS R7, R0 ;  /* 0x0000000000077213 */ /* 0x000fe40000000000 */
[----:B------:R-:W-:Y:S01]  /*96a0*/  LOP3.LUT R9, R13, 0xe8, RZ, 0xfc, !PT ;  /* 0x000000e80d097812 */ /* 0x000fe200078efcff */
[----:B------:R-:W-:Y:S01]  /*96b0*/  @!P3 IMAD.MOV R2, RZ, RZ, -R2 ;  /* 0x000000ffff02b224 */ /* 0x000fe200078e0a02 */
[----:B------:R-:W-:Y:S01]  /*96c0*/  ISETP.GT.U32.AND P3, PT, R10, R12, PT ;  /* 0x0000000c0a00720c */ /* 0x000fe20003f64070 */
[----:B------:R-:W-:Y:S01]  /*96d0*/  IMAD.MOV R6, RZ, RZ, -R6 ;  /* 0x000000ffff067224 */ /* 0x000fe200078e0a06 */
[----:B------:R-:W-:-:S02]  /*96e0*/  IABS R16, R9 ;  /* 0x0000000900107213 */ /* 0x000fc40000000000 */
[----:B------:R0:W-:Y:S01]  /*96f0*/  STL [R1+0x1c8], R2 ;  /* 0x0001c80201007387 */ /* 0x0001e20000100800 */
[----:B------:R-:W-:Y:S01]  /*9700*/  IMAD R14, R10, R6, R14 ;  /* 0x000000060a0e7224 */ /* 0x000fe200078e020e */
[----:B------:R-:W-:Y:S01]  /*9710*/  LOP3.LUT R6, R13, 0xe6, RZ, 0xfc, !PT ;  /* 0x000000e60d067812 */ /* 0x000fe200078efcff */
[----:B------:R-:W-:-:S03]  /*9720*/  @!P2 IMAD.IADD R17, R17, 0x1, -R10 ;  /* 0x000000011111a824 */ /* 0x000fc600078e0a0a */
[----:B------:R-:W-:Y:S02]  /*9730*/  IABS R11, R6 ;  /* 0x00000006000b7213 */ /* 0x000fe40000000000 */
[----:B------:R-:W-:Y:S01]  /*9740*/  ISETP.GT.U32.AND P2, PT, R10, R17, PT ;  /* 0x000000110a00720c */ /* 0x000fe20003f44070 */
[----:B------:R-:W-:Y:S01]  /*9750*/  @!P3 IMAD.IADD R12, R12, 0x1, -R10 ;  /* 0x000000010c0cb824 */ /* 0x000fe200078e0a0a */
[----:B------:R-:W-:Y:S01]  /*9760*/  ISETP.GE.AND P3, PT, R4, RZ, PT ;  /* 0x000000ff0400720c */ /* 0x000fe20003f66270 */
[----:B0-----:R-:W-:Y:S02]  /*9770*/  IMAD.MOV.U32 R2, RZ, RZ, R3 ;  /* 0x000000ffff027224 */ /* 0x001fe400078e0003 */
[----:B------:R-:W-:-:S04]  /*9780*/  IMAD.HI.U32 R4, R15, R8, RZ ;  /* 0x000000080f047227 */ /* 0x000fc800078e00ff */
[----:B------:R-:W-:Y:S01]  /*9790*/  @!P4 IMAD.MOV R2, RZ, RZ, -R2 ;  /* 0x000000ffff02c224 */ /* 0x000fe200078e0a02 */
[----:B------:R-:W-:Y:S01]  /*97a0*/  ISETP.GT.U32.AND P4, PT, R10, R12, PT ;  /* 0x0000000c0a00720c */ /* 0x000fe20003f84070 */
[----:B------:R-:W-:-:S03]  /*97b0*/  IMAD.HI.U32 R3, R15, R7, RZ ;  /* 0x000000070f037227 */ /* 0x000fc600078e00ff */
[----:B------:R0:W-:Y:S01]  /*97c0*/  STL [R1+0x16c], R2 ;  /* 0x00016c0201007387 */ /* 0x0001e20000100800 */
[----:B------:R-:W-:Y:S02]  /*97d0*/  IMAD.MOV R4, RZ, RZ, -R4 ;  /* 0x000000ffff047224 */ /* 0x000fe400078e0a04 */
[----:B------:R-:W-:Y:S02]  /*97e0*/  IMAD.MOV R3, RZ, RZ, -R3 ;  /* 0x000000ffff037224 */ /* 0x000fe400078e0a03 */
[C---:B------:R-:W-:Y:S02]  /*97f0*/  IMAD R8, R10.reuse, R4, R8 ;  /* 0x000000040a087224 */ /* 0x040fe400078e0208 */
[----:B------:R-:W-:Y:S01]  /*9800*/  IMAD R7, R10, R3, R7 ;  /* 0x000000030a077224 */ /* 0x000fe200078e0207 */
[----:B------:R-:W-:Y:S01]  /*9810*/  LOP3.LUT R3, R13, 0xe4, RZ, 0xfc, !PT ;  /* 0x000000e40d037812 */ /* 0x000fe200078efcff */
[--C-:B------:R-:W-:Y:S01]  /*9820*/  @!P4 IMAD.IADD R12, R12, 0x1, -R10.reuse ;  /* 0x000000010c0cc824 */ /* 0x100fe200078e0a0a */
[C---:B------:R-:W-:Y:S01]  /*9830*/  ISETP.GT.U32.AND P4, PT, R10.reuse, R14, PT ;  /* 0x0000000e0a00720c */ /* 0x040fe20003f84070 */
[----:B0-----:R-:W-:Y:S01]  /*9840*/  IMAD.MOV.U32 R2, RZ, RZ, R5 ;  /* 0x000000ffff027224 */ /* 0x001fe200078e0005 */
[----:B------:R-:W-:Y:S01]  /*9850*/  IABS R5, R3 ;  /* 0x0000000300057213 */ /* 0x000fe20000000000 */
[----:B------:R-:W-:Y:S01]  /*9860*/  @!P2 IMAD.IADD R17, R17, 0x1, -R10 ;  /* 0x000000011111a824 */ /* 0x000fe200078e0a0a */
[----:B------:R-:W-:Y:S01]  /*9870*/  ISETP.GT.U32.AND P2, PT, R10, R8, PT ;  /* 0x000000080a00720c */ /* 0x000fe20003f44070 */
[----:B------:R-:W-:Y:S01]  /*9880*/  @!P0 IMAD.MOV R2, RZ, RZ, -R2 ;  /* 0x000000ffff028224 */ /* 0x000fe200078e0a02 */
[----:B------:R-:W-:-:S02]  /*9890*/  ISETP.GE.AND P0, PT, R0, RZ, PT ;  /* 0x000000ff0000720c */ /* 0x000fc40003f06270 */
[----:B------:R-:W-:Y:S02]  /*98a0*/  LOP3.LUT R0, R13, 0xea, RZ, 0xfc, !PT ;  /* 0x000000ea0d007812 */ /* 0x000fe400078efcff */
[----:B------:R0:W-:Y:S02]  /*98b0*/  STL [R1+0x1c4], R2 ;  /* 0x0001c40201007387 */ /* 0x0001e40000100800 */
[----:B------:R-:W-:Y:S01]  /*98c0*/  IABS R4, R0 ;  /* 0x0000000000047213 */ /* 0x000fe20000000000 */
[----:B------:R-:W-:-:S04]  /*98d0*/  @!P4 IMAD.IADD R14, R14, 0x1, -R10 ;  /* 0x000000010e0ec824 */ /* 0x000fc800078e0a0a */
[----:B------:R-:W-:Y:S01]  /*98e0*/  @!P2 IMAD.IADD R8, R8, 0x1, -R10 ;  /* 0x000000010808a824 */ /* 0x000fe200078e0a0a */
[C---:B------:R-:W-:Y:S01]  /*98f0*/  ISETP.GT.U32.AND P4, PT, R10.reuse, R14, PT ;  /* 0x0000000e0a00720c */ /* 0x040fe20003f84070 */
[----:B0-----:R-:W-:Y:S02]  /*9900*/  IMAD.MOV.U32 R2, RZ, RZ, R12 ;  /* 0x000000ffff027224 */ /* 0x001fe400078e000c */
[----:B------:R-:W-:Y:S01]  /*9910*/  IMAD.HI.U32 R12, R15, R4, RZ ;  /* 0x000000040f0c7227 */ /* 0x000fe200078e00ff */
[----:B------:R-:W-:-:S03]  /*9920*/  ISETP.GT.U32.AND P2, PT, R10, R8, PT ;  /* 0x000000080a00720c */ /* 0x000fc60003f44070 */
[----:B------:R-:W-:Y:S01]  /*9930*/  @!P5 IMAD.MOV R2, RZ, RZ, -R2 ;  /* 0x000000ffff02d224 */ /* 0x000fe200078e0a02 */
[----:B------:R-:W-:Y:S01]  /*9940*/  ISETP.GT.U32.AND P5, PT, R10, R7, PT ;  /* 0x000000070a00720c */ /* 0x000fe20003fa4070 */
[----:B------:R-:W-:-:S03]  /*9950*/  IMAD.MOV R12, RZ, RZ, -R12 ;  /* 0x000000ffff0c7224 */ /* 0x000fc600078e0a0c */
[----:B------:R0:W-:Y:S01]  /*9960*/  STL [R1+0x180], R2 ;  /* 0x0001800201007387 */ /* 0x0001e20000100800 */
[----:B------:R-:W-:-:S04]  /*9970*/  @!P4 IMAD.IADD R14, R14, 0x1, -R10 ;  /* 0x000000010e0ec824 */ /* 0x000fc800078e0a0a */
[----:B------:R-:W-:Y:S01]  /*9980*/  @!P2 IMAD.IADD R8, R8, 0x1, -R10 ;  /* 0x000000010808a824 */ /* 0x000fe200078e0a0a */
[----:B------:R-:W-:-:S03]  /*9990*/  ISETP.GE.AND P2, PT, R9, RZ, PT ;  /* 0x000000ff0900720c */ /* 0x000fc60003f46270 */
[----:B------:R-:W-:Y:S02]  /*99a0*/  @!P5 IMAD.IADD R7, R7, 0x1, -R10 ;  /* 0x000000010707d824 */ /* 0x000fe400078e0a0a */
[----:B0-----:R-:W-:Y:S02]  /*99b0*/  IMAD.MOV.U32 R2, RZ, RZ, R17 ;  /* 0x000000ffff027224 */ /* 0x001fe400078e0011 */
[----:B------:R-:W-:Y:S01]  /*99c0*/  IMAD.HI.U32 R17, R15, R16, RZ ;  /* 0x000000100f117227 */ /* 0x000fe200078e00ff */
[----:B------:R-:W-:-:S03]  /*99d0*/  ISETP.GT.U32.AND P5, PT, R10, R7, PT ;  /* 0x000000070a00720c */ /* 0x000fc60003fa4070 */
[----:B------:R-:W-:Y:S01]  /*99e0*/  @!P6 IMAD.MOV R2, RZ, RZ, -R2 ;  /* 0x000000ffff02e224 */ /* 0x000fe200078e0a02 */
[----:B------:R-:W-:Y:S01]  /*99f0*/  ISETP.GE.AND P6, PT, R0, RZ, PT ;  /* 0x000000ff0000720c */ /* 0x000fe20003fc6270 */
[C---:B------:R-:W-:Y:S02]  /*9a00*/  IMAD R0, R10.reuse, R12, R4 ;  /* 0x0000000c0a007224 */ /* 0x040fe400078e0204 */
[C---:B------:R-:W-:Y:S01]  /*9a10*/  IMAD.HI.U32 R4, R15.reuse, R11, RZ ;  /* 0x0000000b0f047227 */ /* 0x040fe200078e00ff */
[----:B------:R0:W-:Y:S02]  /*9a20*/  STL [R1+0x1c0], R2 ;  /* 0x0001c00201007387 */ /* 0x0001e40000100800 */
[----:B------:R-:W-:Y:S01]  /*9a30*/  ISETP.GT.U32.AND P4, PT, R10, R0, PT ;  /* 0x000000000a00720c */ /* 0x000fe20003f84070 */
[----:B------:R-:W-:Y:S02]  /*9a40*/  IMAD.MOV R4, RZ, RZ, -R4 ;  /* 0x000000ffff047224 */ /* 0x000fe400078e0a04 */
[----:B------:R-:W-:-:S04]  /*9a50*/  IMAD.HI.U32 R12, R15, R5, RZ ;  /* 0x000000050f0c7227 */ /* 0x000fc800078e00ff */
[----:B------:R-:W-:Y:S02]  /*9a60*/  IMAD.MOV R17, RZ, RZ, -R17 ;  /* 0x000000ffff117224 */ /* 0x000fe400078e0a11 */
[----:B0-----:R-:W-:Y:S02]  /*9a70*/  IMAD.MOV.U32 R2, RZ, RZ, R14 ;  /* 0x000000ffff027224 */ /* 0x001fe400078e000e */
[----:B------:R-:W-:Y:S01]  /*9a80*/  IMAD R11, R10, R4, R11 ;  /* 0x000000040a0b7224 */ /* 0x000fe200078e020b */
[----:B------:R-:W-:Y:S01]  /*9a90*/  LOP3.LUT R4, R13, 0xe2, RZ, 0xfc, !PT ;  /* 0x000000e20d047812 */ /* 0x000fe200078efcff */
[----:B------:R-:W-:Y:S02]  /*9aa0*/  @!P4 IMAD.IADD R0, R0, 0x1, -R10 ;  /* 0x000000010000c824 */ /* 0x000fe400078e0a0a */
[----:B------:R-:W-:Y:S02]  /*9ab0*/  @!P1 IMAD.MOV R2, RZ, RZ, -R2 ;  /* 0x000000ffff029224 */ /* 0x000fe400078e0a02 */
[----:B------:R-:W-:Y:S01]  /*9ac0*/  IMAD.MOV R12, RZ, RZ, -R12 ;  /* 0x000000ffff0c7224 */ /* 0x000fe200078e0a0c */
[C---:B------:R-:W-:Y:S01]  /*9ad0*/  ISETP.GT.U32.AND P1, PT, R10.reuse, R0, PT ;  /* 0x000000000a00720c */ /* 0x040fe20003f24070 */
[----:B------:R-:W-:Y:S01]  /*9ae0*/  @!P5 IMAD.IADD R7, R7, 0x1, -R10 ;  /* 0x000000010707d824 */ /* 0x000fe200078e0a0a */
[----:B------:R0:W-:Y:S01]  /*9af0*/  STL [R1+0x1a8], R2 ;  /* 0x0001a80201007387 */ /* 0x0001e20000100800 */
[C---:B------:R-:W-:Y:S01]  /*9b00*/  IMAD R9, R10.reuse, R17, R16 ;  /* 0x000000110a097224 */ /* 0x040fe200078e0210 */
[C---:B------:R-:W-:Y:S01]  /*9b10*/  ISETP.GT.U32.AND P5, PT, R10.reuse, R11, PT ;  /* 0x0000000b0a00720c */ /* 0x040fe20003fa4070 */
[C---:B------:R-:W-:Y:S01]  /*9b20*/  IMAD R5, R10.reuse, R12, R5 ;  /* 0x0000000c0a057224 */ /* 0x040fe200078e0205 */
[----:B------:R-:W-:Y:S01]  /*9b30*/  IABS R12, R4 ;  /* 0x00000004000c7213 */ /* 0x000fe20000000000 */
[----:B------:R-:W-:Y:S01]  /*9b40*/  IMAD.MOV.U32 R14, RZ, RZ, R8 ;  /* 0x000000ffff0e7224 */ /* 0x000fe200078e0008 */
[----:B------:R-:W-:-:S03]  /*9b50*/  ISETP.GT.U32.AND P4, PT, R10, R9, PT ;  /* 0x000000090a00720c */ /* 0x000fc60003f84070 */
[----:B------:R-:W-:Y:S01]  /*9b60*/  @!P3 IMAD.MOV R14, RZ, RZ, -R14 ;  /* 0x000000ffff0eb224 */ /* 0x000fe200078e0a0e */
[----:B------:R-:W-:Y:S01]  /*9b70*/  ISETP.GE.AND P3, PT, R6, RZ, PT ;  /* 0x000000ff0600720c */ /* 0x000fe20003f66270 */
[----:B0-----:R-:W-:Y:S01]  /*9b80*/  IMAD.MOV.U32 R2, RZ, RZ, R7 ;  /* 0x000000ffff027224 */ /* 0x001fe200078e0007 */
[----:B------:R-:W-:Y:S01]  /*9b90*/  LOP3.LUT R6, R13, 0xe0, RZ, 0xfc, !PT ;  /* 0x000000e00d067812 */ /* 0x000fe200078efcff */
[----:B------:R-:W-:Y:S01]  /*9ba0*/  @!P1 IMAD.IADD R0, R0, 0x1, -R10 ;  /* 0x0000000100009824 */ /* 0x000fe200078e0a0a */
[----:B------:R-:W-:Y:S01]  /*9bb0*/  STL [R1+0x1b4], R14 ;  /* 0x0001b40e01007387 */ /* 0x000fe20000100800 */
[----:B------:R-:W-:Y:S01]  /*9bc0*/  @!P0 IMAD.MOV R2, RZ, RZ, -R2 ;  /* 0x000000ffff028224 */ /* 0x000fe200078e0a02 */
[----:B------:R-:W-:Y:S01]  /*9bd0*/  ISETP.GT.U32.AND P0, PT, R10, R5, PT ;  /* 0x000000050a00720c */ /* 0x000fe20003f04070 */
[----:B------:R-:W-:Y:S01]  /*9be0*/  IMAD.MOV.U32 R8, RZ, RZ, R12 ;  /* 0x000000ffff087224 */ /* 0x000fe200078e000c */
[----:B------:R-:W-:Y:S01]  /*9bf0*/  IABS R12, R6 ;  /* 0x00000006000c7213 */ /* 0x000fe20000000000 */
[--C-:B------:R-:W-:Y:S01]  /*9c00*/  @!P5 IMAD.IADD R11, R11, 0x1, -R10.reuse ;  /* 0x000000010b0bd824 */ /* 0x100fe200078e0a0a */
[----:B------:R0:W-:Y:S01]  /*9c10*/  STL [R1+0x1b8], R2 ;  /* 0x0001b80201007387 */ /* 0x0001e20000100800 */
[----:B------:R-:W-:Y:S01]  /*9c20*/  @!P4 IMAD.IADD R9, R9, 0x1, -R10 ;  /* 0x000000010909c824 */ /* 0x000fe200078e0a0a */
[----:B------:R-:W-:Y:S01]  /*9c30*/  ISETP.GE.AND P4, PT, R4, RZ, PT ;  /* 0x000000ff0400720c */ /* 0x000fe20003f86270 */
[----:B------:R-:W-:Y:S01]  /*9c40*/  IMAD.HI.U32 R4, R15, R12, RZ ;  /* 0x0000000c0f047227 */ /* 0x000fe200078e00ff */
[----:B------:R-:W-:-:S02]  /*9c50*/  ISETP.GE.AND P1, PT, R3, RZ, PT ;  /* 0x000000ff0300720c */ /* 0x000fc40003f26270 */
[----:B------:R-:W-:Y:S01]  /*9c60*/  ISETP.GT.U32.AND P5, PT, R10, R9, PT ;  /* 0x000000090a00720c */ /* 0x000fe20003fa4070 */
[----:B------:R-:W-:Y:S01]  /*9c70*/  IMAD.HI.U32 R7, R15, R8, RZ ;  /* 0x000000080f077227 */ /* 0x000fe200078e00ff */
[----:B------:R-:W-:-:S03]  /*9c80*/  LOP3.LUT R3, R13, 0xde, RZ, 0xfc, !PT ;  /* 0x000000de0d037812 */ /* 0x000fc600078efcff */
[----:B0-----:R-:W-:Y:S01]  /*9c90*/  IMAD.MOV.U32 R2, RZ, RZ, R0 ;  /* 0x000000ffff027224 */ /* 0x001fe200078e0000 */
[----:B------:R-:W-:Y:S01]  /*9ca0*/  LOP3.LUT R0, R13, 0xdc, RZ, 0xfc, !PT ;  /* 0x000000dc0d007812 */ /* 0x000fe200078efcff */
[----:B------:R-:W-:Y:S01]  /*9cb0*/  @!P0 IMAD.IADD R5, R5, 0x1, -R10 ;  /* 0x0000000105058824 */ /* 0x000fe200078e0a0a */
[----:B------:R-:W-:Y:S01]  /*9cc0*/  IABS R14, R3 ;  /* 0x00000003000e7213 */ /* 0x000fe20000000000 */
[----:B------:R-:W-:Y:S01]  /*9cd0*/  @!P6 IMAD.MOV R2, RZ, RZ, -R2 ;  /* 0x000000ffff02e224 */ /* 0x000fe200078e0a02 */
[C---:B------:R-:W-:Y:S01]  /*9ce0*/  ISETP.GT.U32.AND P6, PT, R10.reuse, R11, PT ;  /* 0x0000000b0a00720c */ /* 0x040fe20003fc4070 */
[----:B------:R-:W-:Y:S01]  /*9cf0*/  IMAD.MOV R4, RZ, RZ, -R4 ;  /* 0x000000ffff047224 */ /* 0x000fe200078e0a04 */
[C---:B------:R-:W-:Y:S01]  /*9d00*/  ISETP.GT.U32.AND P0, PT, R10.reuse, R5, PT ;  /* 0x000000050a00720c */ /* 0x040fe20003f04070 */
[----:B------:R-:W-:Y:S01]  /*9d10*/  IMAD.MOV R7, RZ, RZ, -R7 ;  /* 0x000000ffff077224 */ /* 0x000fe200078e0a07 */
[----:B------:R0:W-:Y:S01]  /*9d20*/  STL [R1+0x1bc], R2 ;  /* 0x0001bc0201007387 */ /* 0x0001e20000100800 */
[C---:B------:R-:W-:Y:S01]  /*9d30*/  IMAD R12, R10.reuse, R4, R12 ;  /* 0x000000040a0c7224 */ /* 0x040fe200078e020c */
[----:B------:R-:W-:Y:S01]  /*9d40*/  IABS R4, R0 ;  /* 0x0000000000047213 */ /* 0x000fe20000000000 */
[----:B------:R-:W-:Y:S01]  /*9d50*/  IMAD R8, R10, R7, R8 ;  /* 0x000000070a087224 */ /* 0x000fe200078e0208 */
[----:B------:R-:W-:Y:S01]  /*9d60*/  LOP3.LUT R7, R13, 0xda, RZ, 0xfc, !PT ;  /* 0x000000da0d077812 */ /* 0x000fe200078efcff */
[----:B------:R-:W-:-:S02]  /*9d70*/  @!P5 IMAD.IADD R9, R9, 0x1, -R10 ;  /* 0x000000010909d824 */ /* 0x000fc400078e0a0a */
[----:B------:R-:W-:Y:S01]  /*9d80*/  IMAD.HI.U32 R17, R15, R4, RZ ;  /* 0x000000040f117227 */ /* 0x000fe200078e00ff */
[----:B------:R-:W-:Y:S02]  /*9d90*/  IABS R16, R7 ;  /* 0x0000000700107213 */ /* 0x000fe40000000000 */
[C---:B------:R-:W-:Y:S01]  /*9da0*/  ISETP.GT.U32.AND P5, PT, R10.reuse, R8, PT ;  /* 0x000000080a00720c */ /* 0x040fe20003fa4070 */
[--C-:B------:R-:W-:Y:S01]  /*9db0*/  @!P6 IMAD.IADD R11, R11, 0x1, -R10.reuse ;  /* 0x000000010b0be824 */ /* 0x100fe200078e0a0a */
[----:B------:R-:W-:Y:S01]  /*9dc0*/  ISETP.GT.U32.AND P6, PT, R10, R12, PT ;  /* 0x0000000c0a00720c */ /* 0x000fe20003fc4070 */
[----:B------:R-:W-:Y:S01]  /*9dd0*/  @!P0 IMAD.IADD R5, R5, 0x1, -R10 ;  /* 0x0000000105058824 */ /* 0x000fe200078e0a0a */
[----:B------:R-:W-:Y:S01]  /*9de0*/  ISETP.GE.AND P0, PT, R6, RZ, PT ;  /* 0x000000ff0600720c */ /* 0x000fe20003f06270 */
[----:B------:R-:W-:Y:S02]  /*9df0*/  IMAD.MOV.U32 R6, RZ, RZ, R16 ;  /* 0x000000ffff067224 */ /* 0x000fe400078e0010 */
[----:B------:R-:W-:-:S04]  /*9e00*/  IMAD.HI.U32 R16, R15, R14, RZ ;  /* 0x0000000e0f107227 */ /* 0x000fc800078e00ff */
[----:B0-----:R-:W-:Y:S02]  /*9e10*/  IMAD.MOV.U32 R2, RZ, RZ, R9 ;  /* 0x000000ffff027224 */ /* 0x001fe400078e0009 */
[----:B------:R-:W-:Y:S02]  /*9e20*/  IMAD.MOV R16, RZ, RZ, -R16 ;  /* 0x000000ffff107224 */ /* 0x000fe400078e0a10 */
[----:B------:R-:W-:Y:S02]  /*9e30*/  @!P6 IMAD.IADD R12, R12, 0x1, -R10 ;  /* 0x000000010c0ce824 */ /* 0x000fe400078e0a0a */
[----:B------:R-:W-:Y:S02]  /*9e40*/  @!P2 IMAD.MOV R2, RZ, RZ, -R2 ;  /* 0x000000ffff02a224 */ /* 0x000fe400078e0a02 */
[----:B------:R-:W-:Y:S01]  /*9e50*/  IMAD.MOV R9, RZ, RZ, -R17 ;  /* 0x000000ffff097224 */ /* 0x000fe200078e0a11 */
[C---:B------:R-:W-:Y:S01]  /*9e60*/  ISETP.GT.U32.AND P6, PT, R10.reuse, R12, PT ;  /* 0x0000000c0a00720c */ /* 0x040fe20003fc4070 */
[----:B------:R-:W-:Y:S01]  /*9e70*/  IMAD R14, R10, R16, R14 ;  /* 0x000000100a0e7224 */ /* 0x000fe200078e020e */
[----:B------:R0:W-:Y:S01]  /*9e80*/  STL [R1+0x1ac], R2 ;  /* 0x0001ac0201007387 */ /* 0x0001e20000100800 */
[----:B------:R-:W-:Y:S01]  /*9e90*/  @!P5 IMAD.IADD R8, R8, 0x1, -R10 ;  /* 0x000000010808d824 */ /* 0x000fe200078e0a0a */
[----:B------:R-:W-:Y:S01]  /*9ea0*/  ISETP.GE.AND P5, PT, R3, RZ, PT ;  /* 0x000000ff0300720c */ /* 0x000fe20003fa6270 */
[----:B------:R-:W-:Y:S01]  /*9eb0*/  IMAD.HI.U32 R3, R15, R6, RZ ;  /* 0x000000060f037227 */ /* 0x000fe200078e00ff */
[----:B------:R-:W-:-:S02]  /*9ec0*/  LOP3.LUT R16, R13, 0xd8, RZ, 0xfc, !PT ;  /* 0x000000d80d107812 */ /* 0x000fc400078efcff */
[C---:B------:R-:W-:Y:S01]  /*9ed0*/  ISETP.GT.U32.AND P2, PT, R10.reuse, R8, PT ;  /* 0x000000080a00720c */ /* 0x040fe20003f44070 */
[C---:B------:R-:W-:Y:S02]  /*9ee0*/  IMAD R4, R10.reuse, R9, R4 ;  /* 0x000000090a047224 */ /* 0x040fe400078e0204 */
[----:B------:R-:W-:Y:S01]  /*9ef0*/  @!P3 IMAD.MOV R11, RZ, RZ, -R11 ;  /* 0x000000ffff0bb224 */ /* 0x000fe200078e0a0b */
[C---:B------:R-:W-:Y:S01]  /*9f00*/  ISETP.GT.U32.AND P3, PT, R10.reuse, R14, PT ;  /* 0x0000000e0a00720c */ /* 0x040fe20003f64070 */
[----:B0-----:R-:W-:Y:S02]  /*9f10*/  IMAD.MOV.U32 R2, RZ, RZ, R5 ;  /* 0x000000ffff027224 */ /* 0x001fe400078e0005 */
[----:B------:R-:W-:Y:S01]  /*9f20*/  IMAD.MOV R3, RZ, RZ, -R3 ;  /* 0x000000ffff037224 */ /* 0x000fe200078e0a03 */
[----:B------:R-:W-:Y:S01]  /*9f30*/  STL [R1+0x19c], R11 ;  /* 0x00019c0b01007387 */ /* 0x000fe20000100800 */
[----:B------:R-:W-:Y:S01]  /*9f40*/  @!P1 IMAD.MOV R2, RZ, RZ, -R2 ;  /* 0x000000ffff029224 */ /* 0x000fe200078e0a02 */
[C---:B------:R-:W-:Y:S01]  /*9f50*/  ISETP.GT.U32.AND P1, PT, R10.reuse, R4, PT ;  /* 0x000000040a00720c */ /* 0x040fe20003f24070 */
[----:B------:R-:W-:Y:S01]  /*9f60*/  IMAD R6, R10, R3, R6 ;  /* 0x000000030a067224 */ /* 0x000fe200078e0206 */
[----:B------:R-:W-:Y:S01]  /*9f70*/  IABS R3, R16 ;  /* 0x0000001000037213 */ /* 0x000fe20000000000 */
[--C-:B------:R-:W-:Y:S01]  /*9f80*/  @!P6 IMAD.IADD R12, R12, 0x1, -R10.reuse ;  /* 0x000000010c0ce824 */ /* 0x100fe200078e0a0a */
[----:B------:R0:W-:Y:S01]  /*9f90*/  STL [R1+0x1a0], R2 ;  /* 0x0001a00201007387 */ /* 0x0001e20000100800 */
[--C-:B------:R-:W-:Y:S01]  /*9fa0*/  @!P2 IMAD.IADD R8, R8, 0x1, -R10.reuse ;  /* 0x000000010808a824 */ /* 0x100fe200078e0a0a */
[----:B------:R-:W-:Y:S01]  /*9fb0*/  ISETP.GT.U32.AND P6, PT, R10, R6, PT ;  /* 0x000000060a00720c */ /* 0x000fe20003fc4070 */
[----:B------:R-:W-:Y:S01]  /*9fc0*/  @!P3 IMAD.IADD R14, R14, 0x1, -R10 ;  /* 0x000000010e0eb824 */ /* 0x000fe200078e0a0a */
[----:B------:R-:W-:Y:S01]  /*9fd0*/  ISETP.GE.AND P2, PT, R0, RZ, PT ;  /* 0x000000ff0000720c */ /* 0x000fe20003f46270 */
[----:B------:R-:W-:Y:S01]  /*9fe0*/  IMAD.HI.U32 R9, R15, R3, RZ ;  /* 0x000000030f097227 */ /* 0x000fe200078e00ff */
[----:B------:R-:W-:-:S02]  /*9ff0*/  LOP3.LUT R0, R13, 0xd6, RZ, 0xfc, !PT ;  /* 0x000000d60d007812 */ /* 0x000fc400078efcff */
[----:B------:R-:W-:Y:S01]  /*a000*/  ISETP.GE.AND P3, PT, R7, RZ, PT ;  /* 0x000000ff0700720c */ /* 0x000fe20003f66270 */
[----:B------:R-:W-:Y:S01]  /*a010*/  @!P1 IMAD.IADD R4, R4, 0x1, -R10 ;  /* 0x0000000104049824 */ /* 0x000fe200078e0a0a */
[----:B------:R-:W-:Y:S01]  /*a020*/  ISETP.GT.U32.AND P1, PT, R10, R14, PT ;  /* 0x0000000e0a00720c */ /* 0x000fe20003f24070 */
[----:B------:R-:W-:Y:S01]  /*a030*/  IMAD.MOV R9, RZ, RZ, -R9 ;  /* 0x000000ffff097224 */ /* 0x000fe200078e0a09 */
[----:B------:R-:W-:Y:S01]  /*a040*/  IABS R5, R0 ;  /* 0x0000000000057213 */ /* 0x000fe20000000000 */
[----:B0-----:R-:W-:Y:S01]  /*a050*/  IMAD.MOV.U32 R2, RZ, RZ, R8 ;  /* 0x000000ffff027224 */ /* 0x001fe200078e0008 */
[----:B------:R-:W-:Y:S01]  /*a060*/  LOP3.LUT R7, R13, 0xd4, RZ, 0xfc, !PT ;  /* 0x000000d40d077812 */ /* 0x000fe200078efcff */
[----:B------:R-:W-:Y:S01]  /*a070*/  @!P6 IMAD.IADD R6, R6, 0x1, -R10 ;  /* 0x000000010606e824 */ /* 0x000fe200078e0a0a */
[----:B------:R-:W-:Y:S01]  /*a080*/  ISETP.GT.U32.AND P6, PT, R10, R4, PT ;  /* 0x000000040a00720c */ /* 0x000fe20003fc4070 */
[----:B------:R-:W-:Y:S01]  /*a090*/  IMAD.HI.U32 R8, R15, R5, RZ ;  /* 0x000000050f087227 */ /* 0x000fe200078e00ff */
[----:B------:R-:W-:-:S02]  /*a0a0*/  IABS R18, R7 ;  /* 0x0000000700127213 */ /* 0x000fc40000000000 */
[C---:B------:R-:W-:Y:S01]  /*a0b0*/  LOP3.LUT R11, R13.reuse, 0xd0, RZ, 0xfc, !PT ;  /* 0x000000d00d0b7812 */ /* 0x040fe200078efcff */
[----:B------:R-:W-:Y:S01]  /*a0c0*/  IMAD R3, R10, R9, R3 ;  /* 0x000000090a037224 */ /* 0x000fe200078e0203 */
[----:B------:R-:W-:Y:S01]  /*a0d0*/  LOP3.LUT R9, R13, 0xd2, RZ, 0xfc, !PT ;  /* 0x000000d20d097812 */ /* 0x000fe200078efcff */
[----:B------:R-:W-:Y:S02]  /*a0e0*/  IMAD.MOV R8, RZ, RZ, -R8 ;  /* 0x000000ffff087224 */ /* 0x000fe400078e0a08 */
[----:B------:R-:W-:Y:S01]  /*a0f0*/  @!P1 IMAD.IADD R14, R14, 0x1, -R10 ;  /* 0x000000010e0e9824 */ /* 0x000fe200078e0a0a */
[C---:B------:R-:W-:Y:S01]  /*a100*/  ISETP.GT.U32.AND P1, PT, R10.reuse, R3, PT ;  /* 0x000000030a00720c */ /* 0x040fe20003f24070 */
[C---:B------:R-:W-:Y:S01]  /*a110*/  IMAD R5, R10.reuse, R8, R5 ;  /* 0x000000080a057224 */ /* 0x040fe200078e0205 */
[----:B------:R-:W-:Y:S01]  /*a120*/  IABS R8, R9 ;  /* 0x0000000900087213 */ /* 0x000fe20000000000 */
[----:B------:R-:W-:Y:S01]  /*a130*/  @!P4 IMAD.MOV R2, RZ, RZ, -R2 ;  /* 0x000000ffff02c224 */ /* 0x000fe200078e0a02 */
[----:B------:R-:W-:Y:S01]  /*a140*/  ISETP.GT.U32.AND P4, PT, R10, R6, PT ;  /* 0x000000060a00720c */ /* 0x000fe20003f84070 */
[----:B------:R-:W-:Y:S01]  /*a150*/  @!P6 IMAD.IADD R4, R4, 0x1, -R10 ;  /* 0x000000010404e824 */ /* 0x000fe200078e0a0a */
[----:B------:R-:W-:Y:S01]  /*a160*/  ISETP.GT.U32.AND P6, PT, R10, R5, PT ;  /* 0x000000050a00720c */ /* 0x000fe20003fc4070 */
[----:B------:R-:W-:Y:S01]  /*a170*/  IMAD.HI.U32 R19, R15, R18, RZ ;  /* 0x000000120f137227 */ /* 0x000fe200078e00ff */
[----:B------:R0:W-:Y:S03]  /*a180*/  STL [R1+0x1a4], R2 ;  /* 0x0001a40201007387 */ /* 0x0001e60000100800 */
[----:B------:R-:W-:-:S02]  /*a190*/  IMAD.MOV R19, RZ, RZ, -R19 ;  /* 0x000000ffff137224 */ /* 0x000fc400078e0a13 */
[----:B------:R-:W-:Y:S01]  /*a1a0*/  @!P1 IMAD.IADD R3, R3, 0x1, -R10 ;  /* 0x0000000103039824 */ /* 0x000fe200078e0a0a */
[----:B------:R-:W-:Y:S01]  /*a1b0*/  ISETP.GE.AND P1, PT, R0, RZ, PT ;  /* 0x000000ff0000720c */ /* 0x000fe20003f26270 */
[C---:B------:R-:W-:Y:S02]  /*a1c0*/  IMAD R0, R10.reuse, R19, R18 ;  /* 0x000000130a007224 */ /* 0x040fe400078e0212 */
[----:B------:R-:W-:Y:S01]  /*a1d0*/  @!P0 IMAD.MOV R12, RZ, RZ, -R12 ;  /* 0x000000ffff0c8224 */ /* 0x000fe200078e0a0c */
[----:B------:R-:W-:Y:S01]  /*a1e0*/  ISETP.GT.U32.AND P0, PT, R10, R3, PT ;  /* 0x000000030a00720c */ /* 0x000fe20003f04070 */
[----:B0-----:R-:W-:Y:S02]  /*a1f0*/  IMAD.MOV.U32 R2, RZ, RZ, R14 ;  /* 0x000000ffff027224 */ /* 0x001fe400078e000e */
[----:B------:R-:W-:Y:S01]  /*a200*/  @!P4 IMAD.IADD R6, R6, 0x1, -R10 ;  /* 0x000000010606c824 */ /* 0x000fe200078e0a0a */
[----:B------:R-:W-:Y:S01]  /*a210*/  STL [R1+0x190], R12 ;  /* 0x0001900c01007387 */ /* 0x000fe20000100800 */
        /* <DEDUP_REMOVED lines=8> */
[C---:B------:R-:W-:Y:S01]  /*a2a0*/  ISETP.GT.U32.AND P5, PT, R10.reuse, R5, PT ;  /* 0x000000050a00720c */ /* 0x040fe20003fa4070 */
[----:B------:R-:W-:Y:S01]  /*a2b0*/  @!P2 IMAD.MOV R4, RZ, RZ, -R4 ;  /* 0x000000ffff04a224 */ /* 0x000fe200078e0a04 */
[----:B------:R-:W-:Y:S01]  /*a2c0*/  ISETP.GE.AND P2, PT, R7, RZ, PT ;  /* 0x000000ff0700720c */ /* 0x000fe20003f46270 */
[----:B------:R-:W-:Y:S01]  /*a2d0*/  IMAD R8, R10, R17, R8 ;  /* 0x000000110a087224 */ /* 0x000fe200078e0208 */
[----:B------:R-:W-:Y:S01]  /*a2e0*/  LOP3.LUT R7, R13, 0xcc, RZ, 0xfc, !PT ;  /* 0x000000cc0d077812 */ /* 0x000fe200078efcff */
[----:B------:R-:W-:Y:S01]  /*a2f0*/  @!P0 IMAD.IADD R3, R3, 0x1, -R10 ;  /* 0x0000000103038824 */ /* 0x000fe200078e0a0a */
[----:B------:R1:W-:Y:S01]  /*a300*/  STL [R1+0x188], R4 ;  /* 0x0001880401007387 */ /* 0x0003e20000100800 */
[----:B0-----:R-:W-:Y:S01]  /*a310*/  IMAD.MOV.U32 R2, RZ, RZ, R6 ;  /* 0x000000ffff027224 */ /* 0x001fe200078e0006 */
[----:B------:R-:W-:Y:S01]  /*a320*/  LOP3.LUT R6, R13, 0xce, RZ, 0xfc, !PT ;  /* 0x000000ce0d067812 */ /* 0x000fe200078efcff */
[----:B------:R-:W-:Y:S01]  /*a330*/  @!P6 IMAD.IADD R0, R0, 0x1, -R10 ;  /* 0x000000010000e824 */ /* 0x000fe200078e0a0a */
[----:B------:R-:W-:Y:S01]  /*a340*/  ISETP.GT.U32.AND P0, PT, R10, R8, PT ;  /* 0x000000080a00720c */ /* 0x000fe20003f04070 */
[----:B------:R-:W-:Y:S01]  /*a350*/  @!P3 IMAD.MOV R2, RZ, RZ, -R2 ;  /* 0x000000ffff02b224 */ /* 0x000fe200078e0a02 */
[----:B------:R-:W-:Y:S01]  /*a360*/  IABS R18, R6 ;  /* 0x0000000600127213 */ /* 0x000fe20000000000 */
[----:B------:R-:W-:Y:S01]  /*a370*/  @!P5 IMAD.IADD R5, R5, 0x1, -R10 ;  /* 0x000000010505d824 */ /* 0x000fe200078e0a0a */
[----:B------:R-:W-:-:S02]  /*a380*/  ISETP.GE.AND P6, PT, R6, RZ, PT ;  /* 0x000000ff0600720c */ /* 0x000fc40003fc6270 */
[----:B------:R0:W-:Y:S01]  /*a390*/  STL [R1+0x184], R2 ;  /* 0x0001840201007387 */ /* 0x0001e20000100800 */
[----:B-1----:R-:W-:Y:S01]  /*a3a0*/  IMAD.HI.U32 R4, R15, R16, RZ ;  /* 0x000000100f047227 */ /* 0x002fe200078e00ff */
[----:B------:R-:W-:Y:S02]  /*a3b0*/  LOP3.LUT R6, R13, 0xca, RZ, 0xfc, !PT ;  /* 0x000000ca0d067812 */ /* 0x000fe400078efcff */
[----:B------:R-:W-:Y:S01]  /*a3c0*/  IABS R12, R7 ;  /* 0x00000007000c7213 */ /* 0x000fe20000000000 */
[----:B------:R-:W-:Y:S01]  /*a3d0*/  IMAD.MOV R4, RZ, RZ, -R4 ;  /* 0x000000ffff047224 */ /* 0x000fe200078e0a04 */
[----:B------:R-:W-:Y:S01]  /*a3e0*/  ISETP.GE.AND P3, PT, R9, RZ, PT ;  /* 0x000000ff0900720c */ /* 0x000fe20003f66270 */
[----:B------:R-:W-:Y:S01]  /*a3f0*/  @!P0 IMAD.IADD R8, R8, 0x1, -R10 ;  /* 0x0000000108088824 */ /* 0x000fe200078e0a0a */
[----:B------:R-:W-:Y:S01]  /*a400*/  IABS R17, R6 ;  /* 0x0000000600117213 */ /* 0x000fe20000000000 */
[C---:B------:R-:W-:Y:S01]  /*a410*/  IMAD R19, R10.reuse, R4, R16 ;  /* 0x000000040a137224 */ /* 0x040fe200078e0210 */
[----:B------:R-:W-:Y:S01]  /*a420*/  LOP3.LUT R4, R13, 0xc8, RZ, 0xfc, !PT ;  /* 0x000000c80d047812 */ /* 0x000fe200078efcff */
[----:B0-----:R-:W-:Y:S01]  /*a430*/  IMAD.MOV.U32 R2, RZ, RZ, R3 ;  /* 0x000000ffff027224 */ /* 0x001fe200078e0003 */
[----:B------:R-:W-:Y:S01]  /*a440*/  ISETP.GT.U32.AND P0, PT, R10, R8, PT ;  /* 0x000000080a00720c */ /* 0x000fe20003f04070 */
[----:B------:R-:W-:Y:S01]  /*a450*/  IMAD.HI.U32 R3, R15, R18, RZ ;  /* 0x000000120f037227 */ /* 0x000fe200078e00ff */
[----:B------:R-:W-:-:S02]  /*a460*/  IABS R16, R4 ;  /* 0x0000000400107213 */ /* 0x000fc40000000000 */
[----:B------:R-:W-:Y:S01]  /*a470*/  ISETP.GE.AND P5, PT, R11, RZ, PT ;  /* 0x000000ff0b00720c */ /* 0x000fe20003fa6270 */
[----:B------:R-:W-:Y:S01]  /*a480*/  @!P4 IMAD.MOV R2, RZ, RZ, -R2 ;  /* 0x000000ffff02c224 */ /* 0x000fe200078e0a02 */
[C---:B------:R-:W-:Y:S01]  /*a490*/  ISETP.GT.U32.AND P4, PT, R10.reuse, R0, PT ;  /* 0x000000000a00720c */ /* 0x040fe20003f84070 */
[----:B------:R-:W-:Y:S01]  /*a4a0*/  IMAD.MOV R3, RZ, RZ, -R3 ;  /* 0x000000ffff037224 */ /* 0x000fe200078e0a03 */
[----:B------:R-:W-:Y:S02]  /*a4b0*/  LOP3.LUT R11, R13, 0xc0, RZ, 0xfc, !PT ;  /* 0x000000c00d0b7812 */ /* 0x000fe400078efcff */
[----:B------:R0:W-:Y:S01]  /*a4c0*/  STL [R1+0x17c], R2 ;  /* 0x00017c0201007387 */ /* 0x0001e20000100800 */
[----:B------:R-:W-:Y:S02]  /*a4d0*/  IMAD R18, R10, R3, R18 ;  /* 0x000000030a127224 */ /* 0x000fe400078e0212 */
[----:B------:R-:W-:-:S04]  /*a4e0*/  IMAD.HI.U32 R3, R15, R12, RZ ;  /* 0x0000000c0f037227 */ /* 0x000fc800078e00ff */
[--C-:B------:R-:W-:Y:S01]  /*a4f0*/  @!P0 IMAD.IADD R8, R8, 0x1, -R10.reuse ;  /* 0x0000000108088824 */ /* 0x100fe200078e0a0a */
[----:B------:R-:W-:Y:S01]  /*a500*/  ISETP.GE.AND P0, PT, R7, RZ, PT ;  /* 0x000000ff0700720c */ /* 0x000fe20003f06270 */
[----:B------:R-:W-:Y:S01]  /*a510*/  @!P4 IMAD.IADD R0, R0, 0x1, -R10 ;  /* 0x000000010000c824 */ /* 0x000fe200078e0a0a */
[----:B------:R-:W-:Y:S01]  /*a520*/  ISETP.GT.U32.AND P4, PT, R10, R18, PT ;  /* 0x000000120a00720c */ /* 0x000fe20003f84070 */
[----:B0-----:R-:W-:Y:S02]  /*a530*/  IMAD.MOV.U32 R2, RZ, RZ, R5 ;  /* 0x000000ffff027224 */ /* 0x001fe400078e0005 */
[----:B------:R-:W-:-:S04]  /*a540*/  IMAD.HI.U32 R5, R15, R17, RZ ;  /* 0x000000110f057227 */ /* 0x000fc800078e00ff */
[----:B------:R-:W-:Y:S01]  /*a550*/  @!P1 IMAD.MOV R2, RZ, RZ, -R2 ;  /* 0x000000ffff029224 */ /* 0x000fe200078e0a02 */
[----:B------:R-:W-:Y:S01]  /*a560*/  ISETP.GT.U32.AND P1, PT, R10, R19, PT ;  /* 0x000000130a00720c */ /* 0x000fe20003f24070 */
[----:B------:R-:W-:Y:S02]  /*a570*/  IMAD.MOV R7, RZ, RZ, -R3 ;  /* 0x000000ffff077224 */ /* 0x000fe400078e0a03 */
[----:B------:R-:W-:Y:S01]  /*a580*/  IMAD.HI.U32 R3, R15, R16, RZ ;  /* 0x000000100f037227 */ /* 0x000fe200078e00ff */
[----:B------:R0:W-:Y:S03]  /*a590*/  STL [R1+0x178], R2 ;  /* 0x0001780201007387 */ /* 0x0001e60000100800 */
[----:B------:R-:W-:Y:S02]  /*a5a0*/  @!P4 IMAD.IADD R18, R18, 0x1, -R10 ;  /* 0x000000011212c824 */ /* 0x000fe400078e0a0a */
[----:B------:R-:W-:-:S02]  /*a5b0*/  IMAD.MOV R5, RZ, RZ, -R5 ;  /* 0x000000ffff057224 */ /* 0x000fc400078e0a05 */
[----:B------:R-:W-:Y:S01]  /*a5c0*/  IMAD R12, R10, R7, R12 ;  /* 0x000000070a0c7224 */ /* 0x000fe200078e020c */
[----:B------:R-:W-:Y:S01]  /*a5d0*/  LOP3.LUT R7, R13, 0xc6, RZ, 0xfc, !PT ;  /* 0x000000c60d077812 */ /* 0x000fe200078efcff */
[----:B------:R-:W-:Y:S01]  /*a5e0*/  @!P1 IMAD.IADD R19, R19, 0x1, -R10 ;  /* 0x0000000113139824 */ /* 0x000fe200078e0a0a */
[----:B------:R-:W-:Y:S01]  /*a5f0*/  ISETP.GE.AND P1, PT, R6, RZ, PT ;  /* 0x000000ff0600720c */ /* 0x000fe20003f26270 */
[----:B0-----:R-:W-:Y:S01]  /*a600*/  IMAD.MOV.U32 R2, RZ, RZ, R0 ;  /* 0x000000ffff027224 */ /* 0x001fe200078e0000 */
[----:B------:R-:W-:Y:S01]  /*a610*/  IABS R9, R7 ;  /* 0x0000000700097213 */ /* 0x000fe20000000000 */
[----:B------:R-:W-:Y:S01]  /*a620*/  IMAD.MOV.U32 R0, RZ, RZ, R8 ;  /* 0x000000ffff007224 */ /* 0x000fe200078e0008 */
[C---:B------:R-:W-:Y:S01]  /*a630*/  ISETP.GT.U32.AND P4, PT, R10.reuse, R19, PT ;  /* 0x000000130a00720c */ /* 0x040fe20003f84070 */
[----:B------:R-:W-:Y:S01]  /*a640*/  @!P2 IMAD.MOV R2, RZ, RZ, -R2 ;  /* 0x000000ffff02a224 */ /* 0x000fe200078e0a02 */
[C---:B------:R-:W-:Y:S01]  /*a650*/  ISETP.GT.U32.AND P2, PT, R10.reuse, R18, PT ;  /* 0x000000120a00720c */ /* 0x040fe20003f44070 */
[----:B------:R-:W-:Y:S01]  /*a660*/  IMAD.MOV R3, RZ, RZ, -R3 ;  /* 0x000000ffff037224 */ /* 0x000fe200078e0a03 */
[C---:B------:R-:W-:Y:S01]  /*a670*/  LOP3.LUT R8, R13.reuse, 0xc2, RZ, 0xfc, !PT ;  /* 0x000000c20d087812 */ /* 0x040fe200078efcff */
[C---:B------:R-:W-:Y:S01]  /*a680*/  IMAD R17, R10.reuse, R5, R17 ;  /* 0x000000050a117224 */ /* 0x040fe200078e0211 */
[----:B------:R-:W-:Y:S01]  /*a690*/  STL [R1+0x170], R2 ;  /* 0x0001700201007387 */ /* 0x000fe20000100800 */
[----:B------:R-:W-:Y:S01]  /*a6a0*/  @!P3 IMAD.MOV R0, RZ, RZ, -R0 ;  /* 0x000000ffff00b224 */ /* 0x000fe200078e0a00 */
[C---:B------:R-:W-:Y:S01]  /*a6b0*/  ISETP.GT.U32.AND P3, PT, R10.reuse, R12, PT ;  /* 0x0000000c0a00720c */ /* 0x040fe20003f64070 */
[----:B------:R-:W-:Y:S01]  /*a6c0*/  IMAD R16, R10, R3, R16 ;  /* 0x000000030a107224 */ /* 0x000fe200078e0210 */
[----:B------:R-:W-:Y:S01]  /*a6d0*/  LOP3.LUT R3, R13, 0xc4, RZ, 0xfc, !PT ;  /* 0x000000c40d037812 */ /* 0x000fe200078efcff */
[----:B------:R-:W-:Y:S01]  /*a6e0*/  IMAD.HI.U32 R14, R15, R9, RZ ;  /* 0x000000090f0e7227 */ /* 0x000fe200078e00ff */
[----:B------:R0:W-:Y:S01]  /*a6f0*/  STL [R1+0x174], R0 ;  /* 0x0001740001007387 */ /* 0x0001e20000100800 */
[----:B------:R-:W-:-:S02]  /*a700*/  IABS R6, R8 ;  /* 0x0000000800067213 */ /* 0x000fc40000000000 */
[--C-:B------:R-:W-:Y:S01]  /*a710*/  @!P4 IMAD.IADD R19, R19, 0x1, -R10.reuse ;  /* 0x000000011313c824 */ /* 0x100fe200078e0a0a */
[----:B------:R-:W-:Y:S01]  /*a720*/  ISETP.GT.U32.AND P4, PT, R10, R17, PT ;  /* 0x000000110a00720c */ /* 0x000fe20003f84070 */
[----:B------:R-:W-:Y:S01]  /*a730*/  @!P2 IMAD.IADD R18, R18, 0x1, -R10 ;  /* 0x000000011212a824 */ /* 0x000fe200078e0a0a */
[----:B------:R-:W-:Y:S01]  /*a740*/  ISETP.GT.U32.AND P2, PT, R10, R16, PT ;  /* 0x000000100a00720c */ /* 0x000fe20003f44070 */
[----:B------:R-:W-:Y:S01]  /*a750*/  IMAD.MOV R14, RZ, RZ, -R14 ;  /* 0x000000ffff0e7224 */ /* 0x000fe200078e0a0e */
[----:B------:R-:W-:Y:S01]  /*a760*/  IABS R5, R11 ;  /* 0x0000000b00057213 */ /* 0x000fe20000000000 */
[----:B------:R-:W-:Y:S01]  /*a770*/  @!P3 IMAD.IADD R12, R12, 0x1, -R10 ;  /* 0x000000010c0cb824 */ /* 0x000fe200078e0a0a */
[----:B0-----:R-:W-:Y:S01]  /*a780*/  IABS R0, R3 ;  /* 0x0000000300007213 */ /* 0x001fe20000000000 */
[----:B------:R-:W-:Y:S01]  /*a790*/  IMAD.MOV.U32 R2, RZ, RZ, R18 ;  /* 0x000000ffff027224 */ /* 0x000fe200078e0012 */
[----:B------:R-:W-:Y:S01]  /*a7a0*/  ISETP.GE.AND P3, PT, R4, RZ, PT ;  /* 0x000000ff0400720c */ /* 0x000fe20003f66270 */
[----:B------:R-:W-:-:S02]  /*a7b0*/  IMAD R9, R10, R14, R9 ;  /* 0x0000000e0a097224 */ /* 0x000fc400078e0209 */
[----:B------:R-:W-:-:S04]  /*a7c0*/  IMAD.HI.U32 R4, R15, R0, RZ ;  /* 0x000000000f047227 */ /* 0x000fc800078e00ff */
[--C-:B------:R-:W-:Y:S01]  /*a7d0*/  @!P4 IMAD.IADD R17, R17, 0x1, -R10.reuse ;  /* 0x000000011111c824 */ /* 0x100fe200078e0a0a */
[----:B------:R-:W-:Y:S01]  /*a7e0*/  ISETP.GT.U32.AND P4, PT, R10, R12, PT ;  /* 0x0000000c0a00720c */ /* 0x000fe20003f84070 */
[----:B------:R-:W-:Y:S02]  /*a7f0*/  @!P2 IMAD.IADD R16, R16, 0x1, -R10 ;  /* 0x000000011010a824 */ /* 0x000fe400078e0a0a */
[----:B------:R-:W-:Y:S01]  /*a800*/  IMAD.MOV R4, RZ, RZ, -R4 ;  /* 0x000000ffff047224 */ /* 0x000fe200078e0a04 */
[C---:B------:R-:W-:Y:S01]  /*a810*/  ISETP.GT.U32.AND P2, PT, R10.reuse, R17, PT ;  /* 0x000000110a00720c */ /* 0x040fe20003f44070 */
[----:B------:R-:W-:Y:S01]  /*a820*/  IMAD.MOV.U32 R20, RZ, RZ, R19 ;  /* 0x000000ffff147224 */ /* 0x000fe200078e0013 */
[----:B------:R-:W-:Y:S01]  /*a830*/  LOP3.LUT R19, R13, 0xb2, RZ, 0xfc, !PT ;  /* 0x000000b20d137812 */ /* 0x000fe200078efcff */
[----:B------:R-:W-:Y:S01]  /*a840*/  @!P6 IMAD.MOV R2, RZ, RZ, -R2 ;  /* 0x000000ffff02e224 */ /* 0x000fe200078e0a02 */
[----:B------:R-:W-:Y:S01]  /*a850*/  ISETP.GE.AND P6, PT, R7, RZ, PT ;  /* 0x000000ff0700720c */ /* 0x000fe20003fc6270 */
[----:B------:R-:W-:Y:S01]  /*a860*/  IMAD R0, R10, R4, R0 ;  /* 0x000000040a007224 */ /* 0x000fe200078e0200 */
[----:B------:R-:W-:Y:S01]  /*a870*/  LOP3.LUT R4, R13, 0xbe, RZ, 0xfc, !PT ;  /* 0x000000be0d047812 */ /* 0x000fe200078efcff */
[----:B------:R-:W-:-:S04]  /*a880*/  IMAD.HI.U32 R14, R15, R6, RZ ;  /* 0x000000060f0e7227 */ /* 0x000fc800078e00ff */
[----:B------:R-:W-:Y:S01]  /*a890*/  @!P4 IMAD.IADD R12, R12, 0x1, -R10 ;  /* 0x000000010c0cc824 */ /* 0x000fe200078e0a0a */
[----:B------:R-:W-:Y:S01]  /*a8a0*/  ISETP.GT.U32.AND P4, PT, R10, R9, PT ;  /* 0x000000090a00720c */ /* 0x000fe20003f84070 */
[----:B------:R-:W-:-:S04]  /*a8b0*/  IMAD.HI.U32 R7, R15, R5, RZ ;  /* 0x000000050f077227 */ /* 0x000fc800078e00ff */
[----:B------:R-:W-:Y:S01]  /*a8c0*/  @!P5 IMAD.MOV R20, RZ, RZ, -R20 ;  /* 0x000000ffff14d224 */ /* 0x000fe200078e0a14 */
[C---:B------:R-:W-:Y:S01]  /*a8d0*/  ISETP.GT.U32.AND P5, PT, R10.reuse, R16, PT ;  /* 0x000000100a00720c */ /* 0x040fe20003fa4070 */
[----:B------:R-:W-:Y:S01]  /*a8e0*/  @!P2 IMAD.IADD R17, R17, 0x1, -R10 ;  /* 0x000000011111a824 */ /* 0x000fe200078e0a0a */
[C---:B------:R-:W-:Y:S01]  /*a8f0*/  ISETP.GT.U32.AND P2, PT, R10.reuse, R0, PT ;  /* 0x000000000a00720c */ /* 0x040fe20003f44070 */
[----:B------:R-:W-:Y:S01]  /*a900*/  IMAD.MOV R14, RZ, RZ, -R14 ;  /* 0x000000ffff0e7224 */ /* 0x000fe200078e0a0e */
[----:B------:R-:W-:Y:S01]  /*a910*/  STL [R1+0x130], R20 ;  /* 0x0001301401007387 */ /* 0x000fe20000100800 */
[----:B------:R-:W-:Y:S02]  /*a920*/  IMAD.MOV R7, RZ, RZ, -R7 ;  /* 0x000000ffff077224 */ /* 0x000fe400078e0a07 */
[C---:B------:R-:W-:Y:S01]  /*a930*/  IMAD R6, R10.reuse, R14, R6 ;  /* 0x0000000e0a067224 */ /* 0x040fe200078e0206 */
[----:B------:R0:W-:Y:S01]  /*a940*/  STL [R1+0x140], R2 ;  /* 0x0001400201007387 */ /* 0x0001e20000100800 */
[C---:B------:R-:W-:Y:S01]  /*a950*/  IMAD R5, R10.reuse, R7, R5 ;  /* 0x000000070a057224 */ /* 0x040fe200078e0205 */
[----:B------:R-:W-:Y:S01]  /*a960*/  LOP3.LUT R7, R13, 0xbc, RZ, 0xfc, !PT ;  /* 0x000000bc0d077812 */ /* 0x000fe200078efcff */
[--C-:B------:R-:W-:Y:S01]  /*a970*/  @!P4 IMAD.IADD R9, R9, 0x1, -R10.reuse ;  /* 0x000000010909c824 */ /* 0x100fe200078e0a0a */
[C---:B------:R-:W-:Y:S01]  /*a980*/  ISETP.GT.U32.AND P4, PT, R10.reuse, R6, PT ;  /* 0x000000060a00720c */ /* 0x040fe20003f84070 */
[----:B------:R-:W-:Y:S01]  /*a990*/  @!P1 IMAD.MOV R17, RZ, RZ, -R17 ;  /* 0x000000ffff119224 */ /* 0x000fe200078e0a11 */
[----:B------:R-:W-:Y:S01]  /*a9a0*/  ISETP.GT.U32.AND P1, PT, R10, R5, PT ;  /* 0x000000050a00720c */ /* 0x000fe20003f24070 */
[--C-:B------:R-:W-:Y:S01]  /*a9b0*/  @!P5 IMAD.IADD R16, R16, 0x1, -R10.reuse ;  /* 0x000000011010d824 */ /* 0x100fe200078e0a0a */
[----:B------:R-:W-:Y:S01]  /*a9c0*/  ISETP.GE.AND P5, PT, R3, RZ, PT ;  /* 0x000000ff0300720c */ /* 0x000fe20003fa6270 */
[----:B------:R-:W-:Y:S01]  /*a9d0*/  @!P2 IMAD.IADD R0, R0, 0x1, -R10 ;  /* 0x000000010000a824 */ /* 0x000fe200078e0a0a */
[----:B------:R-:W-:Y:S01]  /*a9e0*/  IABS R3, R4 ;  /* 0x0000000400037213 */ /* 0x000fe20000000000 */
[----:B0-----:R-:W-:Y:S01]  /*a9f0*/  IMAD.MOV.U32 R2, RZ, RZ, R12 ;  /* 0x000000ffff027224 */ /* 0x001fe200078e000c */
[----:B------:R-:W-:-:S02]  /*aa00*/  IABS R14, R7 ;  /* 0x00000007000e7213 */ /* 0x000fc40000000000 */
[C---:B------:R-:W-:Y:S01]  /*aa10*/  ISETP.GT.U32.AND P2, PT, R10.reuse, R0, PT ;  /* 0x000000000a00720c */ /* 0x040fe20003f44070 */
[----:B------:R-:W-:Y:S01]  /*aa20*/  @!P0 IMAD.MOV R2, RZ, RZ, -R2 ;  /* 0x000000ffff028224 */ /* 0x000fe200078e0a02 */
[----:B------:R-:W-:Y:S01]  /*aa30*/  ISETP.GT.U32.AND P0, PT, R10, R9, PT ;  /* 0x000000090a00720c */ /* 0x000fe20003f04070 */
[----:B------:R-:W-:-:S03]  /*aa40*/  IMAD.HI.U32 R12, R15, R3, RZ ;  /* 0x000000030f0c7227 */ /* 0x000fc600078e00ff */
[----:B------:R0:W-:Y:S01]  /*aa50*/  STL [R1+0x168], R2 ;  /* 0x0001680201007387 */ /* 0x0001e20000100800 */
[----:B------:R-:W-:Y:S02]  /*aa60*/  IMAD.MOV R12, RZ, RZ, -R12 ;  /* 0x000000ffff0c7224 */ /* 0x000fe400078e0a0c */
[--C-:B------:R-:W-:Y:S01]  /*aa70*/  @!P4 IMAD.IADD R6, R6, 0x1, -R10.reuse ;  /* 0x000000010606c824 */ /* 0x100fe200078e0a0a */
[----:B------:R-:W-:Y:S01]  /*aa80*/  ISETP.GE.AND P4, PT, R8, RZ, PT ;  /* 0x000000ff0800720c */ /* 0x000fe20003f86270 */
[----:B------:R-:W-:Y:S01]  /*aa90*/  @!P1 IMAD.IADD R5, R5, 0x1, -R10 ;  /* 0x0000000105059824 */ /* 0x000fe200078e0a0a */
[----:B------:R1:W-:Y:S01]  /*aaa0*/  STL [R1+0x148], R17 ;  /* 0x0001481101007387 */ /* 0x0003e20000100800 */
[----:B------:R-:W-:Y:S01]  /*aab0*/  IMAD.MOV.U32 R8, RZ, RZ, R14 ;  /* 0x000000ffff087224 */ /* 0x000fe200078e000e */
[C---:B------:R-:W-:Y:S01]  /*aac0*/  LOP3.LUT R14, R13.reuse, 0xba, RZ, 0xfc, !PT ;  /* 0x000000ba0d0e7812 */ /* 0x040fe200078efcff */
[C---:B------:R-:W-:Y:S01]  /*aad0*/  IMAD R3, R10.reuse, R12, R3 ;  /* 0x0000000c0a037224 */ /* 0x040fe200078e0203 */
[C---:B------:R-:W-:Y:S01]  /*aae0*/  ISETP.GT.U32.AND P1, PT, R10.reuse, R5, PT ;  /* 0x000000050a00720c */ /* 0x040fe20003f24070 */
[----:B0-----:R-:W-:Y:S01]  /*aaf0*/  IMAD.MOV.U32 R2, RZ, RZ, R16 ;  /* 0x000000ffff027224 */ /* 0x001fe200078e0010 */
[----:B------:R-:W-:Y:S01]  /*ab00*/  LOP3.LUT R12, R13, 0xb0, RZ, 0xfc, !PT ;  /* 0x000000b00d0c7812 */ /* 0x000fe200078efcff */
[----:B------:R-:W-:Y:S01]  /*ab10*/  @!P0 IMAD.IADD R9, R9, 0x1, -R10 ;  /* 0x0000000109098824 */ /* 0x000fe200078e0a0a */
[----:B------:R-:W-:Y:S01]  /*ab20*/  ISETP.GE.AND P0, PT, R11, RZ, PT ;  /* 0x000000ff0b00720c */ /* 0x000fe20003f06270 */
[----:B------:R-:W-:Y:S01]  /*ab30*/  @!P3 IMAD.MOV R2, RZ, RZ, -R2 ;  /* 0x000000ffff02b224 */ /* 0x000fe200078e0a02 */
[----:B------:R-:W-:Y:S01]  /*ab40*/  ISETP.GT.U32.AND P3, PT, R10, R6, PT ;  /* 0x000000060a00720c */ /* 0x000fe20003f64070 */
[----:B------:R-:W-:Y:S01]  /*ab50*/  IMAD.HI.U32 R11, R15, R8, RZ ;  /* 0x000000080f0b7227 */ /* 0x000fe200078e00ff */
[----:B-1----:R-:W-:-:S02]  /*ab60*/  IABS R17, R12 ;  /* 0x0000000c00117213 */ /* 0x002fc40000000000 */
[----:B------:R0:W-:Y:S01]  /*ab70*/  STL [R1+0x14c], R2 ;  /* 0x00014c0201007387 */ /* 0x0001e20000100800 */
[--C-:B------:R-:W-:Y:S01]  /*ab80*/  @!P2 IMAD.IADD R0, R0, 0x1, -R10.reuse ;  /* 0x000000010000a824 */ /* 0x100fe200078e0a0a */
[----:B------:R-:W-:Y:S01]  /*ab90*/  ISETP.GT.U32.AND P2, PT, R10, R3, PT ;  /* 0x000000030a00720c */ /* 0x000fe20003f44070 */
[----:B------:R-:W-:Y:S02]  /*aba0*/  IMAD.MOV R11, RZ, RZ, -R11 ;  /* 0x000000ffff0b7224 */ /* 0x000fe400078e0a0b */
[----:B------:R-:W-:-:S04]  /*abb0*/  @!P1 IMAD.IADD R5, R5, 0x1, -R10 ;  /* 0x0000000105059824 */ /* 0x000fc800078e0a0a */
[----:B------:R-:W-:Y:S01]  /*abc0*/  @!P3 IMAD.IADD R6, R6, 0x1, -R10 ;  /* 0x000000010606b824 */ /* 0x000fe200078e0a0a */
[----:B------:R-:W-:Y:S01]  /*abd0*/  ISETP.GE.AND P3, PT, R7, RZ, PT ;  /* 0x000000ff0700720c */ /* 0x000fe20003f66270 */
[----:B0-----:R-:W-:Y:S01]  /*abe0*/  IMAD.MOV.U32 R2, RZ, RZ, R9 ;  /* 0x000000ffff027224 */ /* 0x001fe200078e0009 */
[----:B------:R-:W-:Y:S01]  /*abf0*/  LOP3.LUT R9, R13, 0xb8, RZ, 0xfc, !PT ;  /* 0x000000b80d097812 */ /* 0x000fe200078efcff */
[----:B------:R-:W-:Y:S02]  /*ac00*/  @!P4 IMAD.MOV R6, RZ, RZ, -R6 ;  /* 0x000000ffff06c224 */ /* 0x000fe400078e0a06 */
[----:B------:R-:W-:Y:S01]  /*ac10*/  @!P6 IMAD.MOV R2, RZ, RZ, -R2 ;  /* 0x000000ffff02e224 */ /* 0x000fe200078e0a02 */
[----:B------:R-:W-:Y:S01]  /*ac20*/  ISETP.GE.AND P6, PT, R4, RZ, PT ;  /* 0x000000ff0400720c */ /* 0x000fe20003fc6270 */
[----:B------:R-:W-:Y:S01]  /*ac30*/  IMAD R4, R10, R11, R8 ;  /* 0x0000000b0a047224 */ /* 0x000fe200078e0208 */
[----:B------:R-:W-:Y:S01]  /*ac40*/  ISETP.GE.AND P4, PT, R9, RZ, PT ;  /* 0x000000ff0900720c */ /* 0x000fe20003f86270 */
[----:B------:R-:W-:Y:S01]  /*ac50*/  @!P2 IMAD.IADD R3, R3, 0x1, -R10 ;  /* 0x000000010303a824 */ /* 0x000fe200078e0a0a */
[----:B------:R0:W-:Y:S01]  /*ac60*/  STL [R1+0x150], R2 ;  /* 0x0001500201007387 */ /* 0x0001e20000100800 */
[----:B------:R-:W-:-:S02]  /*ac70*/  IABS R9, R9 ;  /* 0x0000000900097213 */ /* 0x000fc40000000000 */
[C---:B------:R-:W-:Y:S02]  /*ac80*/  ISETP.GT.U32.AND P1, PT, R10.reuse, R4, PT ;  /* 0x000000040a00720c */ /* 0x040fe40003f24070 */
[----:B------:R-:W-:Y:S02]  /*ac90*/  ISETP.GT.U32.AND P2, PT, R10, R3, PT ;  /* 0x000000030a00720c */ /* 0x000fe40003f44070 */
[C---:B------:R-:W-:Y:S01]  /*aca0*/  LOP3.LUT R8, R13.reuse, 0xb4, RZ, 0xfc, !PT ;  /* 0x000000b40d087812 */ /* 0x040fe200078efcff */
[----:B0-----:R-:W-:Y:S01]  /*acb0*/  IMAD.MOV.U32 R2, RZ, RZ, R0 ;  /* 0x000000ffff027224 */ /* 0x001fe200078e0000 */
[----:B------:R-:W-:-:S03]  /*acc0*/  LOP3.LUT R0, R13, 0xb6, RZ, 0xfc, !PT ;  /* 0x000000b60d007812 */ /* 0x000fc600078efcff */
[----:B------:R-:W-:Y:S01]  /*acd0*/  @!P5 IMAD.MOV R2, RZ, RZ, -R2 ;  /* 0x000000ffff02d224 */ /* 0x000fe200078e0a02 */
[----:B------:R-:W-:-:S03]  /*ace0*/  ISETP.GE.AND P5, PT, R14, RZ, PT ;  /* 0x000000ff0e00720c */ /* 0x000fc60003fa6270 */
[--C-:B------:R-:W-:Y:S01]  /*acf0*/  @!P1 IMAD.IADD R4, R4, 0x1, -R10.reuse ;  /* 0x0000000104049824 */ /* 0x100fe200078e0a0a */
[----:B------:R-:W-:Y:S01]  /*ad00*/  IABS R14, R14 ;  /* 0x0000000e000e7213 */ /* 0x000fe20000000000 */
[----:B------:R-:W-:Y:S01]  /*ad10*/  @!P2 IMAD.IADD R3, R3, 0x1, -R10 ;  /* 0x000000010303a824 */ /* 0x000fe200078e0a0a */
[----:B------:R0:W-:Y:S01]  /*ad20*/  STL [R1+0x154], R2 ;  /* 0x0001540201007387 */ /* 0x0001e20000100800 */
[----:B------:R-:W-:Y:S02]  /*ad30*/  ISETP.GE.AND P2, PT, R8, RZ, PT ;  /* 0x000000ff0800720c */ /* 0x000fe40003f46270 */
[----:B------:R-:W-:Y:S01]  /*ad40*/  ISETP.GT.U32.AND P1, PT, R10, R4, PT ;  /* 0x000000040a00720c */ /* 0x000fe20003f24070 */
[----:B------:R-:W-:Y:S01]  /*ad50*/  IMAD.HI.U32 R7, R15, R14, RZ ;  /* 0x0000000e0f077227 */ /* 0x000fe200078e00ff */
[----:B------:R1:W-:Y:S01]  /*ad60*/  STL [R1+0x164], R6 ;  /* 0x0001640601007387 */ /* 0x0003e20000100800 */
[----:B------:R-:W-:Y:S02]  /*ad70*/  IABS R8, R8 ;  /* 0x0000000800087213 */ /* 0x000fe40000000000 */
[----:B------:R-:W-:-:S02]  /*ad80*/  IMAD.MOV R7, RZ, RZ, -R7 ;  /* 0x000000ffff077224 */ /* 0x000fc400078e0a07 */
[----:B0-----:R-:W-:Y:S02]  /*ad90*/  IMAD.MOV.U32 R2, RZ, RZ, R5 ;  /* 0x000000ffff027224 */ /* 0x001fe400078e0005 */
[----:B------:R-:W-:Y:S01]  /*ada0*/  IMAD R14, R10, R7, R14 ;  /* 0x000000070a0e7224 */ /* 0x000fe200078e020e */
[----:B------:R-:W-:Y:S01]  /*adb0*/  LOP3.LUT R7, R13, 0xae, RZ, 0xfc, !PT ;  /* 0x000000ae0d077812 */ /* 0x000fe200078efcff */
[----:B------:R-:W-:Y:S01]  /*adc0*/  @!P0 IMAD.MOV R2, RZ, RZ, -R2 ;  /* 0x000000ffff028224 */ /* 0x000fe200078e0a02 */
[----:B------:R-:W-:Y:S01]  /*add0*/  ISETP.GE.AND P0, PT, R0, RZ, PT ;  /* 0x000000ff0000720c */ /* 0x000fe20003f06270 */
[----:B------:R-:W-:Y:S01]  /*ade0*/  @!P1 IMAD.IADD R4, R4, 0x1, -R10 ;  /* 0x0000000104049824 */ /* 0x000fe200078e0a0a */
[----:B------:R-:W-:Y:S01]  /*adf0*/  IABS R0, R0 ;  /* 0x0000000000007213 */ /* 0x000fe20000000000 */
[C---:B-1----:R-:W-:Y:S01]  /*ae00*/  IMAD.HI.U32 R6, R15.reuse, R9, RZ ;  /* 0x000000090f067227 */ /* 0x042fe200078e00ff */
[----:B------:R0:W-:Y:S03]  /*ae10*/  STL [R1+0x40c], R2 ;  /* 0x00040c0201007387 */ /* 0x0001e60000100800 */
[----:B------:R-:W-:-:S04]  /*ae20*/  IMAD.HI.U32 R5, R15, R0, RZ ;  /* 0x000000000f057227 */ /* 0x000fc800078e00ff */
[----:B------:R-:W-:Y:S02]  /*ae30*/  IMAD.MOV R5, RZ, RZ, -R5 ;  /* 0x000000ffff057224 */ /* 0x000fe400078e0a05 */
[----:B------:R-:W-:Y:S02]  /*ae40*/  IMAD.MOV R6, RZ, RZ, -R6 ;  /* 0x000000ffff067224 */ /* 0x000fe400078e0a06 */
[----:B0-----:R-:W-:Y:S02]  /*ae50*/  IMAD.MOV.U32 R2, RZ, RZ, R3 ;  /* 0x000000ffff027224 */ /* 0x001fe400078e0003 */
[C---:B------:R-:W-:Y:S01]  /*ae60*/  IMAD R0, R10.reuse, R5, R0 ;  /* 0x000000050a007224 */ /* 0x040fe200078e0200 */
[----:B------:R-:W-:Y:S01]  /*ae70*/  IABS R5, R7 ;  /* 0x0000000700057213 */ /* 0x000fe20000000000 */
[----:B------:R-:W-:Y:S01]  /*ae80*/  @!P6 IMAD.MOV R2, RZ, RZ, -R2 ;  /* 0x000000ffff02e224 */ /* 0x000fe200078e0a02 */
[C---:B------:R-:W-:Y:S01]  /*ae90*/  ISETP.GT.U32.AND P6, PT, R10.reuse, R14, PT ;  /* 0x0000000e0a00720c */ /* 0x040fe20003fc4070 */
[----:B------:R-:W-:-:S02]  /*aea0*/  IMAD R9, R10, R6, R9 ;  /* 0x000000060a097224 */ /* 0x000fc400078e0209 */
[C---:B------:R-:W-:Y:S01]  /*aeb0*/  IMAD.HI.U32 R3, R15.reuse, R8, RZ ;  /* 0x000000080f037227 */ /* 0x040fe200078e00ff */
[----:B------:R0:W-:Y:S02]  /*aec0*/  STL [R1+0x15c], R2 ;  /* 0x00015c0201007387 */ /* 0x0001e40000100800 */
[----:B------:R-:W-:Y:S01]  /*aed0*/  ISETP.GT.U32.AND P1, PT, R10, R9, PT ;  /* 0x000000090a00720c */ /* 0x000fe20003f24070 */
[----:B------:R-:W-:Y:S02]  /*aee0*/  IMAD.MOV R3, RZ, RZ, -R3 ;  /* 0x000000ffff037224 */ /* 0x000fe400078e0a03 */
[----:B------:R-:W-:-:S04]  /*aef0*/  IMAD.HI.U32 R6, R15, R17, RZ ;  /* 0x000000110f067227 */ /* 0x000fc800078e00ff */
[----:B------:R-:W-:Y:S02]  /*af00*/  @!P6 IMAD.IADD R14, R14, 0x1, -R10 ;  /* 0x000000010e0ee824 */ /* 0x000fe400078e0a0a */
[----:B0-----:R-:W-:Y:S01]  /*af10*/  IMAD.MOV.U32 R2, RZ, RZ, R4 ;  /* 0x000000ffff027224 */ /* 0x001fe200078e0004 */
[----:B------:R-:W-:Y:S01]  /*af20*/  LOP3.LUT R4, R13, 0xac, RZ, 0xfc, !PT ;  /* 0x000000ac0d047812 */ /* 0x000fe200078efcff */
[C---:B------:R-:W-:Y:S01]  /*af30*/  IMAD R8, R10.reuse, R3, R8 ;  /* 0x000000030a087224 */ /* 0x040fe200078e0208 */
[C---:B------:R-:W-:Y:S01]  /*af40*/  ISETP.GT.U32.AND P6, PT, R10.reuse, R14, PT ;  /* 0x0000000e0a00720c */ /* 0x040fe20003fc4070 */
[----:B------:R-:W-:Y:S01]  /*af50*/  @!P3 IMAD.MOV R2, RZ, RZ, -R2 ;  /* 0x000000ffff02b224 */ /* 0x000fe200078e0a02 */
[C---:B------:R-:W-:Y:S01]  /*af60*/  ISETP.GT.U32.AND P3, PT, R10.reuse, R0, PT ;  /* 0x000000000a00720c */ /* 0x040fe20003f64070 */
[----:B------:R-:W-:Y:S01]  /*af70*/  @!P1 IMAD.IADD R9, R9, 0x1, -R10 ;  /* 0x0000000109099824 */ /* 0x000fe200078e0a0a */
[----:B------:R-:W-:Y:S01]  /*af80*/  IABS R3, R19 ;  /* 0x0000001300037213 */ /* 0x000fe20000000000 */
[----:B------:R-:W-:Y:S01]  /*af90*/  IMAD.MOV R6, RZ, RZ, -R6 ;  /* 0x000000ffff067224 */ /* 0x000fe200078e0a06 */
[----:B------:R0:W-:Y:S01]  /*afa0*/  STL [R1+0x408], R2 ;  /* 0x0004080201007387 */ /* 0x0001e20000100800 */
[----:B------:R-:W-:Y:S01]  /*afb0*/  IABS R16, R4 ;  /* 0x0000000400107213 */ /* 0x000fe20000000000 */
[----:B------:R-:W-:Y:S01]  /*afc0*/  IMAD.HI.U32 R18, R15, R5, RZ ;  /* 0x000000050f127227 */ /* 0x000fe200078e00ff */
[----:B------:R-:W-:-:S03]  /*afd0*/  ISETP.GT.U32.AND P1, PT, R10, R9, PT ;  /* 0x000000090a00720c */ /* 0x000fc60003f24070 */
[----:B------:R-:W-:-:S04]  /*afe0*/  IMAD.HI.U32 R11, R15, R3, RZ ;  /* 0x000000030f0b7227 */ /* 0x000fc800078e00ff */
[--C-:B------:R-:W-:Y:S02]  /*aff0*/  @!P3 IMAD.IADD R0, R0, 0x1, -R10.reuse ;  /* 0x000000010000b824 */ /* 0x100fe400078e0a0a */
[----:B------:R-:W-:Y:S01]  /*b000*/  @!P6 IMAD.IADD R14, R14, 0x1, -R10 ;  /* 0x000000010e0ee824 */ /* 0x000fe200078e0a0a */
[C---:B------:R-:W-:Y:S01]  /*b010*/  ISETP.GT.U32.AND P6, PT, R10.reuse, R8, PT ;  /* 0x000000080a00720c */ /* 0x040fe20003fc4070 */
[C---:B------:R-:W-:Y:S01]  /*b020*/  IMAD R17, R10.reuse, R6, R17 ;  /* 0x000000060a117224 */ /* 0x040fe200078e0211 */
[C---:B------:R-:W-:Y:S01]  /*b030*/  ISETP.GT.U32.AND P3, PT, R10.reuse, R0, PT ;  /* 0x000000000a00720c */ /* 0x040fe20003f64070 */
[----:B------:R-:W-:Y:S01]  /*b040*/  IMAD.MOV R11, RZ, RZ, -R11 ;  /* 0x000000ffff0b7224 */ /* 0x000fe200078e0a0b */
[----:B------:R-:W-:Y:S01]  /*b050*/  LOP3.LUT R6, R13, 0xaa, RZ, 0xfc, !PT ;  /* 0x000000aa0d067812 */ /* 0x000fe200078efcff */
[----:B0-----:R-:W-:Y:S02]  /*b060*/  IMAD.MOV.U32 R2, RZ, RZ, R14 ;  /* 0x000000ffff027224 */ /* 0x001fe400078e000e */
[----:B------:R-:W-:Y:S01]  /*b070*/  IMAD R3, R10, R11, R3 ;  /* 0x0000000b0a037224 */ /* 0x000fe200078e0203 */
[----:B------:R-:W-:Y:S01]  /*b080*/  IABS R14, R6 ;  /* 0x00000006000e7213 */ /* 0x000fe20000000000 */
[----:B------:R-:W-:-:S02]  /*b090*/  @!P1 IMAD.IADD R9, R9, 0x1, -R10 ;  /* 0x0000000109099824 */ /* 0x000fc400078e0a0a */
[----:B------:R-:W-:Y:S01]  /*b0a0*/  @!P5 IMAD.MOV R2, RZ, RZ, -R2 ;  /* 0x000000ffff02d224 */ /* 0x000fe200078e0a02 */
[----:B------:R-:W-:Y:S01]  /*b0b0*/  ISETP.GT.U32.AND P1, PT, R10, R3, PT ;  /* 0x000000030a00720c */ /* 0x000fe20003f24070 */
[--C-:B------:R-:W-:Y:S01]  /*b0c0*/  @!P6 IMAD.IADD R8, R8, 0x1, -R10.reuse ;  /* 0x000000010808e824 */ /* 0x100fe200078e0a0a */
[----:B------:R-:W-:Y:S01]  /*b0d0*/  ISETP.GE.AND P5, PT, R19, RZ, PT ;  /* 0x000000ff1300720c */ /* 0x000fe20003fa6270 */
[----:B------:R-:W-:Y:S01]  /*b0e0*/  @!P3 IMAD.IADD R0, R0, 0x1, -R10 ;  /* 0x000000010000b824 */ /* 0x000fe200078e0a0a */
[C---:B------:R-:W-:Y:S01]  /*b0f0*/  ISETP.GT.U32.AND P3, PT, R10.reuse, R17, PT ;  /* 0x000000110a00720c */ /* 0x040fe20003f64070 */
[----:B------:R0:W-:Y:S01]  /*b100*/  STL [R1+0x144], R2 ;  /* 0x0001440201007387 */ /* 0x0001e20000100800 */
[----:B------:R-:W-:Y:S01]  /*b110*/  ISETP.GT.U32.AND P6, PT, R10, R8, PT ;  /* 0x000000080a00720c */ /* 0x000fe20003fc4070 */
[----:B------:R-:W-:Y:S02]  /*b120*/  IMAD.MOV R18, RZ, RZ, -R18 ;  /* 0x000000ffff127224 */ /* 0x000fe400078e0a12 */
[----:B------:R-:W-:-:S04]  /*b130*/  IMAD.HI.U32 R11, R15, R16, RZ ;  /* 0x000000100f0b7227 */ /* 0x000fc800078e00ff */
[--C-:B------:R-:W-:Y:S01]  /*b140*/  @!P1 IMAD.IADD R3, R3, 0x1, -R10.reuse ;  /* 0x0000000103039824 */ /* 0x100fe200078e0a0a */
[----:B------:R-:W-:Y:S01]  /*b150*/  ISETP.GE.AND P1, PT, R12, RZ, PT ;  /* 0x000000ff0c00720c */ /* 0x000fe20003f26270 */
[----:B0-----:R-:W-:Y:S01]  /*b160*/  IMAD.MOV.U32 R2, RZ, RZ, R9 ;  /* 0x000000ffff027224 */ /* 0x001fe200078e0009 */
[----:B------:R-:W-:Y:S01]  /*b170*/  LOP3.LUT R12, R13, 0xa4, RZ, 0xfc, !PT ;  /* 0x000000a40d0c7812 */ /* 0x000fe200078efcff */
[----:B------:R-:W-:Y:S01]  /*b180*/  @!P3 IMAD.IADD R17, R17, 0x1, -R10 ;  /* 0x000000011111b824 */ /* 0x000fe200078e0a0a */
[C---:B------:R-:W-:Y:S01]  /*b190*/  ISETP.GT.U32.AND P3, PT, R10.reuse, R3, PT ;  /* 0x000000030a00720c */ /* 0x040fe20003f64070 */
[----:B------:R-:W-:Y:S02]  /*b1a0*/  @!P4 IMAD.MOV R2, RZ, RZ, -R2 ;  /* 0x000000ffff02c224 */ /* 0x000fe400078e0a02 */
[----:B------:R-:W-:Y:S01]  /*b1b0*/  IMAD.HI.U32 R9, R15, R14, RZ ;  /* 0x0000000e0f097227 */ /* 0x000fe200078e00ff */
[C---:B------:R-:W-:Y:S02]  /*b1c0*/  ISETP.GT.U32.AND P4, PT, R10.reuse, R17, PT ;  /* 0x000000110a00720c */ /* 0x040fe40003f84070 */
[----:B------:R0:W-:Y:S01]  /*b1d0*/  STL [R1+0x13c], R2 ;  /* 0x00013c0201007387 */ /* 0x0001e20000100800 */
[----:B------:R-:W-:-:S02]  /*b1e0*/  IMAD R5, R10, R18, R5 ;  /* 0x000000120a057224 */ /* 0x000fc400078e0205 */
[----:B------:R-:W-:Y:S02]  /*b1f0*/  IMAD.MOV R11, RZ, RZ, -R11 ;  /* 0x000000ffff0b7224 */ /* 0x000fe400078e0a0b */
[----:B------:R-:W-:Y:S01]  /*b200*/  @!P6 IMAD.IADD R8, R8, 0x1, -R10 ;  /* 0x000000010808e824 */ /* 0x000fe200078e0a0a */
[C---:B------:R-:W-:Y:S01]  /*b210*/  ISETP.GT.U32.AND P6, PT, R10.reuse, R5, PT ;  /* 0x000000050a00720c */ /* 0x040fe20003fc4070 */
[----:B------:R-:W-:Y:S02]  /*b220*/  IMAD.MOV R9, RZ, RZ, -R9 ;  /* 0x000000ffff097224 */ /* 0x000fe400078e0a09 */
[C---:B------:R-:W-:Y:S01]  /*b230*/  IMAD R16, R10.reuse, R11, R16 ;  /* 0x0000000b0a107224 */ /* 0x040fe200078e0210 */
[----:B------:R-:W-:Y:S01]  /*b240*/  IABS R11, R12 ;  /* 0x0000000c000b7213 */ /* 0x000fe20000000000 */
[----:B0-----:R-:W-:Y:S02]  /*b250*/  IMAD.MOV.U32 R2, RZ, RZ, R8 ;  /* 0x000000ffff027224 */ /* 0x001fe400078e0008 */
[C---:B------:R-:W-:Y:S01]  /*b260*/  IMAD R14, R10.reuse, R9, R14 ;  /* 0x000000090a0e7224 */ /* 0x040fe200078e020e */
[----:B------:R-:W-:Y:S01]  /*b270*/  LOP3.LUT R9, R13, 0xa2, RZ, 0xfc, !PT ;  /* 0x000000a20d097812 */ /* 0x000fe200078efcff */
[----:B------:R-:W-:Y:S01]  /*b280*/  @!P2 IMAD.MOV R2, RZ, RZ, -R2 ;  /* 0x000000ffff02a224 */ /* 0x000fe200078e0a02 */
[C---:B------:R-:W-:Y:S01]  /*b290*/  ISETP.GT.U32.AND P2, PT, R10.reuse, R16, PT ;  /* 0x000000100a00720c */ /* 0x040fe20003f44070 */
[----:B------:R-:W-:Y:S01]  /*b2a0*/  @!P4 IMAD.IADD R17, R17, 0x1, -R10 ;  /* 0x000000011111c824 */ /* 0x000fe200078e0a0a */
[----:B------:R-:W-:Y:S01]  /*b2b0*/  ISETP.GT.U32.AND P4, PT, R10, R14, PT ;  /* 0x0000000e0a00720c */ /* 0x000fe20003f84070 */
[----:B------:R-:W-:Y:S01]  /*b2c0*/  @!P0 IMAD.MOV R0, RZ, RZ, -R0 ;  /* 0x000000ffff008224 */ /* 0x000fe200078e0a00 */
[----:B------:R-:W-:Y:S01]  /*b2d0*/  ISETP.GE.AND P0, PT, R7, RZ, PT ;  /* 0x000000ff0700720c */ /* 0x000fe20003f06270 */
[--C-:B------:R-:W-:Y:S01]  /*b2e0*/  @!P3 IMAD.IADD R3, R3, 0x1, -R10.reuse ;  /* 0x000000010303b824 */ /* 0x100fe200078e0a0a */
[----:B------:R-:W-:Y:S01]  /*b2f0*/  ISETP.GE.AND P3, PT, R4, RZ, PT ;  /* 0x000000ff0400720c */ /* 0x000fe20003f66270 */
[--C-:B------:R-:W-:Y:S01]  /*b300*/  @!P6 IMAD.IADD R5, R5, 0x1, -R10.reuse ;  /* 0x000000010505e824 */ /* 0x100fe200078e0a0a */
[----:B------:R0:W-:Y:S01]  /*b310*/  STL [R1+0x138], R0 ;  /* 0x0001380001007387 */ /* 0x0001e20000100800 */
[----:B------:R-:W-:Y:S01]  /*b320*/  LOP3.LUT R4, R13, 0xa6, RZ, 0xfc, !PT ;  /* 0x000000a60d047812 */ /* 0x000fe200078efcff */
[----:B------:R-:W-:Y:S01]  /*b330*/  @!P1 IMAD.MOV R17, RZ, RZ, -R17 ;  /* 0x000000ffff119224 */ /* 0x000fe200078e0a11 */
[----:B------:R-:W-:Y:S01]  /*b340*/  ISETP.GE.AND P6, PT, R6, RZ, PT ;  /* 0x000000ff0600720c */ /* 0x000fe20003fc6270 */
[----:B------:R1:W-:Y:S01]  /*b350*/  STL [R1+0x134], R2 ;  /* 0x0001340201007387 */ /* 0x0003e20000100800 */
[----:B------:R-:W-:Y:S01]  /*b360*/  IABS R6, R4 ;  /* 0x0000000400067213 */ /* 0x000fe20000000000 */
[--C-:B------:R-:W-:Y:S01]  /*b370*/  @!P2 IMAD.IADD R16, R16, 0x1, -R10.reuse ;  /* 0x000000011010a824 */ /* 0x100fe200078e0a0a */
[----:B------:R-:W-:Y:S01]  /*b380*/  ISETP.GT.U32.AND P2, PT, R10, R5, PT ;  /* 0x000000050a00720c */ /* 0x000fe20003f44070 */
[----:B------:R-:W-:Y:S01]  /*b390*/  @!P4 IMAD.IADD R14, R14, 0x1, -R10 ;  /* 0x000000010e0ec824 */ /* 0x000fe200078e0a0a */
[----:B------:R-:W-:-:S02]  /*b3a0*/  IABS R19, R9 ;  /* 0x0000000900137213 */ /* 0x000fc40000000000 */
[----:B0-----:R-:W-:Y:S02]  /*b3b0*/  LOP3.LUT R0, R13, 0xa8, RZ, 0xfc, !PT ;  /* 0x000000a80d007812 */ /* 0x001fe400078efcff */
[C---:B------:R-:W-:Y:S01]  /*b3c0*/  ISETP.GT.U32.AND P4, PT, R10.reuse, R14, PT ;  /* 0x0000000e0a00720c */ /* 0x040fe20003f84070 */
[----:B-1----:R-:W-:Y:S01]  /*b3d0*/  IMAD.MOV.U32 R2, RZ, RZ, R3 ;  /* 0x000000ffff027224 */ /* 0x002fe200078e0003 */
[----:B------:R-:W-:Y:S01]  /*b3e0*/  IABS R8, R0 ;  /* 0x0000000000087213 */ /* 0x000fe20000000000 */
[----:B------:R-:W-:Y:S02]  /*b3f0*/  IMAD.MOV.U32 R3, RZ, RZ, R6 ;  /* 0x000000ffff037224 */ /* 0x000fe400078e0006 */
[----:B------:R-:W-:Y:S01]  /*b400*/  @!P5 IMAD.MOV R2, RZ, RZ, -R2 ;  /* 0x000000ffff02d224 */ /* 0x000fe200078e0a02 */
[----:B------:R-:W-:Y:S01]  /*b410*/  ISETP.GT.U32.AND P5, PT, R10, R16, PT ;  /* 0x000000100a00720c */ /* 0x000fe20003fa4070 */
[----:B------:R-:W-:-:S03]  /*b420*/  IMAD.HI.U32 R7, R15, R8, RZ ;  /* 0x000000080f077227 */ /* 0x000fc600078e00ff */
[----:B------:R0:W-:Y:S01]  /*b430*/  STL [R1+0x100], R2 ;  /* 0x0001000201007387 */ /* 0x0001e20000100800 */
[----:B------:R-:W-:Y:S02]  /*b440*/  IMAD.MOV R7, RZ, RZ, -R7 ;  /* 0x000000ffff077224 */ /* 0x000fe400078e0a07 */
[----:B------:R-:W-:Y:S01]  /*b450*/  IMAD.HI.U32 R6, R15, R3, RZ ;  /* 0x000000030f067227 */ /* 0x000fe200078e00ff */
[----:B------:R-:W-:Y:S03]  /*b460*/  STL [R1+0x104], R17 ;  /* 0x0001041101007387 */ /* 0x000fe60000100800 */
[C---:B------:R-:W-:Y:S02]  /*b470*/  IMAD R8, R10.reuse, R7, R8 ;  /* 0x000000070a087224 */ /* 0x040fe400078e0208 */
[----:B------:R-:W-:Y:S02]  /*b480*/  IMAD.MOV R6, RZ, RZ, -R6 ;  /* 0x000000ffff067224 */ /* 0x000fe400078e0a06 */
[----:B------:R-:W-:Y:S01]  /*b490*/  @!P2 IMAD.IADD R5, R5, 0x1, -R10 ;  /* 0x000000010505a824 */ /* 0x000fe200078e0a0a */
[C---:B------:R-:W-:Y:S01]  /*b4a0*/  ISETP.GT.U32.AND P2, PT, R10.reuse, R8, PT ;  /* 0x000000080a00720c */ /* 0x040fe20003f44070 */
[----:B------:R-:W-:-:S02]  /*b4b0*/  IMAD R3, R10, R6, R3 ;  /* 0x000000060a037224 */ /* 0x000fc400078e0203 */
[----:B------:R-:W-:Y:S02]  /*b4c0*/  @!P4 IMAD.IADD R14, R14, 0x1, -R10 ;  /* 0x000000010e0ec824 */ /* 0x000fe400078e0a0a */
[----:B------:R-:W-:Y:S01]  /*b4d0*/  IMAD.HI.U32 R6, R15, R11, RZ ;  /* 0x0000000b0f067227 */ /* 0x000fe200078e00ff */
[----:B------:R-:W-:-:S03]  /*b4e0*/  ISETP.GT.U32.AND P4, PT, R10, R3, PT ;  /* 0x000000030a00720c */ /* 0x000fc60003f84070 */
[----:B------:R-:W-:Y:S02]  /*b4f0*/  IMAD.MOV R6, RZ, RZ, -R6 ;  /* 0x000000ffff067224 */ /* 0x000fe400078e0a06 */
[--C-:B------:R-:W-:Y:S01]  /*b500*/  @!P5 IMAD.IADD R16, R16, 0x1, -R10.reuse ;  /* 0x000000011010d824 */ /* 0x100fe200078e0a0a */
[----:B------:R-:W-:Y:S01]  /*b510*/  ISETP.GE.AND P5, PT, R0, RZ, PT ;  /* 0x000000ff0000720c */ /* 0x000fe20003fa6270 */
[--C-:B------:R-:W-:Y:S01]  /*b520*/  @!P2 IMAD.IADD R8, R8, 0x1, -R10.reuse ;  /* 0x000000010808a824 */ /* 0x100fe200078e0a0a */
[----:B------:R-:W-:Y:S01]  /*b530*/  LOP3.LUT R0, R13, 0xa0, RZ, 0xfc, !PT ;  /* 0x000000a00d007812 */ /* 0x000fe200078efcff */
[----:B------:R-:W-:Y:S01]  /*b540*/  IMAD.HI.U32 R7, R15, R19, RZ ;  /* 0x000000130f077227 */ /* 0x000fe200078e00ff */
[----:B------:R-:W-:Y:S02]  /*b550*/  ISETP.GE.AND P2, PT, R4, RZ, PT ;  /* 0x000000ff0400720c */ /* 0x000fe40003f46270 */
[C---:B------:R-:W-:Y:S01]  /*b560*/  ISETP.GT.U32.AND P1, PT, R10.reuse, R8, PT ;  /* 0x000000080a00720c */ /* 0x040fe20003f24070 */
[----:B------:R-:W-:Y:S01]  /*b570*/  IMAD R11, R10, R6, R11 ;  /* 0x000000060a0b7224 */ /* 0x000fe200078e020b */
[----:B------:R-:W-:Y:S01]  /*b580*/  LOP3.LUT R4, R13, 0x9e, RZ, 0xfc, !PT ;  /* 0x0000009e0d047812 */ /* 0x000fe200078efcff */
[----:B------:R-:W-:Y:S01]  /*b590*/  @!P4 IMAD.IADD R3, R3, 0x1, -R10 ;  /* 0x000000010303c824 */ /* 0x000fe200078e0a0a */
[----:B------:R-:W-:Y:S01]  /*b5a0*/  IABS R6, R0 ;  /* 0x0000000000067213 */ /* 0x000fe20000000000 */
[----:B0-----:R-:W-:-:S02]  /*b5b0*/  IMAD.MOV.U32 R2, RZ, RZ, R5 ;  /* 0x000000ffff027224 */ /* 0x001fc400078e0005 */
[----:B------:R-:W-:Y:S01]  /*b5c0*/  IMAD.MOV R7, RZ, RZ, -R7 ;  /* 0x000000ffff077224 */ /* 0x000fe200078e0a07 */
[C---:B------:R-:W-:Y:S01]  /*b5d0*/  ISETP.GT.U32.AND P4, PT, R10.reuse, R3, PT ;  /* 0x000000030a00720c */ /* 0x040fe20003f84070 */
[----:B------:R-:W-:Y:S01]  /*b5e0*/  @!P0 IMAD.MOV R2, RZ, RZ, -R2 ;  /* 0x000000ffff028224 */ /* 0x000fe200078e0a02 */
[C---:B------:R-:W-:Y:S01]  /*b5f0*/  ISETP.GT.U32.AND P0, PT, R10.reuse, R11, PT ;  /* 0x0000000b0a00720c */ /* 0x040fe20003f04070 */
[C---:B------:R-:W-:Y:S01]  /*b600*/  IMAD R19, R10.reuse, R7, R19 ;  /* 0x000000070a137224 */ /* 0x040fe200078e0213 */
[----:B------:R-:W-:Y:S01]  /*b610*/  IABS R7, R4 ;  /* 0x0000000400077213 */ /* 0x000fe20000000000 */
[----:B------:R-:W-:Y:S01]  /*b620*/  IMAD.HI.U32 R5, R15, R6, RZ ;  /* 0x000000060f057227 */ /* 0x000fe200078e00ff */
[----:B------:R0:W-:Y:S03]  /*b630*/  STL [R1+0x12c], R2 ;  /* 0x00012c0201007387 */ /* 0x0001e60000100800 */
        /* <DEDUP_REMOVED lines=19> */
[----:B------:R-:W-:Y:S01]  /*b770*/  LOP3.LUT R5, R13, 0x9a, RZ, 0xfc, !PT ;  /* 0x0000009a0d057812 */ /* 0x000fe200078efcff */
[----:B-1----:R-:W-:Y:S01]  /*b780*/  IMAD.MOV.U32 R16, RZ, RZ, R8 ;  /* 0x000000ffff107224 */ /* 0x002fe200078e0008 */
[C---:B------:R-:W-:Y:S01]  /*b790*/  ISETP.GT.U32.AND P0, PT, R10.reuse, R11, PT ;  /* 0x0000000b0a00720c */ /* 0x040fe20003f04070 */
[----:B------:R-:W-:-:S02]  /*b7a0*/  IMAD R7, R10, R14, R7 ;  /* 0x0000000e0a077224 */ /* 0x000fc400078e0207 */
[----:B------:R-:W-:Y:S01]  /*b7b0*/  @!P5 IMAD.MOV R16, RZ, RZ, -R16 ;  /* 0x000000ffff10d224 */ /* 0x000fe200078e0a10 */
[C---:B------:R-:W-:Y:S01]  /*b7c0*/  ISETP.GT.U32.AND P5, PT, R10.reuse, R6, PT ;  /* 0x000000060a00720c */ /* 0x040fe20003fa4070 */
[----:B------:R-:W-:Y:S02]  /*b7d0*/  @!P3 IMAD.IADD R19, R19, 0x1, -R10 ;  /* 0x000000011313b824 */ /* 0x000fe400078e0a0a */
[----:B0-----:R-:W-:Y:S01]  /*b7e0*/  IMAD.MOV.U32 R2, RZ, RZ, R3 ;  /* 0x000000ffff027224 */ /* 0x001fe200078e0003 */
[----:B------:R0:W-:Y:S01]  /*b7f0*/  STL [R1+0x11c], R16 ;  /* 0x00011c1001007387 */ /* 0x0001e20000100800 */
[----:B------:R-:W-:Y:S01]  /*b800*/  IABS R3, R5 ;  /* 0x0000000500037213 */ /* 0x000fe20000000000 */
[----:B------:R-:W-:Y:S01]  /*b810*/  IMAD.HI.U32 R8, R15, R9, RZ ;  /* 0x000000090f087227 */ /* 0x000fe200078e00ff */
[----:B------:R-:W-:-:S03]  /*b820*/  ISETP.GT.U32.AND P3, PT, R10, R19, PT ;  /* 0x000000130a00720c */ /* 0x000fc60003f64070 */
[----:B------:R-:W-:Y:S01]  /*b830*/  @!P2 IMAD.MOV R2, RZ, RZ, -R2 ;  /* 0x000000ffff02a224 */ /* 0x000fe200078e0a02 */
[----:B------:R-:W-:Y:S01]  /*b840*/  ISETP.GT.U32.AND P2, PT, R10, R7, PT ;  /* 0x000000070a00720c */ /* 0x000fe20003f44070 */
[--C-:B------:R-:W-:Y:S01]  /*b850*/  @!P0 IMAD.IADD R11, R11, 0x1, -R10.reuse ;  /* 0x000000010b0b8824 */ /* 0x100fe200078e0a0a */
[----:B------:R-:W-:Y:S01]  /*b860*/  ISETP.GE.AND P0, PT, R4, RZ, PT ;  /* 0x000000ff0400720c */ /* 0x000fe20003f06270 */
[----:B------:R-:W-:Y:S01]  /*b870*/  @!P5 IMAD.IADD R6, R6, 0x1, -R10 ;  /* 0x000000010606d824 */ /* 0x000fe200078e0a0a */
[----:B------:R1:W-:Y:S01]  /*b880*/  STL [R1+0x124], R2 ;  /* 0x0001240201007387 */ /* 0x0003e20000100800 */
[----:B------:R-:W-:Y:S01]  /*b890*/  IMAD.MOV R8, RZ, RZ, -R8 ;  /* 0x000000ffff087224 */ /* 0x000fe200078e0a08 */
[----:B------:R-:W-:Y:S02]  /*b8a0*/  LOP3.LUT R4, R13, 0x98, RZ, 0xfc, !PT ;  /* 0x000000980d047812 */ /* 0x000fe400078efcff */
[----:B------:R-:W-:Y:S01]  /*b8b0*/  ISETP.GT.U32.AND P5, PT, R10, R6, PT ;  /* 0x000000060a00720c */ /* 0x000fe20003fa4070 */
[----:B------:R-:W-:Y:S01]  /*b8c0*/  @!P3 IMAD.IADD R19, R19, 0x1, -R10 ;  /* 0x000000011313b824 */ /* 0x000fe200078e0a0a */
[----:B------:R-:W-:Y:S01]  /*b8d0*/  ISETP.GE.AND P3, PT, R0, RZ, PT ;  /* 0x000000ff0000720c */ /* 0x000fe20003f66270 */
[----:B------:R-:W-:Y:S01]  /*b8e0*/  IMAD.HI.U32 R0, R15, R3, RZ ;  /* 0x000000030f007227 */ /* 0x000fe200078e00ff */
[----:B------:R-:W-:-:S02]  /*b8f0*/  IABS R14, R4 ;  /* 0x00000004000e7213 */ /* 0x000fc40000000000 */
[----:B0-----:R-:W-:Y:S01]  /*b900*/  IABS R16, R12 ;  /* 0x0000000c00107213 */ /* 0x001fe20000000000 */
[----:B-1----:R-:W-:Y:S01]  /*b910*/  IMAD.MOV.U32 R2, RZ, RZ, R11 ;  /* 0x000000ffff027224 */ /* 0x002fe200078e000b */
[----:B------:R-:W-:Y:S01]  /*b920*/  LOP3.LUT R11, R13, 0x96, RZ, 0xfc, !PT ;  /* 0x000000960d0b7812 */ /* 0x000fe200078efcff */
[----:B------:R-:W-:Y:S01]  /*b930*/  @!P2 IMAD.IADD R7, R7, 0x1, -R10 ;  /* 0x000000010707a824 */ /* 0x000fe200078e0a0a */
[----:B------:R-:W-:Y:S01]  /*b940*/  ISETP.GE.AND P2, PT, R5, RZ, PT ;  /* 0x000000ff0500720c */ /* 0x000fe20003f46270 */
[----:B------:R-:W-:Y:S01]  /*b950*/  @!P6 IMAD.MOV R2, RZ, RZ, -R2 ;  /* 0x000000ffff02e224 */ /* 0x000fe200078e0a02 */
[----:B------:R-:W-:Y:S01]  /*b960*/  IABS R17, R11 ;  /* 0x0000000b00117213 */ /* 0x000fe20000000000 */
[----:B------:R-:W-:Y:S01]  /*b970*/  IMAD.MOV R0, RZ, RZ, -R0 ;  /* 0x000000ffff007224 */ /* 0x000fe200078e0a00 */
[C---:B------:R-:W-:Y:S01]  /*b980*/  ISETP.GT.U32.AND P6, PT, R10.reuse, R7, PT ;  /* 0x000000070a00720c */ /* 0x040fe20003fc4070 */
[C---:B------:R-:W-:Y:S01]  /*b990*/  IMAD R9, R10.reuse, R8, R9 ;  /* 0x000000080a097224 */ /* 0x040fe200078e0209 */
[----:B------:R0:W-:Y:S01]  /*b9a0*/  STL [R1+0x120], R2 ;  /* 0x0001200201007387 */ /* 0x0001e20000100800 */
[----:B------:R-:W-:Y:S01]  /*b9b0*/  IMAD R3, R10, R0, R3 ;  /* 0x000000000a037224 */ /* 0x000fe200078e0203 */
[----:B------:R-:W-:Y:S01]  /*b9c0*/  LOP3.LUT R0, R13, 0x92, RZ, 0xfc, !PT ;  /* 0x000000920d007812 */ /* 0x000fe200078efcff */
[----:B------:R-:W-:Y:S01]  /*b9d0*/  @!P5 IMAD.IADD R6, R6, 0x1, -R10 ;  /* 0x000000010606d824 */ /* 0x000fe200078e0a0a */
[----:B------:R-:W-:Y:S01]  /*b9e0*/  ISETP.GT.U32.AND P5, PT, R10, R9, PT ;  /* 0x000000090a00720c */ /* 0x000fe20003fa4070 */
[----:B------:R-:W-:Y:S01]  /*b9f0*/  IMAD.HI.U32 R5, R15, R14, RZ ;  /* 0x0000000e0f057227 */ /* 0x000fe200078e00ff */
[----:B------:R-:W-:-:S03]  /*ba00*/  LOP3.LUT R8, R13, 0x90, RZ, 0xfc, !PT ;  /* 0x000000900d087812 */ /* 0x000fc600078efcff */
[----:B------:R-:W-:Y:S02]  /*ba10*/  IMAD.MOV R5, RZ, RZ, -R5 ;  /* 0x000000ffff057224 */ /* 0x000fe400078e0a05 */
[----:B------:R-:W-:Y:S01]  /*ba20*/  @!P6 IMAD.IADD R7, R7, 0x1, -R10 ;  /* 0x000000010707e824 */ /* 0x000fe200078e0a0a */
[C---:B------:R-:W-:Y:S01]  /*ba30*/  ISETP.GT.U32.AND P6, PT, R10.reuse, R3, PT ;  /* 0x000000030a00720c */ /* 0x040fe20003fc4070 */
[----:B0-----:R-:W-:Y:S02]  /*ba40*/  IMAD.MOV.U32 R2, RZ, RZ, R19 ;  /* 0x000000ffff027224 */ /* 0x001fe400078e0013 */
[C---:B------:R-:W-:Y:S01]  /*ba50*/  IMAD R14, R10.reuse, R5, R14 ;  /* 0x000000050a0e7224 */ /* 0x040fe200078e020e */
[----:B------:R-:W-:Y:S01]  /*ba60*/  IABS R5, R0 ;  /* 0x0000000000057213 */ /* 0x000fe20000000000 */
[----:B------:R-:W-:Y:S02]  /*ba70*/  @!P5 IMAD.IADD R9, R9, 0x1, -R10 ;  /* 0x000000010909d824 */ /* 0x000fe400078e0a0a */
[----:B------:R-:W-:Y:S01]  /*ba80*/  @!P1 IMAD.MOV R2, RZ, RZ, -R2 ;  /* 0x000000ffff029224 */ /* 0x000fe200078e0a02 */
[----:B------:R-:W-:Y:S01]  /*ba90*/  ISETP.GT.U32.AND P5, PT, R10, R14, PT ;  /* 0x0000000e0a00720c */ /* 0x000fe20003fa4070 */
[----:B------:R-:W-:Y:S01]  /*baa0*/  IMAD.HI.U32 R20, R15, R17, RZ ;  /* 0x000000110f147227 */ /* 0x000fe200078e00ff */
[----:B------:R-:W-:-:S02]  /*bab0*/  ISETP.GE.AND P1, PT, R4, RZ, PT ;  /* 0x000000ff0400720c */ /* 0x000fc40003f26270 */
[----:B------:R0:W-:Y:S01]  /*bac0*/  STL [R1+0x10c], R2 ;  /* 0x00010c0201007387 */ /* 0x0001e20000100800 */
[----:B------:R-:W-:Y:S01]  /*bad0*/  @!P6 IMAD.IADD R3, R3, 0x1, -R10 ;  /* 0x000000010303e824 */ /* 0x000fe200078e0a0a */
[----:B------:R-:W-:Y:S01]  /*bae0*/  ISETP.GT.U32.AND P6, PT, R10, R9, PT ;  /* 0x000000090a00720c */ /* 0x000fe20003fc4070 */
[----:B------:R-:W-:-:S04]  /*baf0*/  IMAD.HI.U32 R18, R15, R16, RZ ;  /* 0x000000100f127227 */ /* 0x000fc800078e00ff */
[----:B------:R-:W-:Y:S02]  /*bb00*/  IMAD.MOV R20, RZ, RZ, -R20 ;  /* 0x000000ffff147224 */ /* 0x000fe400078e0a14 */
[----:B------:R-:W-:Y:S02]  /*bb10*/  IMAD.MOV R18, RZ, RZ, -R18 ;  /* 0x000000ffff127224 */ /* 0x000fe400078e0a12 */
[----:B0-----:R-:W-:Y:S02]  /*bb20*/  IMAD.MOV.U32 R2, RZ, RZ, R6 ;  /* 0x000000ffff027224 */ /* 0x001fe400078e0006 */
[C---:B------:R-:W-:Y:S01]  /*bb30*/  IMAD R4, R10.reuse, R20, R17 ;  /* 0x000000140a047224 */ /* 0x040fe200078e0211 */
[----:B------:R-:W-:Y:S01]  /*bb40*/  IABS R17, R8 ;  /* 0x0000000800117213 */ /* 0x000fe20000000000 */
[----:B------:R-:W-:Y:S02]  /*bb50*/  @!P4 IMAD.MOV R2, RZ, RZ, -R2 ;  /* 0x000000ffff02c224 */ /* 0x000fe400078e0a02 */
[----:B------:R-:W-:Y:S01]  /*bb60*/  @!P6 IMAD.IADD R9, R9, 0x1, -R10 ;  /* 0x000000010909e824 */ /* 0x000fe200078e0a0a */
[C---:B------:R-:W-:Y:S01]  /*bb70*/  ISETP.GT.U32.AND P6, PT, R10.reuse, R4, PT ;  /* 0x000000040a00720c */ /* 0x040fe20003fc4070 */
[----:B------:R-:W-:Y:S01]  /*bb80*/  IMAD.MOV.U32 R19, RZ, RZ, R5 ;  /* 0x000000ffff137224 */ /* 0x000fe200078e0005 */
[----:B------:R0:W-:Y:S01]  /*bb90*/  STL [R1+0xfc], R2 ;  /* 0x0000fc0201007387 */ /* 0x0001e20000100800 */
[----:B------:R-:W-:-:S02]  /*bba0*/  IMAD R5, R10, R18, R16 ;  /* 0x000000120a057224 */ /* 0x000fc400078e0210 */
[----:B------:R-:W-:-:S04]  /*bbb0*/  IMAD.HI.U32 R6, R15, R19, RZ ;  /* 0x000000130f067227 */ /* 0x000fc800078e00ff */
[----:B------:R-:W-:Y:S01]  /*bbc0*/  @!P5 IMAD.IADD R14, R14, 0x1, -R10 ;  /* 0x000000010e0ed824 */ /* 0x000fe200078e0a0a */
[C---:B------:R-:W-:Y:S01]  /*bbd0*/  ISETP.GT.U32.AND P5, PT, R10.reuse, R3, PT ;  /* 0x000000030a00720c */ /* 0x040fe20003fa4070 */
[----:B------:R-:W-:Y:S02]  /*bbe0*/  IMAD.MOV.U32 R16, RZ, RZ, R7 ;  /* 0x000000ffff107224 */ /* 0x000fe400078e0007 */
[----:B0-----:R-:W-:Y:S01]  /*bbf0*/  IMAD.MOV.U32 R2, RZ, RZ, R9 ;  /* 0x000000ffff027224 */ /* 0x001fe200078e0009 */
[----:B------:R-:W-:Y:S01]  /*bc00*/  ISETP.GT.U32.AND P4, PT, R10, R14, PT ;  /* 0x0000000e0a00720c */ /* 0x000fe20003f84070 */
[----:B------:R-:W-:-:S04]  /*bc10*/  IMAD.HI.U32 R7, R15, R17, RZ ;  /* 0x000000110f077227 */ /* 0x000fc800078e00ff */
[----:B------:R-:W-:Y:S01]  /*bc20*/  @!P3 IMAD.MOV R2, RZ, RZ, -R2 ;  /* 0x000000ffff02b224 */ /* 0x000fe200078e0a02 */
[C---:B------:R-:W-:Y:S01]  /*bc30*/  ISETP.GT.U32.AND P3, PT, R10.reuse, R5, PT ;  /* 0x000000050a00720c */ /* 0x040fe20003f64070 */
[----:B------:R-:W-:Y:S02]  /*bc40*/  IMAD.MOV R6, RZ, RZ, -R6 ;  /* 0x000000ffff067224 */ /* 0x000fe400078e0a06 */
[----:B------:R-:W-:Y:S02]  /*bc50*/  IMAD.MOV R9, RZ, RZ, -R7 ;  /* 0x000000ffff097224 */ /* 0x000fe400078e0a07 */
[----:B------:R-:W-:Y:S01]  /*bc60*/  IMAD R7, R10, R6, R19 ;  /* 0x000000060a077224 */ /* 0x000fe200078e0213 */
[----:B------:R-:W-:Y:S01]  /*bc70*/  LOP3.LUT R6, R13, 0x88, RZ, 0xfc, !PT ;  /* 0x000000880d067812 */ /* 0x000fe200078efcff */
[----:B------:R-:W-:Y:S02]  /*bc80*/  @!P6 IMAD.IADD R4, R4, 0x1, -R10 ;  /* 0x000000010404e824 */ /* 0x000fe400078e0a0a */
[----:B------:R-:W-:Y:S01]  /*bc90*/  @!P0 IMAD.MOV R16, RZ, RZ, -R16 ;  /* 0x000000ffff108224 */ /* 0x000fe200078e0a10 */
[C---:B------:R-:W-:Y:S01]  /*bca0*/  ISETP.GT.U32.AND P6, PT, R10.reuse, R7, PT ;  /* 0x000000070a00720c */ /* 0x040fe20003fc4070 */
[--C-:B------:R-:W-:Y:S01]  /*bcb0*/  @!P5 IMAD.IADD R3, R3, 0x1, -R10.reuse ;  /* 0x000000010303d824 */ /* 0x100fe200078e0a0a */
[----:B------:R-:W-:Y:S01]  /*bcc0*/  ISETP.GE.AND P0, PT, R11, RZ, PT ;  /* 0x000000ff0b00720c */ /* 0x000fe20003f06270 */
[--C-:B------:R-:W-:Y:S01]  /*bcd0*/  @!P3 IMAD.IADD R5, R5, 0x1, -R10.reuse ;  /* 0x000000010505b824 */ /* 0x100fe200078e0a0a */
[----:B------:R-:W-:Y:S01]  /*bce0*/  ISETP.GT.U32.AND P3, PT, R10, R4, PT ;  /* 0x000000040a00720c */ /* 0x000fe20003f64070 */
[----:B------:R0:W-:Y:S01]  /*bcf0*/  STL [R1+0xf4], R16 ;  /* 0x0000f41001007387 */ /* 0x0001e20000100800 */
[----:B------:R-:W-:Y:S01]  /*bd00*/  @!P4 IMAD.IADD R14, R14, 0x1, -R10 ;  /* 0x000000010e0ec824 */ /* 0x000fe200078e0a0a */
[----:B------:R-:W-:Y:S01]  /*bd10*/  ISETP.GE.AND P4, PT, R0, RZ, PT ;  /* 0x000000ff0000720c */ /* 0x000fe20003f86270 */
[----:B------:R-:W-:Y:S01]  /*bd20*/  IMAD R0, R10, R9, R17 ;  /* 0x000000090a007224 */ /* 0x000fe200078e0211 */
[----:B------:R1:W-:Y:S01]  /*bd30*/  STL [R1+0xec], R2 ;  /* 0x0000ec0201007387 */ /* 0x0003e20000100800 */
[----:B------:R-:W-:Y:S01]  /*bd40*/  LOP3.LUT R11, R13, 0x8e, RZ, 0xfc, !PT ;  /* 0x0000008e0d0b7812 */ /* 0x000fe200078efcff */
[----:B------:R-:W-:Y:S01]  /*bd50*/  IMAD.MOV.U32 R21, RZ, RZ, R14 ;  /* 0x000000ffff157224 */ /* 0x000fe200078e000e */
[----:B------:R-:W-:Y:S01]  /*bd60*/  ISETP.GE.AND P5, PT, R12, RZ, PT ;  /* 0x000000ff0c00720c */ /* 0x000fe20003fa6270 */
[--C-:B------:R-:W-:Y:S01]  /*bd70*/  @!P6 IMAD.IADD R7, R7, 0x1, -R10.reuse ;  /* 0x000000010707e824 */ /* 0x100fe200078e0a0a */
[----:B------:R-:W-:Y:S01]  /*bd80*/  IABS R17, R11 ;  /* 0x0000000b00117213 */ /* 0x000fe20000000000 */
[----:B------:R-:W-:Y:S01]  /*bd90*/  @!P1 IMAD.MOV R21, RZ, RZ, -R21 ;  /* 0x000000ffff159224 */ /* 0x000fe200078e0a15 */
[----:B0-----:R-:W-:Y:S01]  /*bda0*/  LOP3.LUT R16, R13, 0x8a, RZ, 0xfc, !PT ;  /* 0x0000008a0d107812 */ /* 0x001fe200078efcff */
[----:B------:R-:W-:Y:S01]  /*bdb0*/  @!P3 IMAD.IADD R4, R4, 0x1, -R10 ;  /* 0x000000010404b824 */ /* 0x000fe200078e0a0a */
[C---:B------:R-:W-:Y:S01]  /*bdc0*/  ISETP.GT.U32.AND P3, PT, R10.reuse, R0, PT ;  /* 0x000000000a00720c */ /* 0x040fe20003f64070 */
[----:B-1----:R-:W-:Y:S01]  /*bdd0*/  IMAD.MOV.U32 R2, RZ, RZ, R3 ;  /* 0x000000ffff027224 */ /* 0x002fe200078e0003 */
[----:B------:R-:W-:Y:S01]  /*bde0*/  ISETP.GT.U32.AND P6, PT, R10, R7, PT ;  /* 0x000000070a00720c */ /* 0x000fe20003fc4070 */
[----:B------:R-:W-:Y:S01]  /*bdf0*/  IMAD.HI.U32 R19, R15, R17, RZ ;  /* 0x000000110f137227 */ /* 0x000fe200078e00ff */
[----:B------:R-:W-:-:S02]  /*be00*/  IABS R3, R6 ;  /* 0x0000000600037213 */ /* 0x000fc40000000000 */
[----:B------:R-:W-:Y:S01]  /*be10*/  LOP3.LUT R9, R13, 0x8c, RZ, 0xfc, !PT ;  /* 0x0000008c0d097812 */ /* 0x000fe200078efcff */
[----:B------:R-:W-:Y:S01]  /*be20*/  @!P2 IMAD.MOV R2, RZ, RZ, -R2 ;  /* 0x000000ffff02a224 */ /* 0x000fe200078e0a02 */
[----:B------:R-:W-:Y:S01]  /*be30*/  ISETP.GT.U32.AND P2, PT, R10, R5, PT ;  /* 0x000000050a00720c */ /* 0x000fe20003f44070 */
[----:B------:R-:W-:Y:S01]  /*be40*/  IMAD.MOV R19, RZ, RZ, -R19 ;  /* 0x000000ffff137224 */ /* 0x000fe200078e0a13 */
[----:B------:R-:W-:Y:S02]  /*be50*/  IABS R12, R16 ;  /* 0x00000010000c7213 */ /* 0x000fe40000000000 */
[----:B------:R-:W-:Y:S01]  /*be60*/  IABS R18, R9 ;  /* 0x0000000900127213 */ /* 0x000fe20000000000 */
[----:B------:R-:W-:Y:S01]  /*be70*/  @!P3 IMAD.IADD R0, R0, 0x1, -R10 ;  /* 0x000000010000b824 */ /* 0x000fe200078e0a0a */
[----:B------:R0:W-:Y:S01]  /*be80*/  STL [R1+0xe8], R2 ;  /* 0x0000e80201007387 */ /* 0x0001e20000100800 */
[----:B------:R-:W-:Y:S01]  /*be90*/  IMAD.HI.U32 R20, R15, R12, RZ ;  /* 0x0000000c0f147227 */ /* 0x000fe200078e00ff */
[----:B------:R-:W-:-:S02]  /*bea0*/  ISETP.GE.AND P3, PT, R11, RZ, PT ;  /* 0x000000ff0b00720c */ /* 0x000fc40003f66270 */
[----:B------:R-:W-:Y:S01]  /*beb0*/  ISETP.GT.U32.AND P1, PT, R10, R0, PT ;  /* 0x000000000a00720c */ /* 0x000fe20003f24070 */
[--C-:B------:R-:W-:Y:S01]  /*bec0*/  @!P6 IMAD.IADD R7, R7, 0x1, -R10.reuse ;  /* 0x000000010707e824 */ /* 0x100fe200078e0a0a */
[----:B------:R-:W-:Y:S01]  /*bed0*/  LOP3.LUT R11, R13, 0x86, RZ, 0xfc, !PT ;  /* 0x000000860d0b7812 */ /* 0x000fe200078efcff */
[----:B------:R-:W-:Y:S01]  /*bee0*/  @!P2 IMAD.IADD R5, R5, 0x1, -R10 ;  /* 0x000000010505a824 */ /* 0x000fe200078e0a0a */
[----:B------:R-:W-:Y:S01]  /*bef0*/  ISETP.GE.AND P2, PT, R8, RZ, PT ;  /* 0x000000ff0800720c */ /* 0x000fe20003f46270 */
[C---:B------:R-:W-:Y:S01]  /*bf00*/  IMAD R8, R10.reuse, R19, R17 ;  /* 0x000000130a087224 */ /* 0x040fe200078e0211 */
[----:B------:R-:W-:Y:S01]  /*bf10*/  IABS R14, R11 ;  /* 0x0000000b000e7213 */ /* 0x000fe20000000000 */
[----:B------:R-:W-:Y:S01]  /*bf20*/  IMAD.HI.U32 R19, R15, R3, RZ ;  /* 0x000000030f137227 */ /* 0x000fe200078e00ff */
[----:B------:R-:W-:Y:S02]  /*bf30*/  STL [R1+0xe4], R21 ;  /* 0x0000e41501007387 */ /* 0x000fe40000100800 */
[----:B------:R-:W-:Y:S01]  /*bf40*/  ISETP.GT.U32.AND P6, PT, R10, R8, PT ;  /* 0x000000080a00720c */ /* 0x000fe20003fc4070 */
[----:B------:R-:W-:-:S02]  /*bf50*/  IMAD.MOV R19, RZ, RZ, -R19 ;  /* 0x000000ffff137224 */ /* 0x000fc400078e0a13 */
[----:B------:R-:W-:-:S04]  /*bf60*/  IMAD.HI.U32 R17, R15, R18, RZ ;  /* 0x000000120f117227 */ /* 0x000fc800078e00ff */
[----:B------:R-:W-:Y:S02]  /*bf70*/  IMAD.MOV R20, RZ, RZ, -R20 ;  /* 0x000000ffff147224 */ /* 0x000fe400078e0a14 */
[C---:B------:R-:W-:Y:S02]  /*bf80*/  IMAD R3, R10.reuse, R19, R3 ;  /* 0x000000130a037224 */ /* 0x040fe400078e0203 */
[----:B------:R-:W-:Y:S02]  /*bf90*/  IMAD.MOV R17, RZ, RZ, -R17 ;  /* 0x000000ffff117224 */ /* 0x000fe400078e0a11 */
[C---:B------:R-:W-:Y:S02]  /*bfa0*/  IMAD R12, R10.reuse, R20, R12 ;  /* 0x000000140a0c7224 */ /* 0x040fe400078e020c */
[----:B------:R-:W-:Y:S02]  /*bfb0*/  IMAD.MOV.U32 R19, RZ, RZ, R5 ;  /* 0x000000ffff137224 */ /* 0x000fe400078e0005 */
[C---:B------:R-:W-:Y:S01]  /*bfc0*/  IMAD R17, R10.reuse, R17, R18 ;  /* 0x000000110a117224 */ /* 0x040fe200078e0212 */
[----:B------:R-:W-:Y:S01]  /*bfd0*/  LOP3.LUT R18, R13, 0x84, RZ, 0xfc, !PT ;  /* 0x000000840d127812 */ /* 0x000fe200078efcff */
[----:B------:R-:W-:Y:S01]  /*bfe0*/  @!P5 IMAD.MOV R19, RZ, RZ, -R19 ;  /* 0x000000ffff13d224 */ /* 0x000fe200078e0a13 */
[----:B------:R-:W-:Y:S01]  /*bff0*/  ISETP.GT.U32.AND P5, PT, R10, R12, PT ;  /* 0x0000000c0a00720c */ /* 0x000fe20003fa4070 */
[----:B------:R-:W-:Y:S01]  /*c000*/  @!P6 IMAD.IADD R8, R8, 0x1, -R10 ;  /* 0x000000010808e824 */ /* 0x000fe200078e0a0a */
[----:B------:R-:W-:Y:S01]  /*c010*/  ISETP.GT.U32.AND P6, PT, R10, R17, PT ;  /* 0x000000110a00720c */ /* 0x000fe20003fc4070 */
[----:B0-----:R-:W-:Y:S01]  /*c020*/  IMAD.MOV.U32 R2, RZ, RZ, R4 ;  /* 0x000000ffff027224 */ /* 0x001fe200078e0004 */
[----:B------:R-:W-:Y:S01]  /*c030*/  IABS R4, R18 ;  /* 0x0000001200047213 */ /* 0x000fe20000000000 */
[----:B------:R-:W-:Y:S01]  /*c040*/  @!P1 IMAD.IADD R0, R0, 0x1, -R10 ;  /* 0x0000000100009824 */ /* 0x000fe200078e0a0a */
[C---:B------:R-:W-:Y:S01]  /*c050*/  ISETP.GT.U32.AND P1, PT, R10.reuse, R3, PT ;  /* 0x000000030a00720c */ /* 0x040fe20003f24070 */
[----:B------:R-:W-:Y:S01]  /*c060*/  @!P0 IMAD.MOV R2, RZ, RZ, -R2 ;  /* 0x000000ffff028224 */ /* 0x000fe200078e0a02 */
[----:B------:R-:W-:Y:S01]  /*c070*/  ISETP.GT.U32.AND P0, PT, R10, R8, PT ;  /* 0x000000080a00720c */ /* 0x000fe20003f04070 */
[----:B------:R-:W-:-:S03]  /*c080*/  IMAD.HI.U32 R5, R15, R14, RZ ;  /* 0x0000000e0f057227 */ /* 0x000fc600078e00ff */
[----:B------:R0:W-:Y:S01]  /*c090*/  STL [R1+0xe0], R2 ;  /* 0x0000e00201007387 */ /* 0x0001e20000100800 */
[--C-:B------:R-:W-:Y:S02]  /*c0a0*/  @!P5 IMAD.IADD R12, R12, 0x1, -R10.reuse ;  /* 0x000000010c0cd824 */ /* 0x100fe400078e0a0a */
[--C-:B------:R-:W-:Y:S01]  /*c0b0*/  @!P6 IMAD.IADD R17, R17, 0x1, -R10.reuse ;  /* 0x000000011111e824 */ /* 0x100fe200078e0a0a */
[----:B------:R-:W-:Y:S01]  /*c0c0*/  ISETP.GE.AND P6, PT, R6, RZ, PT ;  /* 0x000000ff0600720c */ /* 0x000fe20003fc6270 */
[----:B------:R-:W-:Y:S01]  /*c0d0*/  IMAD.MOV R5, RZ, RZ, -R5 ;  /* 0x000000ffff057224 */ /* 0x000fe200078e0a05 */
[----:B------:R-:W-:Y:S01]  /*c0e0*/  STL [R1+0xdc], R19 ;  /* 0x0000dc1301007387 */ /* 0x000fe20000100800 */
[--C-:B------:R-:W-:Y:S01]  /*c0f0*/  @!P1 IMAD.IADD R3, R3, 0x1, -R10.reuse ;  /* 0x0000000103039824 */ /* 0x100fe200078e0a0a */
[----:B------:R-:W-:Y:S01]  /*c100*/  ISETP.GT.U32.AND P1, PT, R10, R12, PT ;  /* 0x0000000c0a00720c */ /* 0x000fe20003f24070 */
[----:B------:R-:W-:Y:S01]  /*c110*/  @!P0 IMAD.IADD R8, R8, 0x1, -R10 ;  /* 0x0000000108088824 */ /* 0x000fe200078e0a0a */
[----:B------:R-:W-:Y:S01]  /*c120*/  ISETP.GT.U32.AND P5, PT, R10, R17, PT ;  /* 0x000000110a00720c */ /* 0x000fe20003fa4070 */
[----:B0-----:R-:W-:Y:S01]  /*c130*/  IMAD.MOV.U32 R2, RZ, RZ, R7 ;  /* 0x000000ffff027224 */ /* 0x001fe200078e0007 */
[----:B------:R-:W-:Y:S01]  /*c140*/  ISETP.GE.AND P0, PT, R16, RZ, PT ;  /* 0x000000ff1000720c */ /* 0x000fe20003f06270 */
[----:B------:R-:W-:Y:S01]  /*c150*/  IMAD.HI.U32 R6, R15, R4, RZ ;  /* 0x000000040f067227 */ /* 0x000fe200078e00ff */
[----:B------:R-:W-:-:S03]  /*c160*/  LOP3.LUT R7, R13, 0x80, RZ, 0xfc, !PT ;  /* 0x000000800d077812 */ /* 0x000fc600078efcff */
[----:B------:R-:W-:Y:S01]  /*c170*/  @!P4 IMAD.MOV R2, RZ, RZ, -R2 ;  /* 0x000000ffff02c224 */ /* 0x000fe200078e0a02 */
[----:B------:R-:W-:Y:S01]  /*c180*/  ISETP.GE.AND P4, PT, R9, RZ, PT ;  /* 0x000000ff0900720c */ /* 0x000fe20003f86270 */
[----:B------:R-:W-:Y:S01]  /*c190*/  IMAD R5, R10, R5, R14 ;  /* 0x000000050a057224 */ /* 0x000fe200078e020e */
[----:B------:R-:W-:Y:S01]  /*c1a0*/  LOP3.LUT R9, R13, 0x82, RZ, 0xfc, !PT ;  /* 0x000000820d097812 */ /* 0x000fe200078efcff */
[----:B------:R-:W-:Y:S01]  /*c1b0*/  IMAD.MOV R6, RZ, RZ, -R6 ;  /* 0x000000ffff067224 */ /* 0x000fe200078e0a06 */
[----:B------:R0:W-:Y:S01]  /*c1c0*/  STL [R1+0xd8], R2 ;  /* 0x0000d80201007387 */ /* 0x0001e20000100800 */
[----:B------:R-:W-:Y:S02]  /*c1d0*/  @!P1 IMAD.IADD R12, R12, 0x1, -R10 ;  /* 0x000000010c0c9824 */ /* 0x000fe400078e0a0a */
[C---:B------:R-:W-:Y:S01]  /*c1e0*/  IMAD R6, R10.reuse, R6, R4 ;  /* 0x000000060a067224 */ /* 0x040fe200078e0204 */
[----:B------:R-:W-:Y:S01]  /*c1f0*/  IABS R4, R9 ;  /* 0x0000000900047213 */ /* 0x000fe20000000000 */
[----:B------:R-:W-:Y:S01]  /*c200*/  @!P5 IMAD.IADD R17, R17, 0x1, -R10 ;  /* 0x000000011111d824 */ /* 0x000fe200078e0a0a */
[----:B------:R-:W-:Y:S01]  /*c210*/  ISETP.GE.AND P5, PT, R11, RZ, PT ;  /* 0x000000ff0b00720c */ /* 0x000fe20003fa6270 */
[----:B------:R-:W-:Y:S01]  /*c220*/  @!P0 IMAD.MOV R12, RZ, RZ, -R12 ;  /* 0x000000ffff0c8224 */ /* 0x000fe200078e0a0c */
[----:B------:R-:W-:Y:S01]  /*c230*/  ISETP.GT.U32.AND P1, PT, R10, R6, PT ;  /* 0x000000060a00720c */ /* 0x000fe20003f24070 */
[----:B------:R-:W-:-:S04]  /*c240*/  IMAD.HI.U32 R16, R15, R4, RZ ;  /* 0x000000040f107227 */ /* 0x000fc800078e00ff */
[----:B0-----:R-:W-:Y:S02]  /*c250*/  IMAD.MOV.U32 R2, RZ, RZ, R0 ;  /* 0x000000ffff027224 */ /* 0x001fe400078e0000 */
[----:B------:R-:W-:Y:S01]  /*c260*/  IMAD.MOV.U32 R0, RZ, RZ, R8 ;  /* 0x000000ffff007224 */ /* 0x000fe200078e0008 */
[----:B------:R-:W-:Y:S01]  /*c270*/  LOP3.LUT R8, R13, 0x7e, RZ, 0xfc, !PT ;  /* 0x0000007e0d087812 */ /* 0x000fe200078efcff */
[----:B------:R-:W-:Y:S01]  /*c280*/  @!P2 IMAD.MOV R2, RZ, RZ, -R2 ;  /* 0x000000ffff02a224 */ /* 0x000fe200078e0a02 */
[C---:B------:R-:W-:Y:S01]  /*c290*/  ISETP.GT.U32.AND P2, PT, R10.reuse, R3, PT ;  /* 0x000000030a00720c */ /* 0x040fe20003f44070 */
[----:B------:R-:W-:Y:S01]  /*c2a0*/  @!P3 IMAD.MOV R0, RZ, RZ, -R0 ;  /* 0x000000ffff00b224 */ /* 0x000fe200078e0a00 */
[----:B------:R-:W-:Y:S01]  /*c2b0*/  ISETP.GT.U32.AND P3, PT, R10, R5, PT ;  /* 0x000000050a00720c */ /* 0x000fe20003f64070 */
[----:B------:R-:W-:Y:S01]  /*c2c0*/  IMAD.MOV R16, RZ, RZ, -R16 ;  /* 0x000000ffff107224 */ /* 0x000fe200078e0a10 */
[----:B------:R0:W-:Y:S01]  /*c2d0*/  STL [R1+0xd4], R2 ;  /* 0x0000d40201007387 */ /* 0x0001e20000100800 */
[----:B------:R-:W-:Y:S01]  /*c2e0*/  @!P1 IMAD.IADD R6, R6, 0x1, -R10 ;  /* 0x0000000106069824 */ /* 0x000fe200078e0a0a */
[----:B------:R-:W-:Y:S01]  /*c2f0*/  IABS R11, R8 ;  /* 0x00000008000b7213 */ /* 0x000fe20000000000 */
[C---:B------:R-:W-:Y:S01]  /*c300*/  IMAD R4, R10.reuse, R16, R4 ;  /* 0x000000100a047224 */ /* 0x040fe200078e0204 */
[----:B------:R1:W-:Y:S04]  /*c310*/  STL [R1+0xcc], R0 ;  /* 0x0000cc0001007387 */ /* 0x0003e80000100800 */
[----:B------:R-:W-:Y:S01]  /*c320*/  ISETP.GT.U32.AND P0, PT, R10, R4, PT ;  /* 0x000000040a00720c */ /* 0x000fe20003f04070 */
[--C-:B------:R-:W-:Y:S01]  /*c330*/  @!P2 IMAD.IADD R3, R3, 0x1, -R10.reuse ;  /* 0x000000010303a824 */ /* 0x100fe200078e0a0a */
[----:B------:R-:W-:Y:S01]  /*c340*/  ISETP.GE.AND P2, PT, R18, RZ, PT ;  /* 0x000000ff1200720c */ /* 0x000fe20003f46270 */
[----:B------:R-:W-:Y:S01]  /*c350*/  @!P3 IMAD.IADD R5, R5, 0x1, -R10 ;  /* 0x000000010505b824 */ /* 0x000fe200078e0a0a */
[----:B------:R-:W-:Y:S01]  /*c360*/  ISETP.GE.AND P3, PT, R9, RZ, PT ;  /* 0x000000ff0900720c */ /* 0x000fe20003f66270 */
[----:B0-----:R-:W-:Y:S01]  /*c370*/  IMAD.MOV.U32 R2, RZ, RZ, R17 ;  /* 0x000000ffff027224 */ /* 0x001fe200078e0011 */
[----:B-1----:R-:W-:-:S02]  /*c380*/  IABS R0, R7 ;  /* 0x0000000700007213 */ /* 0x002fc40000000000 */
[C---:B------:R-:W-:Y:S01]  /*c390*/  ISETP.GT.U32.AND P1, PT, R10.reuse, R5, PT ;  /* 0x000000050a00720c */ /* 0x040fe20003f24070 */
[----:B------:R-:W-:Y:S01]  /*c3a0*/  @!P4 IMAD.MOV R2, RZ, RZ, -R2 ;  /* 0x000000ffff02c224 */ /* 0x000fe200078e0a02 */
[----:B------:R-:W-:Y:S01]  /*c3b0*/  ISETP.GT.U32.AND P4, PT, R10, R6, PT ;  /* 0x000000060a00720c */ /* 0x000fe20003f84070 */
[----:B------:R-:W-:-:S03]  /*c3c0*/  IMAD.HI.U32 R14, R15, R0, RZ ;  /* 0x000000000f0e7227 */ /* 0x000fc600078e00ff */
[----:B------:R0:W-:Y:S01]  /*c3d0*/  STL [R1+0xc8], R2 ;  /* 0x0000c80201007387 */ /* 0x0001e20000100800 */
[----:B------:R-:W-:Y:S01]  /*c3e0*/  IMAD.MOV R9, RZ, RZ, -R14 ;  /* 0x000000ffff097224 */ /* 0x000fe200078e0a0e */
[C---:B------:R-:W-:Y:S01]  /*c3f0*/  LOP3.LUT R14, R13.reuse, 0x76, RZ, 0xfc, !PT ;  /* 0x000000760d0e7812 */ /* 0x040fe200078efcff */
[----:B------:R-:W-:Y:S01]  /*c400*/  @!P0 IMAD.IADD R4, R4, 0x1, -R10 ;  /* 0x0000000104048824 */ /* 0x000fe200078e0a0a */
[----:B------:R1:W-:Y:S01]  /*c410*/  STL [R1+0xb0], R12 ;  /* 0x0000b00c01007387 */ /* 0x0003e20000100800 */
[C---:B------:R-:W-:Y:S01]  /*c420*/  IMAD R0, R10.reuse, R9, R0 ;  /* 0x000000090a007224 */ /* 0x040fe200078e0200 */
[----:B------:R-:W-:Y:S01]  /*c430*/  LOP3.LUT R9, R13, 0x7c, RZ, 0xfc, !PT ;  /* 0x0000007c0d097812 */ /* 0x000fe200078efcff */
[--C-:B------:R-:W-:Y:S01]  /*c440*/  @!P1 IMAD.IADD R5, R5, 0x1, -R10.reuse ;  /* 0x0000000105059824 */ /* 0x100fe200078e0a0a */
[----:B------:R-:W-:Y:S01]  /*c450*/  ISETP.GT.U32.AND P0, PT, R10, R4, PT ;  /* 0x000000040a00720c */ /* 0x000fe20003f04070 */
[----:B------:R-:W-:Y:S01]  /*c460*/  @!P4 IMAD.IADD R6, R6, 0x1, -R10 ;  /* 0x000000010606c824 */ /* 0x000fe200078e0a0a */
[----:B------:R-:W-:Y:S01]  /*c470*/  ISETP.GT.U32.AND P1, PT, R10, R0, PT ;  /* 0x000000000a00720c */ /* 0x000fe20003f24070 */
[----:B0-----:R-:W-:Y:S01]  /*c480*/  IMAD.MOV.U32 R2, RZ, RZ, R3 ;  /* 0x000000ffff027224 */ /* 0x001fe200078e0003 */
[----:B------:R-:W-:Y:S01]  /*c490*/  IABS R20, R9 ;  /* 0x0000000900147213 */ /* 0x000fe20000000000 */
[----:B------:R-:W-:Y:S01]  /*c4a0*/  IMAD.HI.U32 R3, R15, R11, RZ ;  /* 0x0000000b0f037227 */ /* 0x000fe200078e00ff */
[----:B------:R-:W-:-:S02]  /*c4b0*/  ISETP.GE.AND P4, PT, R8, RZ, PT ;  /* 0x000000ff0800720c */ /* 0x000fc40003f86270 */
[C---:B------:R-:W-:Y:S01]  /*c4c0*/  LOP3.LUT R8, R13.reuse, 0x7a, RZ, 0xfc, !PT ;  /* 0x0000007a0d087812 */ /* 0x040fe200078efcff */
[----:B------:R-:W-:Y:S02]  /*c4d0*/  IMAD.MOV R3, RZ, RZ, -R3 ;  /* 0x000000ffff037224 */ /* 0x000fe400078e0a03 */
[----:B-1----:R-:W-:Y:S01]  /*c4e0*/  IMAD.MOV.U32 R12, RZ, RZ, R5 ;  /* 0x000000ffff0c7224 */ /* 0x002fe200078e0005 */
[----:B------:R-:W-:Y:S01]  /*c4f0*/  IABS R19, R8 ;  /* 0x0000000800137213 */ /* 0x000fe20000000000 */
[C---:B------:R-:W-:Y:S01]  /*c500*/  IMAD R11, R10.reuse, R3, R11 ;  /* 0x000000030a0b7224 */ /* 0x040fe200078e020b */
[----:B------:R-:W-:Y:S01]  /*c510*/  LOP3.LUT R3, R13, 0x78, RZ, 0xfc, !PT ;  /* 0x000000780d037812 */ /* 0x000fe200078efcff */
[----:B------:R-:W-:Y:S02]  /*c520*/  @!P5 IMAD.MOV R12, RZ, RZ, -R12 ;  /* 0x000000ffff0cd224 */ /* 0x000fe400078e0a0c */
[----:B------:R-:W-:Y:S01]  /*c530*/  @!P6 IMAD.MOV R2, RZ, RZ, -R2 ;  /* 0x000000ffff02e224 */ /* 0x000fe200078e0a02 */
[----:B------:R-:W-:Y:S01]  /*c540*/  ISETP.GT.U32.AND P5, PT, R10, R11, PT ;  /* 0x0000000b0a00720c */ /* 0x000fe20003fa4070 */
[--C-:B------:R-:W-:Y:S01]  /*c550*/  @!P0 IMAD.IADD R4, R4, 0x1, -R10.reuse ;  /* 0x0000000104048824 */ /* 0x100fe200078e0a0a */
[----:B------:R-:W-:Y:S01]  /*c560*/  ISETP.GE.AND P0, PT, R8, RZ, PT ;  /* 0x000000ff0800720c */ /* 0x000fe20003f06270 */
[----:B------:R-:W-:Y:S01]  /*c570*/  @!P1 IMAD.IADD R0, R0, 0x1, -R10 ;  /* 0x0000000100009824 */ /* 0x000fe200078e0a0a */
[----:B------:R0:W-:Y:S01]  /*c580*/  STL [R1+0xb4], R2 ;  /* 0x0000b40201007387 */ /* 0x0001e20000100800 */
[----:B------:R-:W-:-:S02]  /*c590*/  ISETP.GE.AND P6, PT, R7, RZ, PT ;  /* 0x000000ff0700720c */ /* 0x000fc40003fc6270 */
[----:B------:R-:W-:Y:S01]  /*c5a0*/  IABS R7, R3 ;  /* 0x0000000300077213 */ /* 0x000fe20000000000 */
[----:B------:R1:W-:Y:S01]  /*c5b0*/  STL [R1+0xb8], R12 ;  /* 0x0000b80c01007387 */ /* 0x0003e20000100800 */
[----:B------:R-:W-:-:S03]  /*c5c0*/  ISETP.GT.U32.AND P1, PT, R10, R0, PT ;  /* 0x000000000a00720c */ /* 0x000fc60003f24070 */
[----:B------:R-:W-:-:S04]  /*c5d0*/  IMAD.HI.U32 R5, R15, R7, RZ ;  /* 0x000000070f057227 */ /* 0x000fc800078e00ff */
[----:B0-----:R-:W-:Y:S02]  /*c5e0*/  IMAD.MOV.U32 R2, RZ, RZ, R6 ;  /* 0x000000ffff027224 */ /* 0x001fe400078e0006 */
[----:B------:R-:W-:Y:S02]  /*c5f0*/  @!P5 IMAD.IADD R11, R11, 0x1, -R10 ;  /* 0x000000010b0bd824 */ /* 0x000fe400078e0a0a */
[----:B------:R-:W-:Y:S01]  /*c600*/  @!P2 IMAD.MOV R2, RZ, RZ, -R2 ;  /* 0x000000ffff02a224 */ /* 0x000fe200078e0a02 */
[----:B------:R-:W-:Y:S01]  /*c610*/  ISETP.GE.AND P2, PT, R9, RZ, PT ;  /* 0x000000ff0900720c */ /* 0x000fe20003f46270 */
[----:B------:R-:W-:Y:S01]  /*c620*/  IMAD.HI.U32 R9, R15, R20, RZ ;  /* 0x000000140f097227 */ /* 0x000fe200078e00ff */
[----:B------:R-:W-:Y:S02]  /*c630*/  ISETP.GT.U32.AND P5, PT, R10, R11, PT ;  /* 0x0000000b0a00720c */ /* 0x000fe40003fa4070 */
[----:B------:R0:W-:Y:S01]  /*c640*/  STL [R1+0xc0], R2 ;  /* 0x0000c00201007387 */ /* 0x0001e20000100800 */
[----:B------:R-:W-:Y:S01]  /*c650*/  IMAD.MOV R8, RZ, RZ, -R9 ;  /* 0x000000ffff087224 */ /* 0x000fe200078e0a09 */
[----:B------:R-:W-:Y:S01]  /*c660*/  LOP3.LUT R9, R13, 0x70, RZ, 0xfc, !PT ;  /* 0x000000700d097812 */ /* 0x000fe200078efcff */
[----:B------:R-:W-:-:S04]  /*c670*/  IMAD.HI.U32 R6, R15, R19, RZ ;  /* 0x000000130f067227 */ /* 0x000fc800078e00ff */
[C---:B------:R-:W-:Y:S01]  /*c680*/  IMAD R20, R10.reuse, R8, R20 ;  /* 0x000000080a147224 */ /* 0x040fe200078e0214 */
[C---:B------:R-:W-:Y:S01]  /*c690*/  LOP3.LUT R8, R13.reuse, 0x72, RZ, 0xfc, !PT ;  /* 0x000000720d087812 */ /* 0x040fe200078efcff */
[----:B-1----:R-:W-:Y:S02]  /*c6a0*/  IMAD.MOV.U32 R12, RZ, RZ, R4 ;  /* 0x000000ffff0c7224 */ /* 0x002fe400078e0004 */
[----:B------:R-:W-:Y:S01]  /*c6b0*/  IMAD.MOV R6, RZ, RZ, -R6 ;  /* 0x000000ffff067224 */ /* 0x000fe200078e0a06 */
[----:B------:R-:W-:Y:S01]  /*c6c0*/  IABS R4, R8 ;  /* 0x0000000800047213 */ /* 0x000fe20000000000 */
[----:B------:R-:W-:Y:S01]  /*c6d0*/  @!P3 IMAD.MOV R12, RZ, RZ, -R12 ;  /* 0x000000ffff0cb224 */ /* 0x000fe200078e0a0c */
[C---:B------:R-:W-:Y:S01]  /*c6e0*/  ISETP.GT.U32.AND P3, PT, R10.reuse, R20, PT ;  /* 0x000000140a00720c */ /* 0x040fe20003f64070 */
[----:B------:R-:W-:Y:S01]  /*c6f0*/  IMAD R19, R10, R6, R19 ;  /* 0x000000060a137224 */ /* 0x000fe200078e0213 */
[----:B------:R-:W-:Y:S01]  /*c700*/  LOP3.LUT R6, R13, 0x74, RZ, 0xfc, !PT ;  /* 0x000000740d067812 */ /* 0x000fe200078efcff */
[--C-:B------:R-:W-:Y:S01]  /*c710*/  @!P5 IMAD.IADD R11, R11, 0x1, -R10.reuse ;  /* 0x000000010b0bd824 */ /* 0x100fe200078e0a0a */
[----:B------:R1:W-:Y:S01]  /*c720*/  STL [R1+0xc4], R12 ;  /* 0x0000c40c01007387 */ /* 0x0003e20000100800 */
[----:B------:R-:W-:Y:S01]  /*c730*/  @!P1 IMAD.IADD R0, R0, 0x1, -R10 ;  /* 0x0000000100009824 */ /* 0x000fe200078e0a0a */
[C---:B------:R-:W-:Y:S01]  /*c740*/  ISETP.GT.U32.AND P5, PT, R10.reuse, R19, PT ;  /* 0x000000130a00720c */ /* 0x040fe20003fa4070 */
[----:B------:R-:W-:Y:S01]  /*c750*/  IMAD.MOV R5, RZ, RZ, -R5 ;  /* 0x000000ffff057224 */ /* 0x000fe200078e0a05 */
[----:B------:R-:W-:Y:S01]  /*c760*/  ISETP.GE.AND P1, PT, R3, RZ, PT ;  /* 0x000000ff0300720c */ /* 0x000fe20003f26270 */
[----:B0-----:R-:W-:Y:S01]  /*c770*/  IMAD.MOV.U32 R2, RZ, RZ, R0 ;  /* 0x000000ffff027224 */ /* 0x001fe200078e0000 */
[----:B------:R-:W-:Y:S01]  /*c780*/  IABS R3, R9 ;  /* 0x0000000900037213 */ /* 0x000fe20000000000 */
[----:B------:R-:W-:Y:S01]  /*c790*/  IMAD R7, R10, R5, R7 ;  /* 0x000000050a077224 */ /* 0x000fe200078e0207 */
[----:B------:R-:W-:Y:S01]  /*c7a0*/  IABS R5, R6 ;  /* 0x0000000600057213 */ /* 0x000fe20000000000 */
[----:B------:R-:W-:-:S02]  /*c7b0*/  @!P3 IMAD.IADD R20, R20, 0x1, -R10 ;  /* 0x000000011414b824 */ /* 0x000fc400078e0a0a */
[----:B------:R-:W-:Y:S01]  /*c7c0*/  @!P6 IMAD.MOV R2, RZ, RZ, -R2 ;  /* 0x000000ffff02e224 */ /* 0x000fe200078e0a02 */
[----:B------:R-:W-:Y:S01]  /*c7d0*/  ISETP.GE.AND P6, PT, R14, RZ, PT ;  /* 0x000000ff0e00720c */ /* 0x000fe20003fc6270 */
[----:B-1----:R-:W-:Y:S01]  /*c7e0*/  IMAD.HI.U32 R12, R15, R5, RZ ;  /* 0x000000050f0c7227 */ /* 0x002fe200078e00ff */
[C---:B------:R-:W-:Y:S02]  /*c7f0*/  ISETP.GT.U32.AND P3, PT, R10.reuse, R20, PT ;  /* 0x000000140a00720c */ /* 0x040fe40003f64070 */
[----:B------:R-:W-:Y:S01]  /*c800*/  IABS R14, R14 ;  /* 0x0000000e000e7213 */ /* 0x000fe20000000000 */
[----:B------:R-:W-:Y:S01]  /*c810*/  @!P5 IMAD.IADD R19, R19, 0x1, -R10 ;  /* 0x000000011313d824 */ /* 0x000fe200078e0a0a */
[----:B------:R0:W-:Y:S01]  /*c820*/  STL [R1+0x38c], R2 ;  /* 0x00038c0201007387 */ /* 0x0001e20000100800 */
[----:B------:R-:W-:Y:S02]  /*c830*/  IMAD.MOV R12, RZ, RZ, -R12 ;  /* 0x000000ffff0c7224 */ /* 0x000fe400078e0a0c */
[----:B------:R-:W-:Y:S01]  /*c840*/  IMAD.HI.U32 R16, R15, R14, RZ ;  /* 0x0000000e0f107227 */ /* 0x000fe200078e00ff */
[----:B------:R-:W-:-:S03]  /*c850*/  ISETP.GT.U32.AND P5, PT, R10, R19, PT ;  /* 0x000000130a00720c */ /* 0x000fc60003fa4070 */
[----:B------:R-:W-:Y:S02]  /*c860*/  IMAD.MOV R16, RZ, RZ, -R16 ;  /* 0x000000ffff107224 */ /* 0x000fe400078e0a10 */
[----:B------:R-:W-:Y:S01]  /*c870*/  @!P3 IMAD.IADD R20, R20, 0x1, -R10 ;  /* 0x000000011414b824 */ /* 0x000fe200078e0a0a */
[----:B------:R-:W-:Y:S01]  /*c880*/  ISETP.GE.AND P3, PT, R6, RZ, PT ;  /* 0x000000ff0600720c */ /* 0x000fe20003f66270 */
[----:B0-----:R-:W-:Y:S02]  /*c890*/  IMAD.MOV.U32 R2, RZ, RZ, R11 ;  /* 0x000000ffff027224 */ /* 0x001fe400078e000b */
[C---:B------:R-:W-:Y:S01]  /*c8a0*/  IMAD R6, R10.reuse, R16, R14 ;  /* 0x000000100a067224 */ /* 0x040fe200078e020e */
[----:B------:R-:W-:Y:S01]  /*c8b0*/  LOP3.LUT R16, R13, 0x68, RZ, 0xfc, !PT ;  /* 0x000000680d107812 */ /* 0x000fe200078efcff */
[----:B------:R-:W-:Y:S01]  /*c8c0*/  @!P4 IMAD.MOV R2, RZ, RZ, -R2 ;  /* 0x000000ffff02c224 */ /* 0x000fe200078e0a02 */
[C---:B------:R-:W-:Y:S01]  /*c8d0*/  ISETP.GT.U32.AND P4, PT, R10.reuse, R7, PT ;  /* 0x000000070a00720c */ /* 0x040fe20003f84070 */
[----:B------:R-:W-:Y:S01]  /*c8e0*/  @!P5 IMAD.IADD R19, R19, 0x1, -R10 ;  /* 0x000000011313d824 */ /* 0x000fe200078e0a0a */
[----:B------:R-:W-:Y:S01]  /*c8f0*/  ISETP.GT.U32.AND P5, PT, R10, R6, PT ;  /* 0x000000060a00720c */ /* 0x000fe20003fa4070 */
[----:B------:R-:W-:Y:S01]  /*c900*/  IMAD.HI.U32 R17, R15, R4, RZ ;  /* 0x000000040f117227 */ /* 0x000fe200078e00ff */
[----:B------:R0:W-:Y:S01]  /*c910*/  STL [R1+0xbc], R2 ;  /* 0x0000bc0201007387 */ /* 0x0001e20000100800 */
[----:B------:R-:W-:-:S02]  /*c920*/  IABS R18, R16 ;  /* 0x0000001000127213 */ /* 0x000fc40000000000 */
[C---:B------:R-:W-:Y:S01]  /*c930*/  IMAD R5, R10.reuse, R12, R5 ;  /* 0x0000000c0a057224 */ /* 0x040fe200078e0205 */
[----:B------:R-:W-:Y:S01]  /*c940*/  LOP3.LUT R12, R13, 0x6c, RZ, 0xfc, !PT ;  /* 0x0000006c0d0c7812 */ /* 0x000fe200078efcff */
[----:B------:R-:W-:Y:S01]  /*c950*/  IMAD.HI.U32 R0, R15, R3, RZ ;  /* 0x000000030f007227 */ /* 0x000fe200078e00ff */
[----:B------:R-:W-:Y:S02]  /*c960*/  LOP3.LUT R14, R13, 0x6a, RZ, 0xfc, !PT ;  /* 0x0000006a0d0e7812 */ /* 0x000fe400078efcff */
[----:B------:R-:W-:Y:S01]  /*c970*/  IABS R21, R12 ;  /* 0x0000000c00157213 */ /* 0x000fe20000000000 */
[----:B------:R-:W-:Y:S01]  /*c980*/  IMAD.MOV R11, RZ, RZ, -R17 ;  /* 0x000000ffff0b7224 */ /* 0x000fe200078e0a11 */
[----:B------:R-:W-:Y:S01]  /*c990*/  IABS R17, R14 ;  /* 0x0000000e00117213 */ /* 0x000fe20000000000 */
[----:B------:R-:W-:Y:S01]  /*c9a0*/  @!P4 IMAD.IADD R7, R7, 0x1, -R10 ;  /* 0x000000010707c824 */ /* 0x000fe200078e0a0a */
[----:B------:R-:W-:Y:S01]  /*c9b0*/  ISETP.GT.U32.AND P4, PT, R10, R5, PT ;  /* 0x000000050a00720c */ /* 0x000fe20003f84070 */
[----:B------:R-:W-:-:S02]  /*c9c0*/  IMAD.MOV R0, RZ, RZ, -R0 ;  /* 0x000000ffff007224 */ /* 0x000fc400078e0a00 */
[C---:B------:R-:W-:Y:S01]  /*c9d0*/  IMAD R4, R10.reuse, R11, R4 ;  /* 0x0000000b0a047224 */ /* 0x040fe200078e0204 */
[----:B------:R-:W-:Y:S01]  /*c9e0*/  LOP3.LUT R11, R13, 0x6e, RZ, 0xfc, !PT ;  /* 0x0000006e0d0b7812 */ /* 0x000fe200078efcff */
[----:B------:R-:W-:Y:S02]  /*c9f0*/  IMAD R3, R10, R0, R3 ;  /* 0x000000000a037224 */ /* 0x000fe400078e0203 */
[----:B------:R-:W-:Y:S01]  /*ca00*/  @!P5 IMAD.IADD R6, R6, 0x1, -R10 ;  /* 0x000000010606d824 */ /* 0x000fe200078e0a0a */
[----:B------:R-:W-:Y:S01]  /*ca10*/  IABS R0, R11 ;  /* 0x0000000b00007213 */ /* 0x000fe20000000000 */
[----:B0-----:R-:W-:Y:S01]  /*ca20*/  IMAD.MOV.U32 R2, RZ, RZ, R20 ;  /* 0x000000ffff027224 */ /* 0x001fe200078e0014 */
[----:B------:R-:W-:Y:S01]  /*ca30*/  ISETP.GT.U32.AND P5, PT, R10, R7, PT ;  /* 0x000000070a00720c */ /* 0x000fe20003fa4070 */
[----:B------:R-:W-:-:S04]  /*ca40*/  IMAD.HI.U32 R22, R15, R21, RZ ;  /* 0x000000150f167227 */ /* 0x000fc800078e00ff */
[----:B------:R-:W-:Y:S01]  /*ca50*/  @!P2 IMAD.MOV R2, RZ, RZ, -R2 ;  /* 0x000000ffff02a224 */ /* 0x000fe200078e0a02 */
[----:B------:R-:W-:Y:S01]  /*ca60*/  ISETP.GT.U32.AND P2, PT, R10, R6, PT ;  /* 0x000000060a00720c */ /* 0x000fe20003f44070 */
[----:B------:R-:W-:-:S03]  /*ca70*/  IMAD.HI.U32 R20, R15, R0, RZ ;  /* 0x000000000f147227 */ /* 0x000fc600078e00ff */
[----:B------:R0:W-:Y:S01]  /*ca80*/  STL [R1+0xa8], R2 ;  /* 0x0000a80201007387 */ /* 0x0001e20000100800 */
[----:B------:R-:W-:Y:S02]  /*ca90*/  @!P4 IMAD.IADD R5, R5, 0x1, -R10 ;  /* 0x000000010505c824 */ /* 0x000fe400078e0a0a */
[----:B------:R-:W-:Y:S02]  /*caa0*/  IMAD.MOV R20, RZ, RZ, -R20 ;  /* 0x000000ffff147224 */ /* 0x000fe400078e0a14 */
[----:B------:R-:W-:Y:S01]  /*cab0*/  @!P5 IMAD.IADD R7, R7, 0x1, -R10 ;  /* 0x000000010707d824 */ /* 0x000fe200078e0a0a */
[C---:B------:R-:W-:Y:S01]  /*cac0*/  ISETP.GT.U32.AND P4, PT, R10.reuse, R5, PT ;  /* 0x000000050a00720c */ /* 0x040fe20003f84070 */
[C---:B------:R-:W-:Y:S01]  /*cad0*/  IMAD R0, R10.reuse, R20, R0 ;  /* 0x000000140a007224 */ /* 0x040fe200078e0200 */
[----:B------:R-:W-:Y:S01]  /*cae0*/  ISETP.GT.U32.AND P5, PT, R10, R3, PT ;  /* 0x000000030a00720c */ /* 0x000fe20003fa4070 */
[----:B------:R-:W-:Y:S02]  /*caf0*/  IMAD.MOV R22, RZ, RZ, -R22 ;  /* 0x000000ffff167224 */ /* 0x000fe400078e0a16 */
[----:B0-----:R-:W-:-:S02]  /*cb00*/  IMAD.MOV.U32 R2, RZ, RZ, R19 ;  /* 0x000000ffff027224 */ /* 0x001fc400078e0013 */
[----:B------:R-:W-:Y:S01]  /*cb10*/  @!P2 IMAD.IADD R6, R6, 0x1, -R10 ;  /* 0x000000010606a824 */ /* 0x000fe200078e0a0a */
[C---:B------:R-:W-:Y:S01]  /*cb20*/  ISETP.GT.U32.AND P2, PT, R10.reuse, R0, PT ;  /* 0x000000000a00720c */ /* 0x040fe20003f44070 */
[----:B------:R-:W-:Y:S01]  /*cb30*/  @!P0 IMAD.MOV R2, RZ, RZ, -R2 ;  /* 0x000000ffff028224 */ /* 0x000fe200078e0a02 */
[C---:B------:R-:W-:Y:S01]  /*cb40*/  ISETP.GT.U32.AND P0, PT, R10.reuse, R4, PT ;  /* 0x000000040a00720c */ /* 0x040fe20003f04070 */
[C---:B------:R-:W-:Y:S02]  /*cb50*/  IMAD R21, R10.reuse, R22, R21 ;  /* 0x000000160a157224 */ /* 0x040fe400078e0215 */
[--C-:B------:R-:W-:Y:S01]  /*cb60*/  @!P4 IMAD.IADD R5, R5, 0x1, -R10.reuse ;  /* 0x000000010505c824 */ /* 0x100fe200078e0a0a */
[----:B------:R0:W-:Y:S01]  /*cb70*/  STL [R1+0xa4], R2 ;  /* 0x0000a40201007387 */ /* 0x0001e20000100800 */
[----:B------:R-:W-:Y:S01]  /*cb80*/  @!P5 IMAD.IADD R3, R3, 0x1, -R10 ;  /* 0x000000010303d824 */ /* 0x000fe200078e0a0a */
[----:B------:R-:W-:Y:S01]  /*cb90*/  ISETP.GT.U32.AND P4, PT, R10, R21, PT ;  /* 0x000000150a00720c */ /* 0x000fe20003f84070 */
[----:B------:R-:W-:Y:S01]  /*cba0*/  IMAD.MOV.U32 R23, RZ, RZ, R7 ;  /* 0x000000ffff177224 */ /* 0x000fe200078e0007 */
[----:B------:R-:W-:Y:S01]  /*cbb0*/  ISETP.GE.AND P5, PT, R9, RZ, PT ;  /* 0x000000ff0900720c */ /* 0x000fe20003fa6270 */
[----:B------:R-:W-:Y:S01]  /*cbc0*/  IMAD.HI.U32 R20, R15, R18, RZ ;  /* 0x000000120f147227 */ /* 0x000fe200078e00ff */
[----:B------:R-:W-:-:S03]  /*cbd0*/  LOP3.LUT R9, R13, 0x66, RZ, 0xfc, !PT ;  /* 0x000000660d097812 */ /* 0x000fc600078efcff */
[----:B------:R-:W-:Y:S01]  /*cbe0*/  @!P0 IMAD.IADD R4, R4, 0x1, -R10 ;  /* 0x0000000104048824 */ /* 0x000fe200078e0a0a */
[----:B------:R-:W-:Y:S01]  /*cbf0*/  ISETP.GE.AND P0, PT, R8, RZ, PT ;  /* 0x000000ff0800720c */ /* 0x000fe20003f06270 */
[----:B0-----:R-:W-:Y:S01]  /*cc00*/  IMAD.MOV.U32 R2, RZ, RZ, R6 ;  /* 0x000000ffff027224 */ /* 0x001fe200078e0006 */
[----:B------:R-:W-:Y:S01]  /*cc10*/  LOP3.LUT R8, R13, 0x64, RZ, 0xfc, !PT ;  /* 0x000000640d087812 */ /* 0x000fe200078efcff */
[----:B------:R-:W-:Y:S01]  /*cc20*/  @!P2 IMAD.IADD R0, R0, 0x1, -R10 ;  /* 0x000000010000a824 */ /* 0x000fe200078e0a0a */
[C---:B------:R-:W-:Y:S01]  /*cc30*/  ISETP.GT.U32.AND P2, PT, R10.reuse, R4, PT ;  /* 0x000000040a00720c */ /* 0x040fe20003f44070 */
[----:B------:R-:W-:Y:S01]  /*cc40*/  @!P1 IMAD.MOV R23, RZ, RZ, -R23 ;  /* 0x000000ffff179224 */ /* 0x000fe200078e0a17 */
[C---:B------:R-:W-:Y:S01]  /*cc50*/  ISETP.GT.U32.AND P1, PT, R10.reuse, R3, PT ;  /* 0x000000030a00720c */ /* 0x040fe20003f24070 */
[----:B------:R-:W-:Y:S01]  /*cc60*/  @!P6 IMAD.MOV R2, RZ, RZ, -R2 ;  /* 0x000000ffff02e224 */ /* 0x000fe200078e0a02 */
[C---:B------:R-:W-:Y:S01]  /*cc70*/  ISETP.GT.U32.AND P6, PT, R10.reuse, R0, PT ;  /* 0x000000000a00720c */ /* 0x040fe20003fc4070 */
[----:B------:R-:W-:Y:S01]  /*cc80*/  IMAD.MOV R20, RZ, RZ, -R20 ;  /* 0x000000ffff147224 */ /* 0x000fe200078e0a14 */
[----:B------:R-:W-:Y:S01]  /*cc90*/  STL [R1+0xa0], R23 ;  /* 0x0000a01701007387 */ /* 0x000fe20000100800 */
[----:B------:R-:W-:Y:S01]  /*cca0*/  @!P4 IMAD.IADD R21, R21, 0x1, -R10 ;  /* 0x000000011515c824 */ /* 0x000fe200078e0a0a */
[----:B------:R-:W-:Y:S01]  /*ccb0*/  IABS R6, R9 ;  /* 0x0000000900067213 */ /* 0x000fe20000000000 */
[----:B------:R-:W-:Y:S01]  /*ccc0*/  IMAD.HI.U32 R19, R15, R17, RZ ;  /* 0x000000110f137227 */ /* 0x000fe200078e00ff */
[----:B------:R0:W-:Y:S02]  /*ccd0*/  STL [R1+0x98], R2 ;  /* 0x0000980201007387 */ /* 0x0001e40000100800 */
[C---:B------:R-:W-:Y:S01]  /*cce0*/  ISETP.GT.U32.AND P4, PT, R10.reuse, R21, PT ;  /* 0x000000150a00720c */ /* 0x040fe20003f84070 */
[----:B------:R-:W-:Y:S01]  /*ccf0*/  IMAD R18, R10, R20, R18 ;  /* 0x000000140a127224 */ /* 0x000fe200078e0212 */
[----:B------:R-:W-:Y:S01]  /*cd00*/  IABS R20, R13 ;  /* 0x0000000d00147213 */ /* 0x000fe20000000000 */
[----:B------:R-:W-:-:S02]  /*cd10*/  IMAD.MOV R19, RZ, RZ, -R19 ;  /* 0x000000ffff137224 */ /* 0x000fc400078e0a13 */
[--C-:B------:R-:W-:Y:S01]  /*cd20*/  @!P2 IMAD.IADD R4, R4, 0x1, -R10.reuse ;  /* 0x000000010404a824 */ /* 0x100fe200078e0a0a */
[----:B------:R-:W-:Y:S01]  /*cd30*/  ISETP.GE.AND P2, PT, R11, RZ, PT ;  /* 0x000000ff0b00720c */ /* 0x000fe20003f46270 */
[----:B------:R-:W-:Y:S01]  /*cd40*/  @!P1 IMAD.IADD R3, R3, 0x1, -R10 ;  /* 0x0000000103039824 */ /* 0x000fe200078e0a0a */
[C---:B------:R-:W-:Y:S01]  /*cd50*/  ISETP.GT.U32.AND P1, PT, R10.reuse, R18, PT ;  /* 0x000000120a00720c */ /* 0x040fe20003f24070 */
[----:B0-----:R-:W-:Y:S01]  /*cd60*/  IMAD.MOV.U32 R2, RZ, RZ, R5 ;  /* 0x000000ffff027224 */ /* 0x001fe200078e0005 */
[----:B------:R-:W-:Y:S01]  /*cd70*/  IABS R5, R8 ;  /* 0x0000000800057213 */ /* 0x000fe20000000000 */
[C---:B------:R-:W-:Y:S02]  /*cd80*/  IMAD R17, R10.reuse, R19, R17 ;  /* 0x000000130a117224 */ /* 0x040fe400078e0211 */
[----:B------:R-:W-:Y:S02]  /*cd90*/  @!P3 IMAD.MOV R2, RZ, RZ, -R2 ;  /* 0x000000ffff02b224 */ /* 0x000fe400078e0a02 */
[----:B------:R-:W-:Y:S01]  /*cda0*/  IMAD.HI.U32 R11, R15, R6, RZ ;  /* 0x000000060f0b7227 */ /* 0x000fe200078e00ff */
[----:B------:R-:W-:-:S02]  /*cdb0*/  ISETP.GT.U32.AND P3, PT, R10, R17, PT ;  /* 0x000000110a00720c */ /* 0x000fc40003f64070 */
[----:B------:R0:W-:Y:S01]  /*cdc0*/  STL [R1+0x94], R2 ;  /* 0x0000940201007387 */ /* 0x0001e20000100800 */
[----:B------:R-:W-:Y:S02]  /*cdd0*/  IMAD.MOV.U32 R19, RZ, RZ, R4 ;  /* 0x000000ffff137224 */ /* 0x000fe400078e0004 */
[----:B------:R-:W-:Y:S01]  /*cde0*/  @!P6 IMAD.IADD R0, R0, 0x1, -R10 ;  /* 0x000000010000e824 */ /* 0x000fe200078e0a0a */
[----:B------:R-:W-:Y:S01]  /*cdf0*/  ISETP.GE.AND P6, PT, R12, RZ, PT ;  /* 0x000000ff0c00720c */ /* 0x000fe20003fc6270 */
[----:B------:R-:W-:Y:S01]  /*ce00*/  IMAD.HI.U32 R7, R15, R5, RZ ;  /* 0x000000050f077227 */ /* 0x000fe200078e00ff */
[----:B------:R-:W-:-:S03]  /*ce10*/  LOP3.LUT R12, R13, 0x54, RZ, 0xfc, !PT ;  /* 0x000000540d0c7812 */ /* 0x000fc600078efcff */
[----:B------:R-:W-:Y:S01]  /*ce20*/  IMAD.MOV R11, RZ, RZ, -R11 ;  /* 0x000000ffff0b7224 */ /* 0x000fe200078e0a0b */
[----:B------:R-:W-:Y:S01]  /*ce30*/  IABS R27, R12 ;  /* 0x0000000c001b7213 */ /* 0x000fe20000000000 */
[----:B0-----:R-:W-:Y:S02]  /*ce40*/  IMAD.MOV.U32 R2, RZ, RZ, R3 ;  /* 0x000000ffff027224 */ /* 0x001fe400078e0003 */
        /* <DEDUP_REMOVED lines=19> */
[----:B------:R0:W-:Y:S01]  /*cf80*/  STL [R1+0x4], R3 ;  /* 0x0000040301007387 */ /* 0x0001e20000100800 */
[----:B------:R-:W-:-:S02]  /*cf90*/  IABS R9, R5 ;  /* 0x0000000500097213 */ /* 0x000fc40000000000 */
[----:B------:R-:W-:Y:S01]  /*cfa0*/  @!P6 IMAD.MOV R2, RZ, RZ, -R2 ;  /* 0x000000ffff02e224 */ /* 0x000fe200078e0a02 */
[C---:B------:R-:W-:Y:S02]  /*cfb0*/  ISETP.GT.U32.AND P6, PT, R10.reuse, R0, PT ;  /* 0x000000000a00720c */ /* 0x040fe40003fc4070 */
[----:B------:R-:W-:Y:S02]  /*cfc0*/  ISETP.GT.U32.AND P0, PT, R10, R17, PT ;  /* 0x000000110a00720c */ /* 0x000fe40003f04070 */
[----:B------:R1:W-:Y:S01]  /*cfd0*/  STL [R1], R2 ;  /* 0x0000000201007387 */ /* 0x0003e20000100800 */
[--C-:B------:R-:W-:Y:S01]  /*cfe0*/  @!P2 IMAD.IADD R4, R4, 0x1, -R10.reuse ;  /* 0x000000010404a824 */ /* 0x100fe200078e0a0a */
[----:B0-----:R-:W-:Y:S01]  /*cff0*/  LOP3.LUT R3, R13, 0x60, RZ, 0xfc, !PT ;  /* 0x000000600d037812 */ /* 0x001fe200078efcff */
[----:B------:R-:W-:Y:S01]  /*d000*/  @!P5 IMAD.IADD R18, R18, 0x1, -R10 ;  /* 0x000000011212d824 */ /* 0x000fe200078e0a0a */
[----:B------:R-:W-:Y:S02]  /*d010*/  ISETP.GE.AND P5, PT, R5, RZ, PT ;  /* 0x000000ff0500720c */ /* 0x000fe40003fa6270 */
[----:B------:R-:W-:-:S02]  /*d020*/  IABS R6, R3 ;  /* 0x0000000300067213 */ /* 0x000fc40000000000 */
[----:B------:R-:W-:Y:S01]  /*d030*/  ISETP.GE.AND P2, PT, R3, RZ, PT ;  /* 0x000000ff0300720c */ /* 0x000fe20003f46270 */
[----:B------:R-:W-:Y:S01]  /*d040*/  @!P6 IMAD.IADD R0, R0, 0x1, -R10 ;  /* 0x000000010000e824 */ /* 0x000fe200078e0a0a */
[----:B------:R-:W-:Y:S01]  /*d050*/  ISETP.GT.U32.AND P6, PT, R10, R4, PT ;  /* 0x000000040a00720c */ /* 0x000fe20003fc4070 */
[----:B------:R-:W-:Y:S01]  /*d060*/  IMAD.MOV.U32 R5, RZ, RZ, R6 ;  /* 0x000000ffff057224 */ /* 0x000fe200078e0006 */
[----:B------:R-:W-:Y:S01]  /*d070*/  ISETP.GE.AND P3, PT, R16, RZ, PT ;  /* 0x000000ff1000720c */ /* 0x000fe20003f66270 */
[----:B------:R-:W-:Y:S01]  /*d080*/  IMAD.HI.U32 R6, R15, R9, RZ ;  /* 0x000000090f067227 */ /* 0x000fe200078e00ff */
[C---:B------:R-:W-:Y:S02]  /*d090*/  LOP3.LUT R16, R13.reuse, 0x5e, RZ, 0xfc, !PT ;  /* 0x0000005e0d107812 */ /* 0x040fe400078efcff */
[----:B------:R-:W-:Y:S01]  /*d0a0*/  LOP3.LUT R7, R13, 0x5c, RZ, 0xfc, !PT ;  /* 0x0000005c0d077812 */ /* 0x000fe200078efcff */
[----:B------:R-:W-:Y:S02]  /*d0b0*/  IMAD.MOV R6, RZ, RZ, -R6 ;  /* 0x000000ffff067224 */ /* 0x000fe400078e0a06 */
[----:B------:R-:W-:Y:S01]  /*d0c0*/  @!P0 IMAD.IADD R17, R17, 0x1, -R10 ;  /* 0x0000000111118824 */ /* 0x000fe200078e0a0a */
[----:B------:R-:W-:Y:S01]  /*d0d0*/  ISETP.GE.AND P0, PT, R8, RZ, PT ;  /* 0x000000ff0800720c */ /* 0x000fe20003f06270 */
[----:B------:R-:W-:-:S02]  /*d0e0*/  IMAD R9, R10, R6, R9 ;  /* 0x000000060a097224 */ /* 0x000fc400078e0209 */
[----:B-1----:R-:W-:Y:S02]  /*d0f0*/  IMAD.MOV.U32 R2, RZ, RZ, R17 ;  /* 0x000000ffff027224 */ /* 0x002fe400078e0011 */
[----:B------:R-:W-:-:S04]  /*d100*/  IMAD.HI.U32 R3, R15, R5, RZ ;  /* 0x000000050f037227 */ /* 0x000fc800078e00ff */
[----:B------:R-:W-:Y:S01]  /*d110*/  @!P6 IMAD.IADD R4, R4, 0x1, -R10 ;  /* 0x000000010404e824 */ /* 0x000fe200078e0a0a */
[C---:B------:R-:W-:Y:S01]  /*d120*/  ISETP.GT.U32.AND P6, PT, R10.reuse, R9, PT ;  /* 0x000000090a00720c */ /* 0x040fe20003fc4070 */
[----:B------:R-:W-:Y:S01]  /*d130*/  @!P4 IMAD.MOV R2, RZ, RZ, -R2 ;  /* 0x000000ffff02c224 */ /* 0x000fe200078e0a02 */
[C---:B------:R-:W-:Y:S01]  /*d140*/  ISETP.GT.U32.AND P4, PT, R10.reuse, R0, PT ;  /* 0x000000000a00720c */ /* 0x040fe20003f84070 */
[----:B------:R-:W-:Y:S02]  /*d150*/  IMAD.MOV R3, RZ, RZ, -R3 ;  /* 0x000000ffff037224 */ /* 0x000fe400078e0a03 */
[----:B------:R-:W-:Y:S01]  /*d160*/  IMAD.MOV.U32 R8, RZ, RZ, R4 ;  /* 0x000000ffff087224 */ /* 0x000fe200078e0004 */
[----:B------:R0:W-:Y:S01]  /*d170*/  STL [R1+0x78], R2 ;  /* 0x0000780201007387 */ /* 0x0001e20000100800 */
[----:B------:R-:W-:Y:S01]  /*d180*/  IMAD R5, R10, R3, R5 ;  /* 0x000000030a057224 */ /* 0x000fe200078e0205 */
[----:B------:R-:W-:Y:S01]  /*d190*/  LOP3.LUT R3, R13, 0x58, RZ, 0xfc, !PT ;  /* 0x000000580d037812 */ /* 0x000fe200078efcff */
[----:B------:R-:W-:-:S03]  /*d1a0*/  @!P1 IMAD.MOV R8, RZ, RZ, -R8 ;  /* 0x000000ffff089224 */ /* 0x000fc600078e0a08 */
[----:B------:R-:W-:Y:S01]  /*d1b0*/  ISETP.GT.U32.AND P1, PT, R10, R5, PT ;  /* 0x000000050a00720c */ /* 0x000fe20003f24070 */
[--C-:B------:R-:W-:Y:S02]  /*d1c0*/  @!P6 IMAD.IADD R9, R9, 0x1, -R10.reuse ;  /* 0x000000010909e824 */ /* 0x100fe400078e0a0a */
[----:B------:R-:W-:Y:S01]  /*d1d0*/  @!P4 IMAD.IADD R0, R0, 0x1, -R10 ;  /* 0x000000010000c824 */ /* 0x000fe200078e0a0a */
[----:B------:R-:W-:Y:S01]  /*d1e0*/  ISETP.GE.AND P4, PT, R7, RZ, PT ;  /* 0x000000ff0700720c */ /* 0x000fe20003f86270 */
[----:B0-----:R-:W-:Y:S01]  /*d1f0*/  IMAD.MOV.U32 R2, RZ, RZ, R18 ;  /* 0x000000ffff027224 */ /* 0x001fe200078e0012 */
[----:B------:R-:W-:Y:S02]  /*d200*/  ISETP.GT.U32.AND P6, PT, R10, R9, PT ;  /* 0x000000090a00720c */ /* 0x000fe40003fc4070 */
[----:B------:R-:W-:Y:S01]  /*d210*/  IABS R7, R7 ;  /* 0x0000000700077213 */ /* 0x000fe20000000000 */
[----:B------:R-:W-:Y:S01]  /*d220*/  @!P3 IMAD.MOV R2, RZ, RZ, -R2 ;  /* 0x000000ffff02b224 */ /* 0x000fe200078e0a02 */
[----:B------:R-:W-:-:S02]  /*d230*/  ISETP.GE.AND P3, PT, R16, RZ, PT ;  /* 0x000000ff1000720c */ /* 0x000fc40003f66270 */
[----:B------:R-:W-:Y:S01]  /*d240*/  IABS R16, R16 ;  /* 0x0000001000107213 */ /* 0x000fe20000000000 */
[----:B------:R-:W-:Y:S01]  /*d250*/  @!P1 IMAD.IADD R5, R5, 0x1, -R10 ;  /* 0x0000000105059824 */ /* 0x000fe200078e0a0a */
[----:B------:R0:W-:Y:S01]  /*d260*/  STL [R1+0x7c], R2 ;  /* 0x00007c0201007387 */ /* 0x0001e20000100800 */
[----:B------:R-:W-:Y:S02]  /*d270*/  LOP3.LUT R18, R13, 0x56, RZ, 0xfc, !PT ;  /* 0x000000560d127812 */ /* 0x000fe400078efcff */
[----:B------:R-:W-:Y:S01]  /*d280*/  IMAD.HI.U32 R6, R15, R16, RZ ;  /* 0x000000100f067227 */ /* 0x000fe200078e00ff */
[----:B------:R1:W-:Y:S01]  /*d290*/  STL [R1+0x80], R8 ;  /* 0x0000800801007387 */ /* 0x0003e20000100800 */
[----:B------:R-:W-:Y:S02]  /*d2a0*/  ISETP.GT.U32.AND P1, PT, R10, R5, PT ;  /* 0x000000050a00720c */ /* 0x000fe40003f24070 */
[----:B------:R-:W-:Y:S02]  /*d2b0*/  IMAD.MOV R4, RZ, RZ, -R6 ;  /* 0x000000ffff047224 */ /* 0x000fe400078e0a06 */
[----:B------:R-:W-:-:S02]  /*d2c0*/  @!P6 IMAD.IADD R9, R9, 0x1, -R10 ;  /* 0x000000010909e824 */ /* 0x000fc400078e0a0a */
[----:B0-----:R-:W-:Y:S02]  /*d2d0*/  IMAD.MOV.U32 R2, RZ, RZ, R0 ;  /* 0x000000ffff027224 */ /* 0x001fe400078e0000 */
[----:B------:R-:W-:Y:S01]  /*d2e0*/  IMAD R16, R10, R4, R16 ;  /* 0x000000040a107224 */ /* 0x000fe200078e0210 */
[----:B-1----:R-:W-:Y:S01]  /*d2f0*/  IABS R8, R3 ;  /* 0x0000000300087213 */ /* 0x002fe20000000000 */
[----:B------:R-:W-:Y:S01]  /*d300*/  @!P0 IMAD.MOV R2, RZ, RZ, -R2 ;  /* 0x000000ffff028224 */ /* 0x000fe200078e0a02 */
[----:B------:R-:W-:Y:S01]  /*d310*/  ISETP.GE.AND P0, PT, R14, RZ, PT ;  /* 0x000000ff0e00720c */ /* 0x000fe20003f06270 */
[C---:B------:R-:W-:Y:S01]  /*d320*/  IMAD.HI.U32 R0, R15.reuse, R7, RZ ;  /* 0x000000070f007227 */ /* 0x040fe200078e00ff */
[----:B------:R-:W-:Y:S02]  /*d330*/  IABS R14, R14 ;  /* 0x0000000e000e7213 */ /* 0x000fe40000000000 */
[----:B------:R-:W-:Y:S01]  /*d340*/  ISETP.GT.U32.AND P6, PT, R10, R16, PT ;  /* 0x000000100a00720c */ /* 0x000fe20003fc4070 */
[C---:B------:R-:W-:Y:S01]  /*d350*/  IMAD.HI.U32 R6, R15.reuse, R8, RZ ;  /* 0x000000080f067227 */ /* 0x040fe200078e00ff */
[----:B------:R0:W-:Y:S03]  /*d360*/  STL [R1+0x84], R2 ;  /* 0x0000840201007387 */ /* 0x0001e60000100800 */
        /* <DEDUP_REMOVED lines=8> */
[C---:B------:R-:W-:Y:S01]  /*d3f0*/  IMAD R8, R10.reuse, R6, R8 ;  /* 0x000000060a087224 */ /* 0x040fe200078e0208 */
[----:B------:R-:W-:Y:S01]  /*d400*/  LOP3.LUT R6, R13, 0x52, RZ, 0xfc, !PT ;  /* 0x000000520d067812 */ /* 0x000fe200078efcff */
[----:B------:R-:W-:Y:S01]  /*d410*/  @!P1 IMAD.IADD R5, R5, 0x1, -R10 ;  /* 0x0000000105059824 */ /* 0x000fe200078e0a0a */
[C---:B------:R-:W-:Y:S01]  /*d420*/  ISETP.GT.U32.AND P1, PT, R10.reuse, R14, PT ;  /* 0x0000000e0a00720c */ /* 0x040fe20003f24070 */
[----:B------:R-:W-:Y:S01]  /*d430*/  @!P5 IMAD.MOV R2, RZ, RZ, -R2 ;  /* 0x000000ffff02d224 */ /* 0x000fe200078e0a02 */
[----:B------:R-:W-:Y:S01]  /*d440*/  ISETP.GT.U32.AND P5, PT, R10, R7, PT ;  /* 0x000000070a00720c */ /* 0x000fe20003fa4070 */
        /* <DEDUP_REMOVED lines=20> */
[----:B------:R-:W-:Y:S01]  /*d590*/  IMAD R27, R10, R5, R27 ;  /* 0x000000050a1b7224 */ /* 0x000fe200078e021b */
[----:B------:R-:W-:Y:S01]  /*d5a0*/  LOP3.LUT R5, R13, 0x4e, RZ, 0xfc, !PT ;  /* 0x0000004e0d057812 */ /* 0x000fe200078efcff */
[--C-:B------:R-:W-:Y:S01]  /*d5b0*/  @!P5 IMAD.IADD R16, R16, 0x1, -R10.reuse ;  /* 0x000000011010d824 */ /* 0x100fe200078e0a0a */
[----:B------:R-:W-:Y:S01]  /*d5c0*/  ISETP.GT.U32.AND P5, PT, R10, R0, PT ;  /* 0x000000000a00720c */ /* 0x000fe20003fa4070 */
[--C-:B------:R-:W-:Y:S01]  /*d5d0*/  @!P6 IMAD.IADD R14, R14, 0x1, -R10.reuse ;  /* 0x000000010e0ee824 */ /* 0x100fe200078e0a0a */
[----:B------:R-:W-:Y:S01]  /*d5e0*/  ISETP.GT.U32.AND P6, PT, R10, R27, PT ;  /* 0x0000001b0a00720c */ /* 0x000fe20003fc4070 */
[----:B------:R-:W-:Y:S01]  /*d5f0*/  @!P1 IMAD.IADD R7, R7, 0x1, -R10 ;  /* 0x0000000107079824 */ /* 0x000fe200078e0a0a */
[----:B------:R-:W-:Y:S01]  /*d600*/  IABS R11, R4 ;  /* 0x00000004000b7213 */ /* 0x000fe20000000000 */
[----:B------:R0:W-:Y:S01]  /*d610*/  STL [R1+0x274], R2 ;  /* 0x0002740201007387 */ /* 0x0001e20000100800 */
[----:B------:R-:W-:Y:S01]  /*d620*/  IMAD.MOV.U32 R19, RZ, RZ, R16 ;  /* 0x000000ffff137224 */ /* 0x000fe200078e0010 */
[----:B------:R-:W-:Y:S01]  /*d630*/  ISETP.GE.AND P1, PT, R3, RZ, PT ;  /* 0x000000ff0300720c */ /* 0x000fe20003f26270 */
[----:B------:R-:W-:Y:S01]  /*d640*/  @!P2 IMAD.IADD R8, R8, 0x1, -R10 ;  /* 0x000000010808a824 */ /* 0x000fe200078e0a0a */
[----:B------:R-:W-:Y:S01]  /*d650*/  ISETP.GE.AND P2, PT, R18, RZ, PT ;  /* 0x000000ff1200720c */ /* 0x000fe20003f46270 */
[----:B------:R-:W-:Y:S01]  /*d660*/  IMAD.HI.U32 R3, R15, R11, RZ ;  /* 0x0000000b0f037227 */ /* 0x000fe200078e00ff */
[----:B------:R-:W-:-:S03]  /*d670*/  IABS R18, R5 ;  /* 0x0000000500127213 */ /* 0x000fc60000000000 */
[--C-:B------:R-:W-:Y:S01]  /*d680*/  @!P5 IMAD.IADD R0, R0, 0x1, -R10.reuse ;  /* 0x000000010000d824 */ /* 0x100fe200078e0a0a */
[----:B------:R-:W-:Y:S01]  /*d690*/  ISETP.GE.AND P5, PT, R12, RZ, PT ;  /* 0x000000ff0c00720c */ /* 0x000fe20003fa6270 */
[----:B0-----:R-:W-:Y:S02]  /*d6a0*/  IMAD.MOV.U32 R2, RZ, RZ, R7 ;  /* 0x000000ffff027224 */ /* 0x001fe400078e0007 */
[----:B------:R-:W-:Y:S02]  /*d6b0*/  @!P6 IMAD.IADD R27, R27, 0x1, -R10 ;  /* 0x000000011b1be824 */ /* 0x000fe400078e0a0a */
[----:B------:R-:W-:Y:S01]  /*d6c0*/  @!P3 IMAD.MOV R19, RZ, RZ, -R19 ;  /* 0x000000ffff13b224 */ /* 0x000fe200078e0a13 */
[C---:B------:R-:W-:Y:S01]  /*d6d0*/  ISETP.GT.U32.AND P3, PT, R10.reuse, R0, PT ;  /* 0x000000000a00720c */ /* 0x040fe20003f64070 */
[----:B------:R-:W-:Y:S02]  /*d6e0*/  IMAD.MOV.U32 R12, RZ, RZ, R18 ;  /* 0x000000ffff0c7224 */ /* 0x000fe400078e0012 */
[----:B------:R-:W-:Y:S01]  /*d6f0*/  @!P4 IMAD.MOV R2, RZ, RZ, -R2 ;  /* 0x000000ffff02c224 */ /* 0x000fe200078e0a02 */
[----:B------:R-:W-:Y:S01]  /*d700*/  ISETP.GT.U32.AND P4, PT, R10, R27, PT ;  /* 0x0000001b0a00720c */ /* 0x000fe20003f84070 */
[----:B------:R-:W-:Y:S01]  /*d710*/  IMAD.MOV R3, RZ, RZ, -R3 ;  /* 0x000000ffff037224 */ /* 0x000fe200078e0a03 */
[----:B------:R-:W-:Y:S01]  /*d720*/  STL [R1+0x6c], R19 ;  /* 0x00006c1301007387 */ /* 0x000fe20000100800 */
[----:B------:R-:W-:-:S03]  /*d730*/  IMAD.HI.U32 R16, R15, R12, RZ ;  /* 0x0000000c0f107227 */ /* 0x000fc600078e00ff */
[----:B------:R0:W-:Y:S01]  /*d740*/  STL [R1+0x70], R2 ;  /* 0x0000700201007387 */ /* 0x0001e20000100800 */
[C---:B------:R-:W-:Y:S01]  /*d750*/  IMAD R11, R10.reuse, R3, R11 ;  /* 0x000000030a0b7224 */ /* 0x040fe200078e020b */
[----:B------:R-:W-:Y:S01]  /*d760*/  LOP3.LUT R3, R13, 0x4c, RZ, 0xfc, !PT ;  /* 0x0000004c0d037812 */ /* 0x000fe200078efcff */
[----:B------:R-:W-:Y:S02]  /*d770*/  IMAD.MOV R7, RZ, RZ, -R16 ;  /* 0x000000ffff077224 */ /* 0x000fe400078e0a10 */
[----:B------:R-:W-:Y:S02]  /*d780*/  IMAD.MOV R17, RZ, RZ, -R17 ;  /* 0x000000ffff117224 */ /* 0x000fe400078e0a11 */
[C---:B------:R-:W-:Y:S02]  /*d790*/  IMAD R12, R10.reuse, R7, R12 ;  /* 0x000000070a0c7224 */ /* 0x040fe400078e020c */
[----:B------:R-:W-:Y:S02]  /*d7a0*/  @!P4 IMAD.IADD R27, R27, 0x1, -R10 ;  /* 0x000000011b1bc824 */ /* 0x000fe400078e0a0a */
[----:B0-----:R-:W-:Y:S01]  /*d7b0*/  IMAD.MOV.U32 R2, RZ, RZ, R8 ;  /* 0x000000ffff027224 */ /* 0x001fe200078e0008 */
[C---:B------:R-:W-:Y:S01]  /*d7c0*/  ISETP.GT.U32.AND P4, PT, R10.reuse, R12, PT ;  /* 0x0000000c0a00720c */ /* 0x040fe20003f84070 */
[C---:B------:R-:W-:Y:S01]  /*d7d0*/  IMAD R9, R10.reuse, R17, R9 ;  /* 0x000000110a097224 */ /* 0x040fe200078e0209 */
[----:B------:R-:W-:Y:S01]  /*d7e0*/  IABS R8, R3 ;  /* 0x0000000300087213 */ /* 0x000fe20000000000 */
[----:B------:R-:W-:Y:S01]  /*d7f0*/  @!P1 IMAD.MOV R2, RZ, RZ, -R2 ;  /* 0x000000ffff029224 */ /* 0x000fe200078e0a02 */
[----:B------:R-:W-:Y:S01]  /*d800*/  ISETP.GT.U32.AND P1, PT, R10, R11, PT ;  /* 0x0000000b0a00720c */ /* 0x000fe20003f24070 */
[----:B------:R-:W-:Y:S01]  /*d810*/  @!P3 IMAD.IADD R0, R0, 0x1, -R10 ;  /* 0x000000010000b824 */ /* 0x000fe200078e0a0a */
[----:B------:R-:W-:Y:S01]  /*d820*/  ISETP.GT.U32.AND P6, PT, R10, R9, PT ;  /* 0x000000090a00720c */ /* 0x000fe20003fc4070 */
[----:B------:R-:W-:Y:S01]  /*d830*/  @!P0 IMAD.MOV R14, RZ, RZ, -R14 ;  /* 0x000000ffff0e8224 */ /* 0x000fe200078e0a0e */
[----:B------:R-:W-:Y:S01]  /*d840*/  ISETP.GE.AND P3, PT, R4, RZ, PT ;  /* 0x000000ff0400720c */ /* 0x000fe20003f66270 */
[----:B------:R-:W-:Y:S01]  /*d850*/  IMAD.HI.U32 R7, R15, R8, RZ ;  /* 0x000000080f077227 */ /* 0x000fe200078e00ff */
[----:B------:R-:W-:-:S02]  /*d860*/  LOP3.LUT R4, R13, 0x4a, RZ, 0xfc, !PT ;  /* 0x0000004a0d047812 */ /* 0x000fc400078efcff */
[----:B------:R-:W-:Y:S01]  /*d870*/  ISETP.GE.AND P0, PT, R6, RZ, PT ;  /* 0x000000ff0600720c */ /* 0x000fe20003f06270 */
[--C-:B------:R-:W-:Y:S01]  /*d880*/  @!P4 IMAD.IADD R12, R12, 0x1, -R10.reuse ;  /* 0x000000010c0cc824 */ /* 0x100fe200078e0a0a */
[----:B------:R-:W-:Y:S01]  /*d890*/  IABS R6, R4 ;  /* 0x0000000400067213 */ /* 0x000fe20000000000 */
[----:B------:R0:W-:Y:S01]  /*d8a0*/  STL [R1+0x210], R14 ;  /* 0x0002100e01007387 */ /* 0x0001e20000100800 */
[----:B------:R-:W-:Y:S02]  /*d8b0*/  IMAD.MOV R7, RZ, RZ, -R7 ;  /* 0x000000ffff077224 */ /* 0x000fe400078e0a07 */
[--C-:B------:R-:W-:Y:S01]  /*d8c0*/  @!P1 IMAD.IADD R11, R11, 0x1, -R10.reuse ;  /* 0x000000010b0b9824 */ /* 0x100fe200078e0a0a */
[----:B------:R1:W-:Y:S01]  /*d8d0*/  STL [R1+0x214], R2 ;  /* 0x0002140201007387 */ /* 0x0003e20000100800 */
[----:B------:R-:W-:Y:S01]  /*d8e0*/  @!P6 IMAD.IADD R9, R9, 0x1, -R10 ;  /* 0x000000010909e824 */ /* 0x000fe200078e0a0a */
[C---:B------:R-:W-:Y:S01]  /*d8f0*/  ISETP.GT.U32.AND P4, PT, R10.reuse, R12, PT ;  /* 0x0000000c0a00720c */ /* 0x040fe20003f84070 */
[C---:B------:R-:W-:Y:S01]  /*d900*/  IMAD R8, R10.reuse, R7, R8 ;  /* 0x000000070a087224 */ /* 0x040fe200078e0208 */
[----:B------:R-:W-:Y:S01]  /*d910*/  ISETP.GT.U32.AND P1, PT, R10, R11, PT ;  /* 0x0000000b0a00720c */ /* 0x000fe20003f24070 */
[----:B------:R-:W-:Y:S01]  /*d920*/  @!P5 IMAD.MOV R27, RZ, RZ, -R27 ;  /* 0x000000ffff1bd224 */ /* 0x000fe200078e0a1b */
[----:B------:R-:W-:Y:S01]  /*d930*/  ISETP.GE.AND P6, PT, R5, RZ, PT ;  /* 0x000000ff0500720c */ /* 0x000fe20003fc6270 */
[----:B0-----:R-:W-:Y:S01]  /*d940*/  IMAD.HI.U32 R14, R15, R6, RZ ;  /* 0x000000060f0e7227 */ /* 0x001fe200078e00ff */
[----:B------:R-:W-:-:S03]  /*d950*/  LOP3.LUT R5, R13, 0x48, RZ, 0xfc, !PT ;  /* 0x000000480d057812 */ /* 0x000fc600078efcff */
[----:B-1----:R-:W-:Y:S01]  /*d960*/  IMAD.MOV.U32 R2, RZ, RZ, R0 ;  /* 0x000000ffff027224 */ /* 0x002fe200078e0000 */
[----:B------:R-:W-:Y:S01]  /*d970*/  IABS R18, R5 ;  /* 0x0000000500127213 */ /* 0x000fe20000000000 */
[----:B------:R-:W-:Y:S01]  /*d980*/  IMAD.MOV R14, RZ, RZ, -R14 ;  /* 0x000000ffff0e7224 */ /* 0x000fe200078e0a0e */
[----:B------:R-:W-:Y:S01]  /*d990*/  LOP3.LUT R0, R13, 0x46, RZ, 0xfc, !PT ;  /* 0x000000460d007812 */ /* 0x000fe200078efcff */
[----:B------:R-:W-:Y:S01]  /*d9a0*/  @!P2 IMAD.MOV R2, RZ, RZ, -R2 ;  /* 0x000000ffff02a224 */ /* 0x000fe200078e0a02 */
[C---:B------:R-:W-:Y:S01]  /*d9b0*/  ISETP.GT.U32.AND P2, PT, R10.reuse, R9, PT ;  /* 0x000000090a00720c */ /* 0x040fe20003f44070 */
[----:B------:R-:W-:Y:S01]  /*d9c0*/  @!P1 IMAD.IADD R11, R11, 0x1, -R10 ;  /* 0x000000010b0b9824 */ /* 0x000fe200078e0a0a */
[----:B------:R-:W-:Y:S01]  /*d9d0*/  ISETP.GE.AND P1, PT, R3, RZ, PT ;  /* 0x000000ff0300720c */ /* 0x000fe20003f26270 */
[----:B------:R-:W-:Y:S01]  /*d9e0*/  IMAD R3, R10, R14, R6 ;  /* 0x0000000e0a037224 */ /* 0x000fe200078e0206 */
[----:B------:R-:W-:Y:S01]  /*d9f0*/  LOP3.LUT R6, R13, 0x44, RZ, 0xfc, !PT ;  /* 0x000000440d067812 */ /* 0x000fe200078efcff */
[----:B------:R-:W-:Y:S01]  /*da00*/  @!P4 IMAD.IADD R12, R12, 0x1, -R10 ;  /* 0x000000010c0cc824 */ /* 0x000fe200078e0a0a */
[----:B------:R-:W-:Y:S01]  /*da10*/  IABS R7, R0 ;  /* 0x0000000000077213 */ /* 0x000fe20000000000 */
[----:B------:R-:W-:Y:S01]  /*da20*/  IMAD.HI.U32 R16, R15, R18, RZ ;  /* 0x000000120f107227 */ /* 0x000fe200078e00ff */
[----:B------:R-:W-:Y:S01]  /*da30*/  ISETP.GT.U32.AND P4, PT, R10, R3, PT ;  /* 0x000000030a00720c */ /* 0x000fe20003f84070 */
[----:B------:R-:W-:Y:S01]  /*da40*/  STL [R1+0x218], R2 ;  /* 0x0002180201007387 */ /* 0x000fe20000100800 */
[----:B------:R-:W-:Y:S01]  /*da50*/  IABS R17, R6 ;  /* 0x0000000600117213 */ /* 0x000fe20000000000 */
[----:B------:R-:W-:-:S02]  /*da60*/  IMAD.MOV R16, RZ, RZ, -R16 ;  /* 0x000000ffff107224 */ /* 0x000fc400078e0a10 */
[----:B------:R-:W-:Y:S01]  /*da70*/  @!P2 IMAD.IADD R9, R9, 0x1, -R10 ;  /* 0x000000010909a824 */ /* 0x000fe200078e0a0a */
[C---:B------:R-:W-:Y:S01]  /*da80*/  ISETP.GT.U32.AND P2, PT, R10.reuse, R8, PT ;  /* 0x000000080a00720c */ /* 0x040fe20003f44070 */
[C---:B------:R-:W-:Y:S01]  /*da90*/  IMAD R18, R10.reuse, R16, R18 ;  /* 0x000000100a127224 */ /* 0x040fe200078e0212 */
[----:B------:R0:W-:Y:S01]  /*daa0*/  STL [R1+0x24b4], R27 ;  /* 0x0024b41b01007387 */ /* 0x0001e20000100800 */
[----:B------:R-:W-:Y:S02]  /*dab0*/  @!P0 IMAD.MOV R9, RZ, RZ, -R9 ;  /* 0x000000ffff098224 */ /* 0x000fe400078e0a09 */
[----:B------:R-:W-:Y:S01]  /*dac0*/  IMAD.HI.U32 R16, R15, R17, RZ ;  /* 0x000000110f107227 */ /* 0x000fe200078e00ff */
[----:B------:R-:W-:Y:S02]  /*dad0*/  ISETP.GT.U32.AND P5, PT, R10, R18, PT ;  /* 0x000000120a00720c */ /* 0x000fe40003fa4070 */
[----:B------:R-:W-:Y:S01]  /*dae0*/  STL [R1+0x24b8], R9 ;  /* 0x0024b80901007387 */ /* 0x000fe20000100800 */
[----:B------:R-:W-:-:S02]  /*daf0*/  @!P4 IMAD.IADD R3, R3, 0x1, -R10 ;  /* 0x000000010303c824 */ /* 0x000fc400078e0a0a */
[----:B------:R-:W-:Y:S01]  /*db00*/  IMAD.MOV R16, RZ, RZ, -R16 ;  /* 0x000000ffff107224 */ /* 0x000fe200078e0a10 */
[----:B0-----:R-:W-:Y:S01]  /*db10*/  LOP3.LUT R27, R13, 0x10, RZ, 0xfc, !PT ;  /* 0x000000100d1b7812 */ /* 0x001fe200078efcff */
[----:B------:R-:W-:Y:S01]  /*db20*/  @!P2 IMAD.IADD R8, R8, 0x1, -R10 ;  /* 0x000000010808a824 */ /* 0x000fe200078e0a0a */
[----:B------:R-:W-:Y:S01]  /*db30*/  ISETP.GT.U32.AND P0, PT, R10, R3, PT ;  /* 0x000000030a00720c */ /* 0x000fe20003f04070 */
[----:B------:R-:W-:Y:S01]  /*db40*/  IMAD.HI.U32 R14, R15, R7, RZ ;  /* 0x000000070f0e7227 */ /* 0x000fe200078e00ff */
[----:B------:R-:W-:Y:S02]  /*db50*/  ISETP.GE.AND P2, PT, R4, RZ, PT ;  /* 0x000000ff0400720c */ /* 0x000fe40003f46270 */
[C---:B------:R-:W-:Y:S01]  /*db60*/  ISETP.GT.U32.AND P4, PT, R10.reuse, R8, PT ;  /* 0x000000080a00720c */ /* 0x040fe20003f84070 */
[----:B------:R-:W-:Y:S01]  /*db70*/  IMAD R17, R10, R16, R17 ;  /* 0x000000100a117224 */ /* 0x000fe200078e0211 */
[----:B------:R-:W-:Y:S01]  /*db80*/  LOP3.LUT R4, R13, 0x42, RZ, 0xfc, !PT ;  /* 0x000000420d047812 */ /* 0x000fe200078efcff */
[----:B------:R-:W-:-:S02]  /*db90*/  IMAD.MOV R14, RZ, RZ, -R14 ;  /* 0x000000ffff0e7224 */ /* 0x000fc400078e0a0e */
[----:B------:R-:W-:Y:S02]  /*dba0*/  @!P6 IMAD.MOV R12, RZ, RZ, -R12 ;  /* 0x000000ffff0ce224 */ /* 0x000fe400078e0a0c */
[C---:B------:R-:W-:Y:S01]  /*dbb0*/  IMAD R7, R10.reuse, R14, R7 ;  /* 0x0000000e0a077224 */ /* 0x040fe200078e0207 */
[----:B------:R-:W-:Y:S01]  /*dbc0*/  IABS R14, R4 ;  /* 0x00000004000e7213 */ /* 0x000fe20000000000 */
[--C-:B------:R-:W-:Y:S01]  /*dbd0*/  @!P0 IMAD.IADD R3, R3, 0x1, -R10.reuse ;  /* 0x0000000103038824 */ /* 0x100fe200078e0a0a */
[C---:B------:R-:W-:Y:S01]  /*dbe0*/  ISETP.GT.U32.AND P0, PT, R10.reuse, R17, PT ;  /* 0x000000110a00720c */ /* 0x040fe20003f04070 */
[----:B------:R-:W-:Y:S01]  /*dbf0*/  @!P3 IMAD.MOV R11, RZ, RZ, -R11 ;  /* 0x000000ffff0bb224 */ /* 0x000fe200078e0a0b */
[----:B------:R-:W-:Y:S01]  /*dc00*/  ISETP.GT.U32.AND P6, PT, R10, R7, PT ;  /* 0x000000070a00720c */ /* 0x000fe20003fc4070 */
[--C-:B------:R-:W-:Y:S01]  /*dc10*/  @!P4 IMAD.IADD R8, R8, 0x1, -R10.reuse ;  /* 0x000000010808c824 */ /* 0x100fe200078e0a0a */
[----:B------:R-:W-:Y:S01]  /*dc20*/  ISETP.GE.AND P4, PT, R0, RZ, PT ;  /* 0x000000ff0000720c */ /* 0x000fe20003f86270 */
[----:B------:R-:W-:Y:S01]  /*dc30*/  @!P5 IMAD.IADD R18, R18, 0x1, -R10 ;  /* 0x000000011212d824 */ /* 0x000fe200078e0a0a */
[----:B------:R-:W-:Y:S01]  /*dc40*/  LOP3.LUT R0, R13, 0x40, RZ, 0xfc, !PT ;  /* 0x000000400d007812 */ /* 0x000fe200078efcff */
[----:B------:R-:W-:Y:S01]  /*dc50*/  IMAD.MOV.U32 R2, RZ, RZ, R8 ;  /* 0x000000ffff027224 */ /* 0x000fe200078e0008 */
[----:B------:R-:W-:Y:S01]  /*dc60*/  STL [R1+0x24bc], R11 ;  /* 0x0024bc0b01007387 */ /* 0x000fe20000100800 */
[----:B------:R-:W-:Y:S01]  /*dc70*/  ISETP.GE.AND P3, PT, R5, RZ, PT ;  /* 0x000000ff0500720c */ /* 0x000fe20003f66270 */
[----:B------:R-:W-:Y:S01]  /*dc80*/  IMAD.HI.U32 R5, R15, R14, RZ ;  /* 0x0000000e0f057227 */ /* 0x000fe200078e00ff */
[----:B------:R-:W-:Y:S01]  /*dc90*/  IABS R16, R0 ;  /* 0x0000000000107213 */ /* 0x000fe20000000000 */
[----:B------:R-:W-:Y:S01]  /*dca0*/  STL [R1+0x24c0], R12 ;  /* 0x0024c00c01007387 */ /* 0x000fe20000100800 */
[----:B------:R-:W-:Y:S01]  /*dcb0*/  ISETP.GE.AND P5, PT, R6, RZ, PT ;  /* 0x000000ff0600720c */ /* 0x000fe20003fa6270 */
[----:B------:R-:W-:Y:S01]  /*dcc0*/  @!P1 IMAD.MOV R2, RZ, RZ, -R2 ;  /* 0x000000ffff029224 */ /* 0x000fe200078e0a02 */
[----:B------:R-:W-:Y:S01]  /*dcd0*/  LOP3.LUT R6, R13, 0x3e, RZ, 0xfc, !PT ;  /* 0x0000003e0d067812 */ /* 0x000fe200078efcff */
[----:B------:R-:W-:-:S02]  /*dce0*/  @!P0 IMAD.IADD R17, R17, 0x1, -R10 ;  /* 0x0000000111118824 */ /* 0x000fc400078e0a0a */
[----:B------:R-:W-:Y:S01]  /*dcf0*/  @!P6 IMAD.IADD R7, R7, 0x1, -R10 ;  /* 0x000000010707e824 */ /* 0x000fe200078e0a0a */
[----:B------:R0:W-:Y:S01]  /*dd00*/  STL [R1+0x194], R2 ;  /* 0x0001940201007387 */ /* 0x0001e20000100800 */
[C---:B------:R-:W-:Y:S01]  /*dd10*/  ISETP.GT.U32.AND P6, PT, R10.reuse, R18, PT ;  /* 0x000000120a00720c */ /* 0x040fe20003fc4070 */
[----:B------:R-:W-:Y:S01]  /*dd20*/  IMAD.MOV R5, RZ, RZ, -R5 ;  /* 0x000000ffff057224 */ /* 0x000fe200078e0a05 */
[C---:B------:R-:W-:Y:S02]  /*dd30*/  ISETP.GT.U32.AND P0, PT, R10.reuse, R17, PT ;  /* 0x000000110a00720c */ /* 0x040fe40003f04070 */
[C---:B------:R-:W-:Y:S01]  /*dd40*/  ISETP.GT.U32.AND P1, PT, R10.reuse, R7, PT ;  /* 0x000000070a00720c */ /* 0x040fe20003f24070 */
[----:B------:R-:W-:Y:S01]  /*dd50*/  IMAD R14, R10, R5, R14 ;  /* 0x000000050a0e7224 */ /* 0x000fe200078e020e */
[----:B------:R-:W-:Y:S02]  /*dd60*/  IABS R8, R6 ;  /* 0x0000000600087213 */ /* 0x000fe40000000000 */
[C---:B------:R-:W-:Y:S01]  /*dd70*/  LOP3.LUT R5, R13.reuse, 0x3a, RZ, 0xfc, !PT ;  /* 0x0000003a0d057812 */ /* 0x040fe200078efcff */
[----:B0-----:R-:W-:Y:S01]  /*dd80*/  IMAD.MOV.U32 R2, RZ, RZ, R3 ;  /* 0x000000ffff027224 */ /* 0x001fe200078e0003 */
[----:B------:R-:W-:Y:S01]  /*dd90*/  LOP3.LUT R11, R13, 0x6, RZ, 0xfc, !PT ;  /* 0x000000060d0b7812 */ /* 0x000fe200078efcff */
[----:B------:R-:W-:Y:S01]  /*dda0*/  IMAD.HI.U32 R3, R15, R16, RZ ;  /* 0x000000100f037227 */ /* 0x000fe200078e00ff */
[----:B------:R-:W-:-:S03]  /*ddb0*/  LOP3.LUT R12, R13, 0x8, RZ, 0xfc, !PT ;  /* 0x000000080d0c7812 */ /* 0x000fc600078efcff */
[----:B------:R-:W-:Y:S02]  /*ddc0*/  IMAD.MOV R3, RZ, RZ, -R3 ;  /* 0x000000ffff037224 */ /* 0x000fe400078e0a03 */
[----:B------:R-:W-:Y:S02]  /*ddd0*/  @!P0 IMAD.IADD R17, R17, 0x1, -R10 ;  /* 0x0000000111118824 */ /* 0x000fe400078e0a0a */
[----:B------:R-:W-:Y:S01]  /*dde0*/  IMAD R16, R10, R3, R16 ;  /* 0x000000030a107224 */ /* 0x000fe200078e0210 */
[----:B------:R-:W-:Y:S01]  /*ddf0*/  LOP3.LUT R3, R13, 0x3c, RZ, 0xfc, !PT ;  /* 0x0000003c0d037812 */ /* 0x000fe200078efcff */
[----:B------:R-:W-:Y:S01]  /*de00*/  @!P6 IMAD.IADD R18, R18, 0x1, -R10 ;  /* 0x000000011212e824 */ /* 0x000fe200078e0a0a */
[C---:B------:R-:W-:Y:S01]  /*de10*/  ISETP.GT.U32.AND P6, PT, R10.reuse, R14, PT ;  /* 0x0000000e0a00720c */ /* 0x040fe20003fc4070 */
[----:B------:R-:W-:Y:S01]  /*de20*/  IMAD.HI.U32 R19, R15, R8, RZ ;  /* 0x000000080f137227 */ /* 0x000fe200078e00ff */
[----:B------:R-:W-:-:S03]  /*de30*/  ISETP.GT.U32.AND P0, PT, R10, R16, PT ;  /* 0x000000100a00720c */ /* 0x000fc60003f04070 */
[----:B------:R-:W-:Y:S01]  /*de40*/  @!P2 IMAD.MOV R2, RZ, RZ, -R2 ;  /* 0x000000ffff02a224 */ /* 0x000fe200078e0a02 */
[----:B------:R-:W-:Y:S01]  /*de50*/  ISETP.GE.AND P2, PT, R4, RZ, PT ;  /* 0x000000ff0400720c */ /* 0x000fe20003f46270 */
[--C-:B------:R-:W-:Y:S01]  /*de60*/  @!P1 IMAD.IADD R7, R7, 0x1, -R10.reuse ;  /* 0x0000000107079824 */ /* 0x100fe200078e0a0a */
[----:B------:R-:W-:Y:S01]  /*de70*/  IABS R4, R3 ;  /* 0x0000000300047213 */ /* 0x000fe20000000000 */
[----:B------:R-:W-:Y:S01]  /*de80*/  IMAD.MOV R19, RZ, RZ, -R19 ;  /* 0x000000ffff137224 */ /* 0x000fe200078e0a13 */
[----:B------:R0:W-:Y:S01]  /*de90*/  STL [R1+0x1b0], R2 ;  /* 0x0001b00201007387 */ /* 0x0001e20000100800 */
[----:B------:R-:W-:Y:S01]  /*dea0*/  IMAD.MOV.U32 R9, RZ, RZ, R7 ;  /* 0x000000ffff097224 */ /* 0x000fe200078e0007 */
[----:B------:R-:W-:Y:S01]  /*deb0*/  ISETP.GE.AND P1, PT, R0, RZ, PT ;  /* 0x000000ff0000720c */ /* 0x000fe20003f26270 */
[--C-:B------:R-:W-:Y:S01]  /*dec0*/  @!P6 IMAD.IADD R14, R14, 0x1, -R10.reuse ;  /* 0x000000010e0ee824 */ /* 0x100fe200078e0a0a */
[----:B------:R-:W-:Y:S01]  /*ded0*/  ISETP.GE.AND P6, PT, R6, RZ, PT ;  /* 0x000000ff0600720c */ /* 0x000fe20003fc6270 */
[----:B------:R-:W-:Y:S01]  /*dee0*/  @!P0 IMAD.IADD R16, R16, 0x1, -R10 ;  /* 0x0000000110108824 */ /* 0x000fe200078e0a0a */
[----:B------:R-:W-:Y:S01]  /*def0*/  IABS R0, R5 ;  /* 0x0000000500007213 */ /* 0x000fe20000000000 */
[----:B------:R-:W-:-:S02]  /*df00*/  IMAD R8, R10, R19, R8 ;  /* 0x000000130a087224 */ /* 0x000fc400078e0208 */
[----:B------:R-:W-:Y:S01]  /*df10*/  IMAD.HI.U32 R6, R15, R4, RZ ;  /* 0x000000040f067227 */ /* 0x000fe200078e00ff */
[----:B------:R-:W-:-:S03]  /*df20*/  ISETP.GT.U32.AND P0, PT, R10, R16, PT ;  /* 0x000000100a00720c */ /* 0x000fc60003f04070 */
[----:B------:R-:W-:Y:S01]  /*df30*/  @!P4 IMAD.MOV R9, RZ, RZ, -R9 ;  /* 0x000000ffff09c224 */ /* 0x000fe200078e0a09 */
[C---:B------:R-:W-:Y:S01]  /*df40*/  ISETP.GT.U32.AND P4, PT, R10.reuse, R8, PT ;  /* 0x000000080a00720c */ /* 0x040fe20003f84070 */
[----:B------:R-:W-:Y:S02]  /*df50*/  IMAD.MOV R6, RZ, RZ, -R6 ;  /* 0x000000ffff067224 */ /* 0x000fe400078e0a06 */
[----:B0-----:R-:W-:Y:S01]  /*df60*/  IMAD.MOV.U32 R2, RZ, RZ, R18 ;  /* 0x000000ffff027224 */ /* 0x001fe200078e0012 */
[C---:B------:R-:W-:Y:S01]  /*df70*/  LOP3.LUT R18, R13.reuse, 0x2e, RZ, 0xfc, !PT ;  /* 0x0000002e0d127812 */ /* 0x040fe200078efcff */
[C---:B------:R-:W-:Y:S01]  /*df80*/  IMAD R4, R10.reuse, R6, R4 ;  /* 0x000000060a047224 */ /* 0x040fe200078e0204 */
[----:B------:R-:W-:Y:S01]  /*df90*/  LOP3.LUT R6, R13, 0x36, RZ, 0xfc, !PT ;  /* 0x000000360d067812 */ /* 0x000fe200078efcff */
[----:B------:R-:W-:Y:S01]  /*dfa0*/  @!P3 IMAD.MOV R2, RZ, RZ, -R2 ;  /* 0x000000ffff02b224 */ /* 0x000fe200078e0a02 */
[----:B------:R-:W-:Y:S01]  /*dfb0*/  ISETP.GT.U32.AND P3, PT, R10, R14, PT ;  /* 0x0000000e0a00720c */ /* 0x000fe20003f64070 */
[--C-:B------:R-:W-:Y:S01]  /*dfc0*/  @!P0 IMAD.IADD R16, R16, 0x1, -R10.reuse ;  /* 0x0000000110108824 */ /* 0x100fe200078e0a0a */
[----:B------:R-:W-:Y:S01]  /*dfd0*/  ISETP.GT.U32.AND P0, PT, R10, R4, PT ;  /* 0x000000040a00720c */ /* 0x000fe20003f04070 */
[----:B------:R-:W-:Y:S01]  /*dfe0*/  IMAD.HI.U32 R7, R15, R0, RZ ;  /* 0x000000000f077227 */ /* 0x000fe200078e00ff */
[----:B------:R0:W-:Y:S03]  /*dff0*/  STL [R1+0x198], R2 ;  /* 0x0001980201007387 */ /* 0x0001e60000100800 */
[--C-:B------:R-:W-:Y:S01]  /*e000*/  @!P4 IMAD.IADD R8, R8, 0x1, -R10.reuse ;  /* 0x000000010808c824 */ /* 0x100fe200078e0a0a */
[----:B------:R1:W-:Y:S04]  /*e010*/  STL [R1+0xf0], R9 ;  /* 0x0000f00901007387 */ /* 0x0003e80000100800 */
[----:B------:R-:W-:Y:S01]  /*e020*/  ISETP.GT.U32.AND P4, PT, R10, R8, PT ;  /* 0x000000080a00720c */ /* 0x000fe20003f84070 */
[--C-:B------:R-:W-:Y:S01]  /*e030*/  @!P3 IMAD.IADD R14, R14, 0x1, -R10.reuse ;  /* 0x000000010e0eb824 */ /* 0x100fe200078e0a0a */
[----:B------:R-:W-:Y:S01]  /*e040*/  ISETP.GE.AND P3, PT, R5, RZ, PT ;  /* 0x000000ff0500720c */ /* 0x000fe20003f66270 */
[----:B0-----:R-:W-:Y:S01]  /*e050*/  IMAD.MOV.U32 R2, RZ, RZ, R17 ;  /* 0x000000ffff027224 */ /* 0x001fe200078e0011 */
[----:B------:R-:W-:Y:S01]  /*e060*/  IABS R5, R6 ;  /* 0x0000000600057213 */ /* 0x000fe20000000000 */
[----:B------:R-:W-:Y:S01]  /*e070*/  @!P0 IMAD.IADD R4, R4, 0x1, -R10 ;  /* 0x0000000104048824 */ /* 0x000fe200078e0a0a */
[----:B------:R-:W-:Y:S01]  /*e080*/  LOP3.LUT R17, R13, 0x32, RZ, 0xfc, !PT ;  /* 0x000000320d117812 */ /* 0x000fe200078efcff */
[----:B------:R-:W-:Y:S01]  /*e090*/  @!P5 IMAD.MOV R2, RZ, RZ, -R2 ;  /* 0x000000ffff02d224 */ /* 0x000fe200078e0a02 */
[----:B------:R-:W-:Y:S01]  /*e0a0*/  ISETP.GE.AND P5, PT, R3, RZ, PT ;  /* 0x000000ff0300720c */ /* 0x000fe20003fa6270 */
[----:B------:R-:W-:Y:S01]  /*e0b0*/  IMAD.MOV R3, RZ, RZ, -R7 ;  /* 0x000000ffff037224 */ /* 0x000fe200078e0a07 */
[----:B------:R-:W-:Y:S01]  /*e0c0*/  LOP3.LUT R7, R13, 0x38, RZ, 0xfc, !PT ;  /* 0x000000380d077812 */ /* 0x000fe200078efcff */
[----:B-1----:R-:W-:Y:S01]  /*e0d0*/  IMAD.MOV.U32 R9, RZ, RZ, R14 ;  /* 0x000000ffff097224 */ /* 0x002fe200078e000e */
[----:B------:R0:W-:Y:S01]  /*e0e0*/  STL [R1+0xf8], R2 ;  /* 0x0000f80201007387 */ /* 0x0001e20000100800 */
[C---:B------:R-:W-:Y:S01]  /*e0f0*/  IMAD R0, R10.reuse, R3, R0 ;  /* 0x000000030a007224 */ /* 0x040fe200078e0200 */
[----:B------:R-:W-:Y:S01]  /*e100*/  ISETP.GT.U32.AND P0, PT, R10, R4, PT ;  /* 0x000000040a00720c */ /* 0x000fe20003f04070 */
[----:B------:R-:W-:Y:S01]  /*e110*/  @!P2 IMAD.MOV R9, RZ, RZ, -R9 ;  /* 0x000000ffff09a224 */ /* 0x000fe200078e0a09 */
[----:B------:R-:W-:Y:S01]  /*e120*/  IABS R21, R7 ;  /* 0x0000000700157213 */ /* 0x000fe20000000000 */
[----:B------:R-:W-:Y:S01]  /*e130*/  @!P4 IMAD.IADD R8, R8, 0x1, -R10 ;  /* 0x000000010808c824 */ /* 0x000fe200078e0a0a */
[----:B------:R-:W-:-:S02]  /*e140*/  ISETP.GT.U32.AND P2, PT, R10, R0, PT ;  /* 0x000000000a00720c */ /* 0x000fc40003f44070 */
[----:B------:R-:W-:Y:S01]  /*e150*/  STL [R1+0x160], R9 ;  /* 0x0001600901007387 */ /* 0x000fe20000100800 */
[----:B------:R-:W-:Y:S01]  /*e160*/  ISETP.GE.AND P4, PT, R6, RZ, PT ;  /* 0x000000ff0600720c */ /* 0x000fe20003f86270 */
[----:B0-----:R-:W-:Y:S01]  /*e170*/  IMAD.MOV.U32 R2, RZ, RZ, R16 ;  /* 0x000000ffff027224 */ /* 0x001fe200078e0010 */
[----:B------:R-:W-:Y:S01]  /*e180*/  LOP3.LUT R3, R13, 0x34, RZ, 0xfc, !PT ;  /* 0x000000340d037812 */ /* 0x000fe200078efcff */
[----:B------:R-:W-:-:S03]  /*e190*/  IMAD.HI.U32 R16, R15, R21, RZ ;  /* 0x000000150f107227 */ /* 0x000fc600078e00ff */
[----:B------:R-:W-:Y:S01]  /*e1a0*/  IABS R14, R3 ;  /* 0x00000003000e7213 */ /* 0x000fe20000000000 */
[----:B------:R-:W-:Y:S01]  /*e1b0*/  @!P1 IMAD.MOV R2, RZ, RZ, -R2 ;  /* 0x000000ffff029224 */ /* 0x000fe200078e0a02 */
[----:B------:R-:W-:Y:S01]  /*e1c0*/  ISETP.GE.AND P1, PT, R7, RZ, PT ;  /* 0x000000ff0700720c */ /* 0x000fe20003f26270 */
[----:B------:R-:W-:-:S03]  /*e1d0*/  IMAD.HI.U32 R6, R15, R5, RZ ;  /* 0x000000050f067227 */ /* 0x000fc600078e00ff */
[----:B------:R0:W-:Y:S01]  /*e1e0*/  STL [R1+0x158], R2 ;  /* 0x0001580201007387 */ /* 0x0001e20000100800 */
[----:B------:R-:W-:Y:S02]  /*e1f0*/  IMAD.MOV R16, RZ, RZ, -R16 ;  /* 0x000000ffff107224 */ /* 0x000fe400078e0a10 */
[----:B------:R-:W-:Y:S02]  /*e200*/  IMAD.MOV R6, RZ, RZ, -R6 ;  /* 0x000000ffff067224 */ /* 0x000fe400078e0a06 */
[--C-:B------:R-:W-:Y:S02]  /*e210*/  @!P0 IMAD.IADD R4, R4, 0x1, -R10.reuse ;  /* 0x0000000104048824 */ /* 0x100fe400078e0a0a */
[----:B------:R-:W-:Y:S02]  /*e220*/  @!P2 IMAD.IADD R0, R0, 0x1, -R10 ;  /* 0x000000010000a824 */ /* 0x000fe400078e0a0a */
[C---:B------:R-:W-:Y:S02]  /*e230*/  IMAD R21, R10.reuse, R16, R21 ;  /* 0x000000100a157224 */ /* 0x040fe400078e0215 */
[----:B0-----:R-:W-:Y:S01]  /*e240*/  IMAD.MOV.U32 R2, RZ, RZ, R8 ;  /* 0x000000ffff027224 */ /* 0x001fe200078e0008 */
[C---:B------:R-:W-:Y:S01]  /*e250*/  ISETP.GT.U32.AND P2, PT, R10.reuse, R0, PT ;  /* 0x000000000a00720c */ /* 0x040fe20003f44070 */
[----:B------:R-:W-:Y:S01]  /*e260*/  IMAD.HI.U32 R7, R15, R14, RZ ;  /* 0x0000000e0f077227 */ /* 0x000fe200078e00ff */
[----:B------:R-:W-:-:S02]  /*e270*/  ISETP.GT.U32.AND P0, PT, R10, R21, PT ;  /* 0x000000150a00720c */ /* 0x000fc40003f04070 */
[----:B------:R-:W-:Y:S01]  /*e280*/  LOP3.LUT R8, R13, 0x2c, RZ, 0xfc, !PT ;  /* 0x0000002c0d087812 */ /* 0x000fe200078efcff */
[----:B------:R-:W-:Y:S01]  /*e290*/  @!P6 IMAD.MOV R2, RZ, RZ, -R2 ;  /* 0x000000ffff02e224 */ /* 0x000fe200078e0a02 */
[----:B------:R-:W-:Y:S01]  /*e2a0*/  ISETP.GE.AND P6, PT, R3, RZ, PT ;  /* 0x000000ff0300720c */ /* 0x000fe20003fc6270 */
[----:B------:R-:W-:Y:S01]  /*e2b0*/  IMAD R3, R10, R6, R5 ;  /* 0x000000060a037224 */ /* 0x000fe200078e0205 */
[----:B------:R-:W-:Y:S01]  /*e2c0*/  LOP3.LUT R5, R13, 0x30, RZ, 0xfc, !PT ;  /* 0x000000300d057812 */ /* 0x000fe200078efcff */
[----:B------:R-:W-:Y:S01]  /*e2d0*/  IMAD.MOV R7, RZ, RZ, -R7 ;  /* 0x000000ffff077224 */ /* 0x000fe200078e0a07 */
[----:B------:R0:W-:Y:S02]  /*e2e0*/  STL [R1+0x110], R2 ;  /* 0x0001100201007387 */ /* 0x0001e40000100800 */
[----:B------:R-:W-:Y:S01]  /*e2f0*/  IABS R16, R5 ;  /* 0x0000000500107213 */ /* 0x000fe20000000000 */
[--C-:B------:R-:W-:Y:S01]  /*e300*/  @!P2 IMAD.IADD R0, R0, 0x1, -R10.reuse ;  /* 0x000000010000a824 */ /* 0x100fe200078e0a0a */
[----:B------:R-:W-:Y:S01]  /*e310*/  ISETP.GE.AND P2, PT, R17, RZ, PT ;  /* 0x000000ff1100720c */ /* 0x000fe20003f46270 */
[----:B------:R-:W-:Y:S01]  /*e320*/  @!P0 IMAD.IADD R21, R21, 0x1, -R10 ;  /* 0x0000000115158824 */ /* 0x000fe200078e0a0a */
[----:B------:R-:W-:Y:S01]  /*e330*/  IABS R17, R17 ;  /* 0x0000001100117213 */ /* 0x000fe20000000000 */
[C---:B------:R-:W-:Y:S01]  /*e340*/  IMAD R14, R10.reuse, R7, R14 ;  /* 0x000000070a0e7224 */ /* 0x040fe200078e020e */
        /* <DEDUP_REMOVED lines=9> */
[----:B------:R-:W-:Y:S02]  /*e3e0*/  IMAD.MOV R4, RZ, RZ, -R4 ;  /* 0x000000ffff047224 */ /* 0x000fe400078e0a04 */
[--C-:B------:R-:W-:Y:S01]  /*e3f0*/  @!P0 IMAD.IADD R21, R21, 0x1, -R10.reuse ;  /* 0x0000000115158824 */ /* 0x100fe200078e0a0a */
[----:B------:R-:W-:Y:S01]  /*e400*/  ISETP.GE.AND P0, PT, R5, RZ, PT ;  /* 0x000000ff0500720c */ /* 0x000fe20003f06270 */
[----:B------:R-:W-:Y:S01]  /*e410*/  IMAD R17, R10, R6, R17 ;  /* 0x000000060a117224 */ /* 0x000fe200078e0211 */
[----:B------:R-:W-:Y:S01]  /*e420*/  IABS R5, R8 ;  /* 0x0000000800057213 */ /* 0x000fe20000000000 */
[----:B------:R-:W-:Y:S02]  /*e430*/  @!P5 IMAD.IADD R3, R3, 0x1, -R10 ;  /* 0x000000010303d824 */ /* 0x000fe400078e0a0a */
[----:B0-----:R-:W-:-:S02]  /*e440*/  IMAD.MOV.U32 R2, RZ, RZ, R0 ;  /* 0x000000ffff027224 */ /* 0x001fc400078e0000 */
[----:B------:R-:W-:Y:S01]  /*e450*/  IMAD.HI.U32 R0, R15, R7, RZ ;  /* 0x000000070f007227 */ /* 0x000fe200078e00ff */
[----:B------:R-:W-:-:S03]  /*e460*/  ISETP.GT.U32.AND P5, PT, R10, R3, PT ;  /* 0x000000030a00720c */ /* 0x000fc60003fa4070 */
[----:B------:R-:W-:Y:S01]  /*e470*/  @!P3 IMAD.MOV R2, RZ, RZ, -R2 ;  /* 0x000000ffff02b224 */ /* 0x000fe200078e0a02 */
[C---:B------:R-:W-:Y:S01]  /*e480*/  ISETP.GT.U32.AND P3, PT, R10.reuse, R14, PT ;  /* 0x0000000e0a00720c */ /* 0x040fe20003f64070 */
[----:B------:R-:W-:Y:S02]  /*e490*/  IMAD.MOV R0, RZ, RZ, -R0 ;  /* 0x000000ffff007224 */ /* 0x000fe400078e0a00 */
[C---:B------:R-:W-:Y:S01]  /*e4a0*/  IMAD R16, R10.reuse, R4, R16 ;  /* 0x000000040a107224 */ /* 0x040fe200078e0210 */
[----:B------:R0:W-:Y:S01]  /*e4b0*/  STL [R1+0x108], R2 ;  /* 0x0001080201007387 */ /* 0x0001e20000100800 */
[C---:B------:R-:W-:Y:S01]  /*e4c0*/  IMAD R7, R10.reuse, R0, R7 ;  /* 0x000000000a077224 */ /* 0x040fe200078e0207 */
[----:B------:R-:W-:Y:S01]  /*e4d0*/  LOP3.LUT R0, R13, 0x2a, RZ, 0xfc, !PT ;  /* 0x0000002a0d007812 */ /* 0x000fe200078efcff */
[----:B------:R-:W-:Y:S01]  /*e4e0*/  @!P1 IMAD.MOV R21, RZ, RZ, -R21 ;  /* 0x000000ffff159224 */ /* 0x000fe200078e0a15 */
[C---:B------:R-:W-:Y:S01]  /*e4f0*/  ISETP.GT.U32.AND P1, PT, R10.reuse, R16, PT ;  /* 0x000000100a00720c */ /* 0x040fe20003f24070 */
[--C-:B------:R-:W-:Y:S01]  /*e500*/  @!P5 IMAD.IADD R3, R3, 0x1, -R10.reuse ;  /* 0x000000010303d824 */ /* 0x100fe200078e0a0a */
[----:B------:R-:W-:Y:S01]  /*e510*/  ISETP.GT.U32.AND P5, PT, R10, R17, PT ;  /* 0x000000110a00720c */ /* 0x000fe20003fa4070 */
[----:B------:R-:W-:Y:S01]  /*e520*/  IMAD.HI.U32 R6, R15, R5, RZ ;  /* 0x000000050f067227 */ /* 0x000fe200078e00ff */
[----:B------:R-:W-:Y:S01]  /*e530*/  IABS R4, R0 ;  /* 0x0000000000047213 */ /* 0x000fe20000000000 */
[----:B------:R1:W-:Y:S02]  /*e540*/  STL [R1+0x248c], R21 ;  /* 0x00248c1501007387 */ /* 0x0003e40000100800 */
[----:B------:R-:W-:-:S02]  /*e550*/  @!P3 IMAD.IADD R14, R14, 0x1, -R10 ;  /* 0x000000010e0eb824 */ /* 0x000fc400078e0a0a */
[----:B0-----:R-:W-:Y:S01]  /*e560*/  IMAD.MOV.U32 R2, RZ, RZ, R3 ;  /* 0x000000ffff027224 */ /* 0x001fe200078e0003 */
[----:B------:R-:W-:Y:S01]  /*e570*/  LOP3.LUT R3, R13, 0x28, RZ, 0xfc, !PT ;  /* 0x000000280d037812 */ /* 0x000fe200078efcff */
[----:B------:R-:W-:Y:S01]  /*e580*/  IMAD.MOV R6, RZ, RZ, -R6 ;  /* 0x000000ffff067224 */ /* 0x000fe200078e0a06 */
[C---:B------:R-:W-:Y:S01]  /*e590*/  ISETP.GT.U32.AND P3, PT, R10.reuse, R14, PT ;  /* 0x0000000e0a00720c */ /* 0x040fe20003f64070 */
[----:B------:R-:W-:Y:S01]  /*e5a0*/  @!P4 IMAD.MOV R2, RZ, RZ, -R2 ;  /* 0x000000ffff02c224 */ /* 0x000fe200078e0a02 */
[----:B------:R-:W-:Y:S01]  /*e5b0*/  ISETP.GT.U32.AND P4, PT, R10, R7, PT ;  /* 0x000000070a00720c */ /* 0x000fe20003f84070 */
[--C-:B------:R-:W-:Y:S01]  /*e5c0*/  @!P5 IMAD.IADD R17, R17, 0x1, -R10.reuse ;  /* 0x000000011111d824 */ /* 0x100fe200078e0a0a */
[----:B-1----:R-:W-:Y:S01]  /*e5d0*/  LOP3.LUT R21, R13, 0xa, RZ, 0xfc, !PT ;  /* 0x0000000a0d157812 */ /* 0x002fe200078efcff */
[----:B------:R-:W-:Y:S01]  /*e5e0*/  @!P1 IMAD.IADD R16, R16, 0x1, -R10 ;  /* 0x0000000110109824 */ /* 0x000fe200078e0a0a */
[----:B------:R0:W-:Y:S01]  /*e5f0*/  STL [R1+0xd0], R2 ;  /* 0x0000d00201007387 */ /* 0x0001e20000100800 */
[C---:B------:R-:W-:Y:S01]  /*e600*/  IMAD R5, R10.reuse, R6, R5 ;  /* 0x000000060a057224 */ /* 0x040fe200078e0205 */
[----:B------:R-:W-:-:S02]  /*e610*/  ISETP.GT.U32.AND P5, PT, R10, R17, PT ;  /* 0x000000110a00720c */ /* 0x000fc40003fa4070 */
[----:B------:R-:W-:Y:S02]  /*e620*/  IABS R6, R3 ;  /* 0x0000000300067213 */ /* 0x000fe40000000000 */
[----:B------:R-:W-:Y:S01]  /*e630*/  ISETP.GE.AND P1, PT, R18, RZ, PT ;  /* 0x000000ff1200720c */ /* 0x000fe20003f26270 */
[--C-:B------:R-:W-:Y:S01]  /*e640*/  @!P3 IMAD.IADD R14, R14, 0x1, -R10.reuse ;  /* 0x000000010e0eb824 */ /* 0x100fe200078e0a0a */
[C---:B------:R-:W-:Y:S01]  /*e650*/  ISETP.GT.U32.AND P3, PT, R10.reuse, R5, PT ;  /* 0x000000050a00720c */ /* 0x040fe20003f64070 */
[----:B------:R-:W-:Y:S01]  /*e660*/  @!P4 IMAD.IADD R7, R7, 0x1, -R10 ;  /* 0x000000010707c824 */ /* 0x000fe200078e0a0a */
[----:B------:R-:W-:Y:S01]  /*e670*/  ISETP.GT.U32.AND P4, PT, R10, R16, PT ;  /* 0x000000100a00720c */ /* 0x000fe20003f84070 */
[----:B0-----:R-:W-:Y:S01]  /*e680*/  IMAD.MOV.U32 R2, RZ, RZ, R14 ;  /* 0x000000ffff027224 */ /* 0x001fe200078e000e */
[----:B------:R-:W-:Y:S01]  /*e690*/  IABS R18, R29 ;  /* 0x0000001d00127213 */ /* 0x000fe20000000000 */
[----:B------:R-:W-:-:S04]  /*e6a0*/  IMAD.HI.U32 R14, R15, R4, RZ ;  /* 0x000000040f0e7227 */ /* 0x000fc800078e00ff */
[----:B------:R-:W-:Y:S02]  /*e6b0*/  IMAD.MOV R14, RZ, RZ, -R14 ;  /* 0x000000ffff0e7224 */ /* 0x000fe400078e0a0e */
[----:B------:R-:W-:Y:S01]  /*e6c0*/  @!P6 IMAD.MOV R2, RZ, RZ, -R2 ;  /* 0x000000ffff02e224 */ /* 0x000fe200078e0a02 */
[C---:B------:R-:W-:Y:S01]  /*e6d0*/  ISETP.GT.U32.AND P6, PT, R10.reuse, R7, PT ;  /* 0x000000070a00720c */ /* 0x040fe20003fc4070 */
[----:B------:R-:W-:Y:S01]  /*e6e0*/  IMAD R4, R10, R14, R4 ;  /* 0x0000000e0a047224 */ /* 0x000fe200078e0204 */
[----:B------:R-:W-:Y:S01]  /*e6f0*/  LOP3.LUT R14, R13, 0x20, RZ, 0xfc, !PT ;  /* 0x000000200d0e7812 */ /* 0x000fe200078efcff */
[--C-:B------:R-:W-:Y:S01]  /*e700*/  @!P5 IMAD.IADD R17, R17, 0x1, -R10.reuse ;  /* 0x000000011111d824 */ /* 0x100fe200078e0a0a */
[----:B------:R0:W-:Y:S01]  /*e710*/  STL [R1+0x20], R2 ;  /* 0x0000200201007387 */ /* 0x0001e20000100800 */
[--C-:B------:R-:W-:Y:S01]  /*e720*/  @!P4 IMAD.IADD R16, R16, 0x1, -R10.reuse ;  /* 0x000000011010c824 */ /* 0x100fe200078e0a0a */
[----:B------:R-:W-:Y:S01]  /*e730*/  ISETP.GT.U32.AND P4, PT, R10, R4, PT ;  /* 0x000000040a00720c */ /* 0x000fe20003f84070 */
[----:B------:R-:W-:Y:S01]  /*e740*/  @!P3 IMAD.IADD R5, R5, 0x1, -R10 ;  /* 0x000000010505b824 */ /* 0x000fe200078e0a0a */
[----:B------:R-:W-:Y:S01]  /*e750*/  ISETP.GE.AND P5, PT, R8, RZ, PT ;  /* 0x000000ff0800720c */ /* 0x000fe20003fa6270 */
[----:B------:R-:W-:-:S03]  /*e760*/  IMAD.HI.U32 R8, R15, R6, RZ ;  /* 0x000000060f087227 */ /* 0x000fc600078e00ff */
[----:B------:R-:W-:Y:S01]  /*e770*/  ISETP.GT.U32.AND P3, PT, R10, R5, PT ;  /* 0x000000050a00720c */ /* 0x000fe20003f64070 */
[----:B------:R-:W-:Y:S01]  /*e780*/  @!P6 IMAD.IADD R7, R7, 0x1, -R10 ;  /* 0x000000010707e824 */ /* 0x000fe200078e0a0a */
[----:B------:R-:W-:Y:S01]  /*e790*/  ISETP.GE.AND P6, PT, R3, RZ, PT ;  /* 0x000000ff0300720c */ /* 0x000fe20003fc6270 */
[----:B0-----:R-:W-:Y:S01]  /*e7a0*/  IMAD.MOV.U32 R2, RZ, RZ, R17 ;  /* 0x000000ffff027224 */ /* 0x001fe200078e0011 */
[----:B------:R-:W-:Y:S01]  /*e7b0*/  LOP3.LUT R3, R13, 0x26, RZ, 0xfc, !PT ;  /* 0x000000260d037812 */ /* 0x000fe200078efcff */
[----:B------:R-:W-:Y:S01]  /*e7c0*/  IMAD.MOV R8, RZ, RZ, -R8 ;  /* 0x000000ffff087224 */ /* 0x000fe200078e0a08 */
[----:B------:R-:W-:Y:S01]  /*e7d0*/  IABS R17, R24 ;  /* 0x0000001800117213 */ /* 0x000fe20000000000 */
[----:B------:R-:W-:Y:S01]  /*e7e0*/  @!P2 IMAD.MOV R2, RZ, RZ, -R2 ;  /* 0x000000ffff02a224 */ /* 0x000fe200078e0a02 */
[----:B------:R-:W-:Y:S01]  /*e7f0*/  ISETP.GE.AND P2, PT, R0, RZ, PT ;  /* 0x000000ff0000720c */ /* 0x000fe20003f46270 */
[----:B------:R-:W-:Y:S02]  /*e800*/  @!P4 IMAD.IADD R4, R4, 0x1, -R10 ;  /* 0x000000010404c824 */ /* 0x000fe400078e0a0a */
[----:B------:R-:W-:Y:S01]  /*e810*/  IMAD R0, R10, R8, R6 ;  /* 0x000000080a007224 */ /* 0x000fe200078e0206 */
[----:B------:R0:W-:Y:S01]  /*e820*/  STL [R1+0x9c], R2 ;  /* 0x00009c0201007387 */ /* 0x0001e20000100800 */
[----:B------:R-:W-:Y:S01]  /*e830*/  @!P3 IMAD.IADD R5, R5, 0x1, -R10 ;  /* 0x000000010505b824 */ /* 0x000fe200078e0a0a */
[----:B------:R-:W-:-:S02]  /*e840*/  ISETP.GE.AND P3, PT, R3, RZ, PT ;  /* 0x000000ff0300720c */ /* 0x000fc40003f66270 */
[----:B------:R-:W-:Y:S01]  /*e850*/  IABS R3, R3 ;  /* 0x0000000300037213 */ /* 0x000fe20000000000 */
[----:B------:R-:W-:Y:S01]  /*e860*/  IMAD.MOV.U32 R9, RZ, RZ, R5 ;  /* 0x000000ffff097224 */ /* 0x000fe200078e0005 */
[C---:B------:R-:W-:Y:S02]  /*e870*/  LOP3.LUT R8, R13.reuse, 0x22, RZ, 0xfc, !PT ;  /* 0x000000220d087812 */ /* 0x040fe400078efcff */
[----:B------:R-:W-:Y:S01]  /*e880*/  LOP3.LUT R6, R13, 0x24, RZ, 0xfc, !PT ;  /* 0x000000240d067812 */ /* 0x000fe200078efcff */
[----:B------:R-:W-:-:S03]  /*e890*/  IMAD.HI.U32 R5, R15, R3, RZ ;  /* 0x000000030f057227 */ /* 0x000fc600078e00ff */
[----:B------:R-:W-:Y:S01]  /*e8a0*/  ISETP.GE.AND P4, PT, R6, RZ, PT ;  /* 0x000000ff0600720c */ /* 0x000fe20003f86270 */
[----:B0-----:R-:W-:Y:S01]  /*e8b0*/  IMAD.MOV.U32 R2, RZ, RZ, R16 ;  /* 0x000000ffff027224 */ /* 0x001fe200078e0010 */
[----:B------:R-:W-:Y:S01]  /*e8c0*/  IABS R6, R6 ;  /* 0x0000000600067213 */ /* 0x000fe20000000000 */
[----:B------:R-:W-:Y:S02]  /*e8d0*/  IMAD.MOV R5, RZ, RZ, -R5 ;  /* 0x000000ffff057224 */ /* 0x000fe400078e0a05 */
[----:B------:R-:W-:Y:S01]  /*e8e0*/  @!P0 IMAD.MOV R2, RZ, RZ, -R2 ;  /* 0x000000ffff028224 */ /* 0x000fe200078e0a02 */
[C---:B------:R-:W-:Y:S01]  /*e8f0*/  ISETP.GT.U32.AND P0, PT, R10.reuse, R4, PT ;  /* 0x000000040a00720c */ /* 0x040fe20003f04070 */
[----:B------:R-:W-:Y:S02]  /*e900*/  IMAD R3, R10, R5, R3 ;  /* 0x000000050a037224 */ /* 0x000fe400078e0203 */
[----:B------:R-:W-:Y:S01]  /*e910*/  IMAD.HI.U32 R16, R15, R20, RZ ;  /* 0x000000140f107227 */ /* 0x000fe200078e00ff */
[----:B------:R0:W-:Y:S03]  /*e920*/  STL [R1+0x30], R2 ;  /* 0x0000300201007387 */ /* 0x0001e60000100800 */
[----:B------:R-:W-:-:S02]  /*e930*/  IMAD.MOV R16, RZ, RZ, -R16 ;  /* 0x000000ffff107224 */ /* 0x000fc400078e0a10 */
[----:B------:R-:W-:Y:S01]  /*e940*/  @!P5 IMAD.MOV R9, RZ, RZ, -R9 ;  /* 0x000000ffff09d224 */ /* 0x000fe200078e0a09 */
[----:B------:R-:W-:Y:S01]  /*e950*/  ISETP.GE.AND P5, PT, R14, RZ, PT ;  /* 0x000000ff0e00720c */ /* 0x000fe20003fa6270 */
[----:B------:R-:W-:Y:S01]  /*e960*/  IMAD R20, R10, R16, R20 ;  /* 0x000000100a147224 */ /* 0x000fe200078e0214 */
[----:B------:R-:W-:Y:S01]  /*e970*/  IABS R14, R14 ;  /* 0x0000000e000e7213 */ /* 0x000fe20000000000 */
[----:B------:R-:W-:Y:S01]  /*e980*/  @!P0 IMAD.IADD R4, R4, 0x1, -R10 ;  /* 0x0000000104048824 */ /* 0x000fe200078e0a0a */
[----:B------:R-:W-:Y:S01]  /*e990*/  ISETP.GT.U32.AND P0, PT, R10, R0, PT ;  /* 0x000000000a00720c */ /* 0x000fe20003f04070 */
[----:B0-----:R-:W-:Y:S02]  /*e9a0*/  IMAD.MOV.U32 R2, RZ, RZ, R7 ;  /* 0x000000ffff027224 */ /* 0x001fe400078e0007 */
[----:B------:R-:W-:-:S04]  /*e9b0*/  IMAD.HI.U32 R5, R15, R6, RZ ;  /* 0x000000060f057227 */ /* 0x000fc800078e00ff */
[----:B------:R-:W-:Y:S01]  /*e9c0*/  @!P1 IMAD.MOV R2, RZ, RZ, -R2 ;  /* 0x000000ffff029224 */ /* 0x000fe200078e0a02 */
[----:B------:R-:W-:Y:S01]  /*e9d0*/  ISETP.GE.AND P1, PT, R8, RZ, PT ;  /* 0x000000ff0800720c */ /* 0x000fe20003f26270 */
[----:B------:R-:W-:Y:S01]  /*e9e0*/  IMAD.MOV R5, RZ, RZ, -R5 ;  /* 0x000000ffff057224 */ /* 0x000fe200078e0a05 */
[----:B------:R-:W-:Y:S02]  /*e9f0*/  IABS R8, R8 ;  /* 0x0000000800087213 */ /* 0x000fe40000000000 */
[----:B------:R0:W-:Y:S01]  /*ea00*/  STL [R1+0x2490], R2 ;  /* 0x0024900201007387 */ /* 0x0001e20000100800 */
[----:B------:R-:W-:Y:S02]  /*ea10*/  @!P0 IMAD.IADD R0, R0, 0x1, -R10 ;  /* 0x0000000100008824 */ /* 0x000fe400078e0a0a */
[----:B------:R-:W-:Y:S01]  /*ea20*/  IMAD.HI.U32 R7, R15, R8, RZ ;  /* 0x000000080f077227 */ /* 0x000fe200078e00ff */
[----:B------:R1:W-:Y:S02]  /*ea30*/  STL [R1+0x90], R9 ;  /* 0x0000900901007387 */ /* 0x0003e40000100800 */
[----:B------:R-:W-:Y:S01]  /*ea40*/  ISETP.GT.U32.AND P0, PT, R10, R0, PT ;  /* 0x000000000a00720c */ /* 0x000fe20003f04070 */
[----:B------:R-:W-:-:S02]  /*ea50*/  IMAD.MOV R7, RZ, RZ, -R7 ;  /* 0x000000ffff077224 */ /* 0x000fc400078e0a07 */
[C---:B------:R-:W-:Y:S01]  /*ea60*/  IMAD R6, R10.reuse, R5, R6 ;  /* 0x000000050a067224 */ /* 0x040fe200078e0206 */
[----:B------:R-:W-:Y:S01]  /*ea70*/  LOP3.LUT R5, R13, 0x1e, RZ, 0xfc, !PT ;  /* 0x0000001e0d057812 */ /* 0x000fe200078efcff */
[----:B0-----:R-:W-:Y:S02]  /*ea80*/  IMAD.MOV.U32 R2, RZ, RZ, R4 ;  /* 0x000000ffff027224 */ /* 0x001fe400078e0004 */
[C---:B------:R-:W-:Y:S01]  /*ea90*/  IMAD R8, R10.reuse, R7, R8 ;  /* 0x000000070a087224 */ /* 0x040fe200078e0208 */
[----:B------:R-:W-:Y:S01]  /*eaa0*/  IABS R16, R5 ;  /* 0x0000000500107213 */ /* 0x000fe20000000000 */
[----:B------:R-:W-:Y:S01]  /*eab0*/  @!P2 IMAD.MOV R2, RZ, RZ, -R2 ;  /* 0x000000ffff02a224 */ /* 0x000fe200078e0a02 */
[----:B------:R-:W-:Y:S01]  /*eac0*/  ISETP.GT.U32.AND P2, PT, R10, R3, PT ;  /* 0x000000030a00720c */ /* 0x000fe20003f44070 */
[----:B------:R-:W-:Y:S01]  /*ead0*/  IMAD.HI.U32 R4, R15, R14, RZ ;  /* 0x0000000e0f047227 */ /* 0x000fe200078e00ff */
[----:B-1----:R-:W-:Y:S02]  /*eae0*/  LOP3.LUT R9, R13, 0x18, RZ, 0xfc, !PT ;  /* 0x000000180d097812 */ /* 0x002fe400078efcff */
[----:B------:R0:W-:Y:S01]  /*eaf0*/  STL [R1+0x60], R2 ;  /* 0x0000600201007387 */ /* 0x0001e20000100800 */
[----:B------:R-:W-:Y:S01]  /*eb00*/  @!P0 IMAD.IADD R0, R0, 0x1, -R10 ;  /* 0x0000000100008824 */ /* 0x000fe200078e0a0a */
[----:B------:R-:W-:Y:S01]  /*eb10*/  ISETP.GT.U32.AND P0, PT, R10, R20, PT ;  /* 0x000000140a00720c */ /* 0x000fe20003f04070 */
[----:B------:R-:W-:Y:S01]  /*eb20*/  IMAD.MOV R4, RZ, RZ, -R4 ;  /* 0x000000ffff047224 */ /* 0x000fe200078e0a04 */
[----:B------:R-:W-:Y:S01]  /*eb30*/  IABS R19, R9 ;  /* 0x0000000900137213 */ /* 0x000fe20000000000 */
[----:B------:R-:W-:Y:S01]  /*eb40*/  IMAD.HI.U32 R7, R15, R16, RZ ;  /* 0x000000100f077227 */ /* 0x000fe200078e00ff */
[----:B------:R-:W-:-:S03]  /*eb50*/  LOP3.LUT R9, R13, 0x12, RZ, 0xfc, !PT ;  /* 0x000000120d097812 */ /* 0x000fc600078efcff */
[----:B------:R-:W-:Y:S01]  /*eb60*/  @!P2 IMAD.IADD R3, R3, 0x1, -R10 ;  /* 0x000000010303a824 */ /* 0x000fe200078e0a0a */
[----:B------:R-:W-:Y:S01]  /*eb70*/  IABS R23, R9 ;  /* 0x0000000900177213 */ /* 0x000fe20000000000 */
[----:B0-----:R-:W-:Y:S01]  /*eb80*/  IMAD.MOV.U32 R2, RZ, RZ, R0 ;  /* 0x000000ffff027224 */ /* 0x001fe200078e0000 */
[----:B------:R-:W-:Y:S01]  /*eb90*/  LOP3.LUT R9, R13, 0x4, RZ, 0xfc, !PT ;  /* 0x000000040d097812 */ /* 0x000fe200078efcff */
[C---:B------:R-:W-:Y:S01]  /*eba0*/  IMAD R14, R10.reuse, R4, R14 ;  /* 0x000000040a0e7224 */ /* 0x040fe200078e020e */
[C---:B------:R-:W-:Y:S01]  /*ebb0*/  ISETP.GT.U32.AND P2, PT, R10.reuse, R3, PT ;  /* 0x000000030a00720c */ /* 0x040fe20003f44070 */
[----:B------:R-:W-:Y:S01]  /*ebc0*/  @!P6 IMAD.MOV R2, RZ, RZ, -R2 ;  /* 0x000000ffff02e224 */ /* 0x000fe200078e0a02 */
[----:B------:R-:W-:Y:S01]  /*ebd0*/  ISETP.GT.U32.AND P6, PT, R10, R6, PT ;  /* 0x000000060a00720c */ /* 0x000fe20003fc4070 */
[----:B------:R-:W-:Y:S01]  /*ebe0*/  @!P0 IMAD.IADD R20, R20, 0x1, -R10 ;  /* 0x0000000114148824 */ /* 0x000fe200078e0a0a */
[----:B------:R-:W-:Y:S01]  /*ebf0*/  ISETP.GT.U32.AND P0, PT, R10, R14, PT ;  /* 0x0000000e0a00720c */ /* 0x000fe20003f04070 */
[----:B------:R-:W-:Y:S01]  /*ec00*/  IMAD.HI.U32 R4, R15, R17, RZ ;  /* 0x000000110f047227 */ /* 0x000fe200078e00ff */
[----:B------:R0:W-:Y:S03]  /*ec10*/  STL [R1+0x38], R2 ;  /* 0x0000380201007387 */ /* 0x0001e60000100800 */
[----:B------:R-:W-:-:S02]  /*ec20*/  IMAD.MOV R7, RZ, RZ, -R7 ;  /* 0x000000ffff077224 */ /* 0x000fc400078e0a07 */
[----:B------:R-:W-:-:S04]  /*ec30*/  IMAD.HI.U32 R0, R15, R18, RZ ;  /* 0x000000120f007227 */ /* 0x000fc800078e00ff */
[----:B------:R-:W-:Y:S01]  /*ec40*/  @!P2 IMAD.IADD R3, R3, 0x1, -R10 ;  /* 0x000000010303a824 */ /* 0x000fe200078e0a0a */
[C---:B------:R-:W-:Y:S01]  /*ec50*/  ISETP.GT.U32.AND P2, PT, R10.reuse, R8, PT ;  /* 0x000000080a00720c */ /* 0x040fe20003f44070 */
[----:B------:R-:W-:Y:S02]  /*ec60*/  IMAD.MOV R4, RZ, RZ, -R4 ;  /* 0x000000ffff047224 */ /* 0x000fe400078e0a04 */
[----:B0-----:R-:W-:Y:S02]  /*ec70*/  IMAD.MOV.U32 R2, RZ, RZ, R3 ;  /* 0x000000ffff027224 */ /* 0x001fe400078e0003 */
[C---:B------:R-:W-:Y:S02]  /*ec80*/  IMAD R16, R10.reuse, R7, R16 ;  /* 0x000000070a107224 */ /* 0x040fe400078e0210 */
[----:B------:R-:W-:Y:S01]  /*ec90*/  @!P3 IMAD.MOV R2, RZ, RZ, -R2 ;  /* 0x000000ffff02b224 */ /* 0x000fe200078e0a02 */
[----:B------:R-:W-:Y:S01]  /*eca0*/  ISETP.GT.U32.AND P3, PT, R10, R20, PT ;  /* 0x000000140a00720c */ /* 0x000fe20003f64070 */
[----:B------:R-:W-:-:S02]  /*ecb0*/  @!P6 IMAD.IADD R6, R6, 0x1, -R10 ;  /* 0x000000010606e824 */ /* 0x000fc400078e0a0a */
[----:B------:R-:W-:Y:S01]  /*ecc0*/  IMAD.MOV R0, RZ, RZ, -R0 ;  /* 0x000000ffff007224 */ /* 0x000fe200078e0a00 */
[----:B------:R0:W-:Y:S01]  /*ecd0*/  STL [R1+0x1c], R2 ;  /* 0x00001c0201007387 */ /* 0x0001e20000100800 */
[----:B------:R-:W-:Y:S01]  /*ece0*/  @!P2 IMAD.IADD R8, R8, 0x1, -R10 ;  /* 0x000000010808a824 */ /* 0x000fe200078e0a0a */
[C---:B------:R-:W-:Y:S01]  /*ecf0*/  ISETP.GT.U32.AND P6, PT, R10.reuse, R6, PT ;  /* 0x000000060a00720c */ /* 0x040fe20003fc4070 */
[C---:B------:R-:W-:Y:S02]  /*ed00*/  IMAD R17, R10.reuse, R4, R17 ;  /* 0x000000040a117224 */ /* 0x040fe400078e0211 */
[C---:B------:R-:W-:Y:S01]  /*ed10*/  IMAD R18, R10.reuse, R0, R18 ;  /* 0x000000000a127224 */ /* 0x040fe200078e0212 */
[----:B------:R-:W-:Y:S01]  /*ed20*/  ISETP.GT.U32.AND P2, PT, R10, R8, PT ;  /* 0x000000080a00720c */ /* 0x000fe20003f44070 */
[----:B------:R-:W-:Y:S01]  /*ed30*/  IMAD.HI.U32 R7, R15, R19, RZ ;  /* 0x000000130f077227 */ /* 0x000fe200078e00ff */
[C---:B------:R-:W-:Y:S02]  /*ed40*/  LOP3.LUT R0, R13.reuse, 0x14, RZ, 0xfc, !PT ;  /* 0x000000140d007812 */ /* 0x040fe400078efcff */
[C---:B0-----:R-:W-:Y:S01]  /*ed50*/  LOP3.LUT R2, R13.reuse, 0x16, RZ, 0xfc, !PT ;  /* 0x000000160d027812 */ /* 0x041fe200078efcff */
[--C-:B------:R-:W-:Y:S01]  /*ed60*/  @!P3 IMAD.IADD R20, R20, 0x1, -R10.reuse ;  /* 0x000000011414b824 */ /* 0x100fe200078e0a0a */
[----:B------:R-:W-:Y:S01]  /*ed70*/  ISETP.GT.U32.AND P3, PT, R10, R16, PT ;  /* 0x000000100a00720c */ /* 0x000fe20003f64070 */
[----:B------:R-:W-:Y:S01]  /*ed80*/  IMAD.MOV R7, RZ, RZ, -R7 ;  /* 0x000000ffff077224 */ /* 0x000fe200078e0a07 */
[----:B------:R-:W-:Y:S01]  /*ed90*/  IABS R22, R2 ;  /* 0x0000000200167213 */ /* 0x000fe20000000000 */
[--C-:B------:R-:W-:Y:S01]  /*eda0*/  @!P6 IMAD.IADD R6, R6, 0x1, -R10.reuse ;  /* 0x000000010606e824 */ /* 0x100fe200078e0a0a */
[----:B------:R-:W-:Y:S01]  /*edb0*/  IABS R0, R0 ;  /* 0x0000000000007213 */ /* 0x000fe20000000000 */
[----:B------:R-:W-:Y:S01]  /*edc0*/  IMAD R19, R10, R7, R19 ;  /* 0x000000070a137224 */ /* 0x000fe200078e0213 */
[----:B------:R-:W-:Y:S01]  /*edd0*/  ISETP.GE.AND P6, PT, R13, RZ, PT ;  /* 0x000000ff0d00720c */ /* 0x000fe20003fc6270 */
[----:B------:R-:W-:Y:S01]  /*ede0*/  @!P2 IMAD.IADD R8, R8, 0x1, -R10 ;  /* 0x000000010808a824 */ /* 0x000fe200078e0a0a */
[----:B------:R-:W-:Y:S01]  /*edf0*/  ISETP.GT.U32.AND P2, PT, R10, R17, PT ;  /* 0x000000110a00720c */ /* 0x000fe20003f44070 */
[----:B------:R-:W-:Y:S01]  /*ee00*/  IMAD.HI.U32 R4, R15, R22, RZ ;  /* 0x000000160f047227 */ /* 0x000fe200078e00ff */
[----:B------:R-:W-:-:S03]  /*ee10*/  LOP3.LUT R2, R13, 0xe, RZ, 0xfc, !PT ;  /* 0x0000000e0d027812 */ /* 0x000fc600078efcff */
[----:B------:R-:W-:-:S04]  /*ee20*/  IMAD.HI.U32 R3, R15, R0, RZ ;  /* 0x000000000f037227 */ /* 0x000fc800078e00ff */
[----:B------:R-:W-:Y:S01]  /*ee30*/  @!P3 IMAD.IADD R16, R16, 0x1, -R10 ;  /* 0x000000011010b824 */ /* 0x000fe200078e0a0a */
[----:B------:R-:W-:Y:S01]  /*ee40*/  ISETP.GE.AND P3, PT, R5, RZ, PT ;  /* 0x000000ff0500720c */ /* 0x000fe20003f66270 */
[----:B------:R-:W-:Y:S01]  /*ee50*/  IMAD.MOV R4, RZ, RZ, -R4 ;  /* 0x000000ffff047224 */ /* 0x000fe200078e0a04 */
[----:B------:R-:W-:Y:S01]  /*ee60*/  IABS R5, R2 ;  /* 0x0000000200057213 */ /* 0x000fe20000000000 */
[----:B------:R-:W-:Y:S01]  /*ee70*/  IMAD.MOV R3, RZ, RZ, -R3 ;  /* 0x000000ffff037224 */ /* 0x000fe200078e0a03 */
[----:B------:R-:W-:Y:S01]  /*ee80*/  LOP3.LUT R2, R13, 0x2, RZ, 0xfc, !PT ;  /* 0x000000020d027812 */ /* 0x000fe200078efcff */
[----:B------:R-:W-:Y:S01]  /*ee90*/  @!P2 IMAD.IADD R17, R17, 0x1, -R10 ;  /* 0x000000011111a824 */ /* 0x000fe200078e0a0a */
[C---:B------:R-:W-:Y:S01]  /*eea0*/  ISETP.GT.U32.AND P2, PT, R10.reuse, R16, PT ;  /* 0x000000100a00720c */ /* 0x040fe20003f44070 */
[C---:B------:R-:W-:Y:S01]  /*eeb0*/  IMAD R22, R10.reuse, R4, R22 ;  /* 0x000000040a167224 */ /* 0x040fe200078e0216 */
[----:B------:R-:W-:Y:S01]  /*eec0*/  IABS R4, R27 ;  /* 0x0000001b00047213 */ /* 0x000fe20000000000 */
[----:B------:R-:W-:Y:S01]  /*eed0*/  IMAD R0, R10, R3, R0 ;  /* 0x000000030a007224 */ /* 0x000fe200078e0200 */
[----:B------:R-:W-:Y:S01]  /*eee0*/  IABS R28, R2 ;  /* 0x00000002001c7213 */ /* 0x000fe20000000000 */
[----:B------:R-:W-:-:S04]  /*eef0*/  IMAD.HI.U32 R3, R15, R23, RZ ;  /* 0x000000170f037227 */ /* 0x000fc800078e00ff */
[----:B------:R-:W-:Y:S02]  /*ef00*/  IMAD.MOV R3, RZ, RZ, -R3 ;  /* 0x000000ffff037224 */ /* 0x000fe400078e0a03 */
[----:B------:R-:W-:-:S04]  /*ef10*/  IMAD.HI.U32 R25, R15, R4, RZ ;  /* 0x000000040f197227 */ /* 0x000fc800078e00ff */
[----:B------:R-:W-:-:S04]  /*ef20*/  IMAD.HI.U32 R26, R15, R5, RZ ;  /* 0x000000050f1a7227 */ /* 0x000fc800078e00ff */
[----:B------:R-:W-:Y:S01]  /*ef30*/  @!P6 IMAD.MOV R20, RZ, RZ, -R20 ;  /* 0x000000ffff14e224 */ /* 0x000fe200078e0a14 */
[C---:B------:R-:W-:Y:S01]  /*ef40*/  ISETP.GT.U32.AND P6, PT, R10.reuse, R17, PT ;  /* 0x000000110a00720c */ /* 0x040fe20003fc4070 */
[----:B------:R-:W-:Y:S02]  /*ef50*/  IMAD R3, R10, R3, R23 ;  /* 0x000000030a037224 */ /* 0x000fe400078e0217 */
[----:B------:R-:W-:Y:S01]  /*ef60*/  IMAD.MOV R23, RZ, RZ, -R25 ;  /* 0x000000ffff177224 */ /* 0x000fe200078e0a19 */
[----:B------:R0:W-:Y:S01]  /*ef70*/  STL [R1+0x2494], R20 ;  /* 0x0024941401007387 */ /* 0x0001e20000100800 */
[----:B------:R-:W-:Y:S01]  /*ef80*/  @!P2 IMAD.IADD R16, R16, 0x1, -R10 ;  /* 0x000000011010a824 */ /* 0x000fe200078e0a0a */
[----:B------:R-:W-:Y:S01]  /*ef90*/  ISETP.GT.U32.AND P2, PT, R10, R19, PT ;  /* 0x000000130a00720c */ /* 0x000fe20003f44070 */
[----:B------:R-:W-:Y:S01]  /*efa0*/  IMAD.MOV R25, RZ, RZ, -R26 ;  /* 0x000000ffff197224 */ /* 0x000fe200078e0a1a */
[----:B------:R-:W-:Y:S01]  /*efb0*/  IABS R26, R11 ;  /* 0x0000000b001a7213 */ /* 0x000fe20000000000 */
[----:B------:R-:W-:Y:S01]  /*efc0*/  STL [R1+0x24d8], R27 ;  /* 0x0024d81b01007387 */ /* 0x000fe20000100800 */
[----:B------:R-:W-:-:S02]  /*efd0*/  @!P0 IMAD.IADD R14, R14, 0x1, -R10 ;  /* 0x000000010e0e8824 */ /* 0x000fc400078e0a0a */
[C---:B------:R-:W-:Y:S01]  /*efe0*/  IMAD R5, R10.reuse, R25, R5 ;  /* 0x000000190a057224 */ /* 0x040fe200078e0205 */
[----:B------:R1:W-:Y:S01]  /*eff0*/  STL [R1+0x24dc], R16 ;  /* 0x0024dc1001007387 */ /* 0x0003e20000100800 */
[----:B0-----:R-:W-:Y:S01]  /*f000*/  LOP3.LUT R20, R13, 0xc, RZ, 0xfc, !PT ;  /* 0x0000000c0d147812 */ /* 0x001fe200078efcff */
[----:B------:R-:W-:Y:S01]  /*f010*/  @!P6 IMAD.IADD R17, R17, 0x1, -R10 ;  /* 0x000000011111e824 */ /* 0x000fe200078e0a0a */
[----:B------:R-:W-:Y:S01]  /*f020*/  ISETP.GT.U32.AND P0, PT, R10, R14, PT ;  /* 0x0000000e0a00720c */ /* 0x000fe20003f04070 */
[----:B------:R-:W-:Y:S01]  /*f030*/  @!P4 IMAD.MOV R6, RZ, RZ, -R6 ;  /* 0x000000ffff06c224 */ /* 0x000fe200078e0a06 */
[----:B------:R-:W-:Y:S01]  /*f040*/  IABS R7, R20 ;  /* 0x0000001400077213 */ /* 0x000fe20000000000 */
[----:B------:R-:W-:Y:S01]  /*f050*/  @!P2 IMAD.IADD R19, R19, 0x1, -R10 ;  /* 0x000000011313a824 */ /* 0x000fe200078e0a0a */
[----:B------:R-:W-:Y:S01]  /*f060*/  ISETP.GE.AND P2, PT, R24, RZ, PT ;  /* 0x000000ff1800720c */ /* 0x000fe20003f46270 */
[----:B------:R-:W-:Y:S01]  /*f070*/  @!P1 IMAD.MOV R8, RZ, RZ, -R8 ;  /* 0x000000ffff089224 */ /* 0x000fe200078e0a08 */
[----:B------:R-:W-:Y:S01]  /*f080*/  IABS R13, R21 ;  /* 0x00000015000d7213 */ /* 0x000fe20000000000 */
[----:B-1----:R-:W-:Y:S01]  /*f090*/  IMAD.HI.U32 R16, R15, R26, RZ ;  /* 0x0000001a0f107227 */ /* 0x002fe200078e00ff */
[----:B------:R-:W-:-:S02]  /*f0a0*/  IABS R25, R9 ;  /* 0x0000000900197213 */ /* 0x000fc40000000000 */
[----:B------:R-:W-:Y:S01]  /*f0b0*/  ISETP.GT.U32.AND P6, PT, R10, R22, PT ;  /* 0x000000160a00720c */ /* 0x000fe20003fc4070 */
[----:B------:R-:W-:Y:S02]  /*f0c0*/  IMAD.MOV R16, RZ, RZ, -R16 ;  /* 0x000000ffff107224 */ /* 0x000fe400078e0a10 */
[----:B------:R-:W-:-:S04]  /*f0d0*/  IMAD.HI.U32 R24, R15, R7, RZ ;  /* 0x000000070f187227 */ /* 0x000fc800078e00ff */
[----:B------:R-:W-:Y:S02]  /*f0e0*/  IMAD R26, R10, R16, R26 ;  /* 0x000000100a1a7224 */ /* 0x000fe400078e021a */
[----:B------:R-:W2:Y:S01]  /*f0f0*/  LDL.LU R16, [R1+0x24dc] ;  /* 0x0024dc0001107983 */ /* 0x000ea20000300800 */
[----:B------:R-:W-:Y:S02]  /*f100*/  IMAD.MOV R24, RZ, RZ, -R24 ;  /* 0x000000ffff187224 */ /* 0x000fe400078e0a18 */
[----:B------:R-:W-:-:S04]  /*f110*/  IMAD.HI.U32 R27, R15, R25, RZ ;  /* 0x000000190f1b7227 */ /* 0x000fc800078e00ff */
[----:B------:R-:W-:Y:S02]  /*f120*/  IMAD R7, R10, R24, R7 ;  /* 0x000000180a077224 */ /* 0x000fe400078e0207 */
[----:B------:R-:W-:-:S04]  /*f130*/  IMAD.HI.U32 R24, R15, R13, RZ ;  /* 0x0000000d0f187227 */ /* 0x000fc800078e00ff */
[----:B------:R-:W-:Y:S02]  /*f140*/  IMAD.MOV R24, RZ, RZ, -R24 ;  /* 0x000000ffff187224 */ /* 0x000fe400078e0a18 */
[----:B------:R-:W-:Y:S01]  /*f150*/  @!P0 IMAD.IADD R14, R14, 0x1, -R10 ;  /* 0x000000010e0e8824 */ /* 0x000fe200078e0a0a */
[C---:B------:R-:W-:Y:S01]  /*f160*/  ISETP.GT.U32.AND P0, PT, R10.reuse, R18, PT ;  /* 0x000000120a00720c */ /* 0x040fe20003f04070 */
[----:B------:R-:W-:Y:S02]  /*f170*/  IMAD.MOV R27, RZ, RZ, -R27 ;  /* 0x000000ffff1b7224 */ /* 0x000fe400078e0a1b */
[----:B------:R-:W-:Y:S02]  /*f180*/  IMAD R13, R10, R24, R13 ;  /* 0x000000180a0d7224 */ /* 0x000fe400078e020d */
[----:B------:R-:W-:-:S04]  /*f190*/  IMAD.HI.U32 R24, R15, R28, RZ ;  /* 0x0000001c0f187227 */ /* 0x000fc800078e00ff */
[----:B------:R-:W-:Y:S02]  /*f1a0*/  @!P5 IMAD.MOV R14, RZ, RZ, -R14 ;  /* 0x000000ffff0ed224 */ /* 0x000fe400078e0a0e */
[----:B------:R-:W-:Y:S02]  /*f1b0*/  IMAD R25, R10, R27, R25 ;  /* 0x0000001b0a197224 */ /* 0x000fe400078e0219 */
[----:B------:R-:W3:Y:S01]  /*f1c0*/  LDL.LU R27, [R1+0x24d8] ;  /* 0x0024d800011b7983 */ /* 0x000ee20000300800 */
[----:B------:R-:W-:Y:S02]  /*f1d0*/  @!P2 IMAD.MOV R17, RZ, RZ, -R17 ;  /* 0x000000ffff11a224 */ /* 0x000fe400078e0a11 */
[----:B------:R-:W-:Y:S01]  /*f1e0*/  IMAD.MOV R24, RZ, RZ, -R24 ;  /* 0x000000ffff187224 */ /* 0x000fe200078e0a18 */
[----:B------:R0:W-:Y:S01]  /*f1f0*/  STL [R1+0x2498], R6 ;  /* 0x0024980601007387 */ /* 0x0001e20000100800 */
[----:B------:R-:W-:Y:S02]  /*f200*/  @!P0 IMAD.IADD R18, R18, 0x1, -R10 ;  /* 0x0000000112128824 */ /* 0x000fe400078e0a0a */
[C---:B------:R-:W-:Y:S01]  /*f210*/  IMAD R4, R10.reuse, R23, R4 ;  /* 0x000000170a047224 */ /* 0x040fe200078e0204 */
[----:B------:R-:W-:Y:S01]  /*f220*/  STL [R1+0x249c], R8 ;  /* 0x00249c0801007387 */ /* 0x000fe20000100800 */
[C---:B------:R-:W-:Y:S01]  /*f230*/  IMAD R24, R10.reuse, R24, R28 ;  /* 0x000000180a187224 */ /* 0x040fe200078e021c */
[----:B------:R-:W-:Y:S01]  /*f240*/  ISETP.GT.U32.AND P0, PT, R10, R18, PT ;  /* 0x000000120a00720c */ /* 0x000fe20003f04070 */
[----:B------:R-:W-:Y:S01]  /*f250*/  @!P6 IMAD.IADD R22, R22, 0x1, -R10 ;  /* 0x000000011616e824 */ /* 0x000fe200078e0a0a */
[----:B------:R-:W-:Y:S01]  /*f260*/  STL [R1+0x24a0], R14 ;  /* 0x0024a00e01007387 */ /* 0x000fe20000100800 */
[----:B------:R-:W-:-:S02]  /*f270*/  IABS R23, R12 ;  /* 0x0000000c00177213 */ /* 0x000fc40000000000 */
[----:B------:R-:W-:-:S08]  /*f280*/  ISETP.GT.U32.AND P6, PT, R10, R3, PT ;  /* 0x000000030a00720c */ /* 0x000fd00003fc4070 */
[----:B------:R-:W-:Y:S01]  /*f290*/  @!P0 IMAD.IADD R18, R18, 0x1, -R10 ;  /* 0x0000000112128824 */ /* 0x000fe200078e0a0a */
[----:B------:R-:W-:-:S04]  /*f2a0*/  ISETP.GT.U32.AND P0, PT, R10, R0, PT ;  /* 0x000000000a00720c */ /* 0x000fc80003f04070 */
[----:B------:R-:W-:Y:S01]  /*f2b0*/  @!P6 IMAD.IADD R3, R3, 0x1, -R10 ;  /* 0x000000010303e824 */ /* 0x000fe200078e0a0a */
[----:B------:R-:W-:-:S08]  /*f2c0*/  ISETP.GT.U32.AND P6, PT, R10, R4, PT ;  /* 0x000000040a00720c */ /* 0x000fd00003fc4070 */
[----:B------:R-:W-:Y:S01]  /*f2d0*/  @!P0 IMAD.IADD R0, R0, 0x1, -R10 ;  /* 0x0000000100008824 */ /* 0x000fe200078e0a0a */
[----:B------:R-:W-:Y:S01]  /*f2e0*/  ISETP.GE.AND P0, PT, R29, RZ, PT ;  /* 0x000000ff1d00720c */ /* 0x000fe20003f06270 */
[----:B------:R-:W-:-:S04]  /*f2f0*/  IMAD.HI.U32 R29, R15, R23, RZ ;  /* 0x000000170f1d7227 */ /* 0x000fc800078e00ff */
[----:B------:R-:W-:Y:S02]  /*f300*/  IMAD.MOV R29, RZ, RZ, -R29 ;  /* 0x000000ffff1d7224 */ /* 0x000fe400078e0a1d */
[----:B------:R-:W-:Y:S02]  /*f310*/  @!P6 IMAD.IADD R4, R4, 0x1, -R10 ;  /* 0x000000010404e824 */ /* 0x000fe400078e0a0a */
[----:B--2---:R-:W-:Y:S01]  /*f320*/  @!P3 IMAD.MOV R16, RZ, RZ, -R16 ;  /* 0x000000ffff10b224 */ /* 0x004fe200078e0a10 */
[C---:B------:R-:W-:Y:S01]  /*f330*/  ISETP.GT.U32.AND P4, PT, R10.reuse, R19, PT ;  /* 0x000000130a00720c */ /* 0x040fe20003f84070 */
[C---:B------:R-:W-:Y:S01]  /*f340*/  IMAD R15, R10.reuse, R29, R23 ;  /* 0x0000001d0a0f7224 */ /* 0x040fe200078e0217 */
[C---:B------:R-:W-:Y:S02]  /*f350*/  ISETP.GT.U32.AND P5, PT, R10.reuse, R0, PT ;  /* 0x000000000a00720c */ /* 0x040fe40003fa4070 */
[----:B------:R-:W-:Y:S01]  /*f360*/  STL [R1+0x24a4], R16 ;  /* 0x0024a41001007387 */ /* 0x000fe20000100800 */
[----:B------:R-:W-:Y:S01]  /*f370*/  @!P0 IMAD.MOV R18, RZ, RZ, -R18 ;  /* 0x000000ffff128224 */ /* 0x000fe200078e0a12 */
[----:B------:R-:W-:-:S02]  /*f380*/  ISETP.GT.U32.AND P1, PT, R10, R22, PT ;  /* 0x000000160a00720c */ /* 0x000fc40003f24070 */
[----:B------:R-:W-:Y:S01]  /*f390*/  STL [R1+0x24a8], R17 ;  /* 0x0024a81101007387 */ /* 0x000fe20000100800 */
[----:B------:R-:W-:-:S03]  /*f3a0*/  ISETP.GT.U32.AND P6, PT, R10, R5, PT ;  /* 0x000000050a00720c */ /* 0x000fc60003fc4070 */
[----:B------:R-:W2:Y:S04]  /*f3b0*/  LDL.LU R28, [R1+0x24d4] ;  /* 0x0024d400011c7983 */ /* 0x000ea80000300800 */
[----:B------:R-:W1:Y:S01]  /*f3c0*/  S2R R23, SR_TID.X ;  /* 0x0000000000177919 */ /* 0x000e620000002100 */
[----:B------:R-:W-:Y:S02]  /*f3d0*/  ISETP.GT.U32.AND P2, PT, R10, R4, PT ;  /* 0x000000040a00720c */ /* 0x000fe40003f44070 */
[----:B-1----:R-:W-:-:S04]  /*f3e0*/  SHF.R.U32.HI R23, RZ, 0x6, R23 ;  /* 0x00000006ff177819 */ /* 0x002fc80000011617 */
[----:B------:R-:W-:-:S07]  /*f3f0*/  SGXT.U32 R23, R23, 0x1 ;  /* 0x000000011717781a */ /* 0x000fce0000000000 */
[----:B------:R-:W-:Y:S01]  /*f400*/  @!P2 IMAD.IADD R4, R4, 0x1, -R10 ;  /* 0x000000010404a824 */ /* 0x000fe200078e0a0a */
[----:B------:R-:W-:Y:S01]  /*f410*/  ISETP.GT.U32.AND P0, PT, R10, R7, PT ;  /* 0x000000070a00720c */ /* 0x000fe20003f04070 */
[----:B------:R-:W-:-:S12]  /*f420*/  STL [R1+0x24ac], R18 ;  /* 0x0024ac1201007387 */ /* 0x000fd80000100800 */
[----:B------:R-:W-:Y:S01]  /*f430*/  @!P0 IMAD.IADD R7, R7, 0x1, -R10 ;  /* 0x0000000107078824 */ /* 0x000fe200078e0a0a */
[----:B--2---:R-:W-:-:S04]  /*f440*/  LOP3.LUT R23, R28, R23, RZ, 0xfc, !PT ;  /* 0x000000171c177212 */ /* 0x004fc800078efcff */
[----:B------:R-:W-:-:S04]  /*f450*/  LOP3.LUT R23, R23, 0x18, RZ, 0xfc, !PT ;  /* 0x0000001817177812 */ /* 0x000fc800078efcff */
[----:B------:R-:W-:Y:S02]  /*f460*/  ISETP.GE.AND P2, PT, R23, RZ, PT ;  /* 0x000000ff1700720c */ /* 0x000fe40003f46270 */
[----:B------:R-:W0:Y:S02]  /*f470*/  S2R R23, SR_TID.X ;  /* 0x0000000000177919 */ /* 0x000e240000002100 */
[----:B0-----:R-:W-:-:S04]  /*f480*/  SHF.R.U32.HI R6, RZ, 0x6, R23 ;  /* 0x00000006ff067819 */ /* 0x001fc80000011617 */
[----:B------:R-:W-:-:S04]  /*f490*/  SGXT.U32 R6, R6, 0x1 ;  /* 0x000000010606781a */ /* 0x000fc80000000000 */
[----:B------:R-:W-:-:S04]  /*f4a0*/  LOP3.LUT R6, R28, R6, RZ, 0xfc, !PT ;  /* 0x000000061c067212 */ /* 0x000fc800078efcff */
[----:B------:R-:W-:Y:S02]  /*f4b0*/  LOP3.LUT R6, R6, 0x16, RZ, 0xfc, !PT ;  /* 0x0000001606067812 */ /* 0x000fe400078efcff */
[--C-:B------:R-:W-:Y:S02]  /*f4c0*/  SHF.R.U32.HI R29, RZ, 0x6, R23.reuse ;  /* 0x00000006ff1d7819 */ /* 0x100fe40000011617 */
[----:B------:R-:W-:Y:S02]  /*f4d0*/  ISETP.GE.AND P0, PT, R6, RZ, PT ;  /* 0x000000ff0600720c */ /* 0x000fe40003f06270 */
[----:B------:R-:W-:Y:S02]  /*f4e0*/  SHF.R.U32.HI R6, RZ, 0x6, R23 ;  /* 0x00000006ff067819 */ /* 0x000fe40000011617 */
[----:B------:R-:W2:Y:S01]  /*f4f0*/  LDL.LU R23, [R1+0x3d4] ;  /* 0x0003d40001177983 */ /* 0x000ea20000300800 */
[----:B------:R-:W-:Y:S01]  /*f500*/  @!P4 IMAD.IADD R19, R19, 0x1, -R10 ;  /* 0x000000011313c824 */ /* 0x000fe200078e0a0a */
[----:B------:R-:W-:-:S02]  /*f510*/  ISETP.GT.U32.AND P4, PT, R10, R13, PT ;  /* 0x0000000d0a00720c */ /* 0x000fc40003f84070 */
[----:B------:R-:W-:-:S04]  /*f520*/  SGXT.U32 R29, R29, 0x1 ;  /* 0x000000011d1d781a */ /* 0x000fc80000000000 */
[----:B------:R-:W-:-:S04]  /*f530*/  LOP3.LUT R29, R28, R29, RZ, 0xfc, !PT ;  /* 0x0000001d1c1d7212 */ /* 0x000fc800078efcff */
[----:B------:R-:W-:-:S03]  /*f540*/  LOP3.LUT R29, R29, 0x14, RZ, 0xfc, !PT ;  /* 0x000000141d1d7812 */ /* 0x000fc600078efcff */
[--C-:B------:R-:W-:Y:S01]  /*f550*/  @!P4 IMAD.IADD R13, R13, 0x1, -R10.reuse ;  /* 0x000000010d0dc824 */ /* 0x100fe200078e0a0a */
[----:B------:R-:W-:Y:S01]  /*f560*/  ISETP.GE.AND P4, PT, R29, RZ, PT ;  /* 0x000000ff1d00720c */ /* 0x000fe20003f86270 */
[--C-:B------:R-:W-:Y:S01]  /*f570*/  @!P5 IMAD.IADD R0, R0, 0x1, -R10.reuse ;  /* 0x000000010000d824 */ /* 0x100fe200078e0a0a */
[----:B------:R-:W0:Y:S01]  /*f580*/  S2R R29, SR_TID.X ;  /* 0x00000000001d7919 */ /* 0x000e220000002100 */
[C---:B------:R-:W-:Y:S02]  /*f590*/  ISETP.GT.U32.AND P5, PT, R10.reuse, R26, PT ;  /* 0x0000001a0a00720c */ /* 0x040fe40003fa4070 */
[----:B------:R-:W-:Y:S01]  /*f5a0*/  ISETP.GT.U32.AND P3, PT, R10, R3, PT ;  /* 0x000000030a00720c */ /* 0x000fe20003f64070 */
[----:B------:R-:W-:Y:S01]  /*f5b0*/  @!P1 IMAD.IADD R22, R22, 0x1, -R10 ;  /* 0x0000000116169824 */ /* 0x000fe200078e0a0a */
[----:B------:R-:W-:Y:S02]  /*f5c0*/  ISETP.GT.U32.AND P1, PT, R10, R15, PT ;  /* 0x0000000f0a00720c */ /* 0x000fe40003f24070 */
[----:B------:R-:W-:-:S07]  /*f5d0*/  SGXT.U32 R6, R6, 0x1 ;  /* 0x000000010606781a */ /* 0x000fce0000000000 */
[--C-:B------:R-:W-:Y:S01]  /*f5e0*/  @!P5 IMAD.IADD R26, R26, 0x1, -R10.reuse ;  /* 0x000000011a1ad824 */ /* 0x100fe200078e0a0a */
[----:B---3--:R-:W-:Y:S02]  /*f5f0*/  ISETP.GE.AND P5, PT, R27, RZ, PT ;  /* 0x000000ff1b00720c */ /* 0x008fe40003fa6270 */
[----:B------:R-:W1:Y:S01]  /*f600*/  S2R R27, SR_TID.X ;  /* 0x00000000001b7919 */ /* 0x000e620000002100 */
[----:B------:R-:W-:Y:S01]  /*f610*/  LOP3.LUT R6, R28, R6, RZ, 0xfc, !PT ;  /* 0x000000061c067212 */ /* 0x000fe200078efcff */
[--C-:B------:R-:W-:Y:S01]  /*f620*/  @!P3 IMAD.IADD R3, R3, 0x1, -R10.reuse ;  /* 0x000000010303b824 */ /* 0x100fe200078e0a0a */
[----:B------:R-:W-:Y:S01]  /*f630*/  ISETP.GT.U32.AND P3, PT, R10, R25, PT ;  /* 0x000000190a00720c */ /* 0x000fe20003f64070 */
[----:B------:R-:W-:Y:S01]  /*f640*/  @!P6 IMAD.IADD R5, R5, 0x1, -R10 ;  /* 0x000000010505e824 */ /* 0x000fe200078e0a0a */
[----:B0-----:R-:W-:Y:S02]  /*f650*/  SHF.R.U32.HI R29, RZ, 0x6, R29 ;  /* 0x00000006ff1d7819 */ /* 0x001fe4000001161d */
[----:B------:R-:W-:-:S02]  /*f660*/  LOP3.LUT R6, R6, 0x12, RZ, 0xfc, !PT ;  /* 0x0000001206067812 */ /* 0x000fc400078efcff */
[----:B------:R-:W-:Y:S01]  /*f670*/  SGXT.U32 R29, R29, 0x1 ;  /* 0x000000011d1d781a */ /* 0x000fe20000000000 */
[--C-:B------:R-:W-:Y:S01]  /*f680*/  @!P1 IMAD.IADD R15, R15, 0x1, -R10.reuse ;  /* 0x000000010f0f9824 */ /* 0x100fe200078e0a0a */
[----:B------:R-:W-:Y:S02]  /*f690*/  ISETP.GT.U32.AND P6, PT, R10, R5, PT ;  /* 0x000000050a00720c */ /* 0x000fe40003fc4070 */
[----:B------:R-:W-:Y:S02]  /*f6a0*/  ISETP.GE.AND P1, PT, R6, RZ, PT ;  /* 0x000000ff0600720c */ /* 0x000fe40003f26270 */
[----:B------:R-:W-:Y:S01]  /*f6b0*/  LOP3.LUT R29, R28, R29, RZ, 0xfc, !PT ;  /* 0x0000001d1c1d7212 */ /* 0x000fe200078efcff */
[----:B------:R-:W-:-:S03]  /*f6c0*/  @!P3 IMAD.IADD R25, R25, 0x1, -R10 ;  /* 0x000000011919b824 */ /* 0x000fc600078e0a0a */
[----:B------:R-:W-:Y:S01]  /*f6d0*/  LOP3.LUT R29, R29, 0xe, RZ, 0xfc, !PT ;  /* 0x0000000e1d1d7812 */ /* 0x000fe200078efcff */
[----:B------:R-:W-:-:S03]  /*f6e0*/  @!P2 IMAD.MOV R19, RZ, RZ, -R19 ;  /* 0x000000ffff13a224 */ /* 0x000fc600078e0a13 */
[----:B------:R-:W-:Y:S01]  /*f6f0*/  ISETP.GE.AND P3, PT, R29, RZ, PT ;  /* 0x000000ff1d00720c */ /* 0x000fe20003f66270 */
[----:B-1----:R-:W-:Y:S02]  /*f700*/  IMAD.SHL.U32 R29, R27, 0x100, RZ ;  /* 0x000001001b1d7824 */ /* 0x002fe400078e00ff */
[----:B------:R-:W-:Y:S02]  /*f710*/  @!P0 IMAD.MOV R22, RZ, RZ, -R22 ;  /* 0x000000ffff168224 */ /* 0x000fe400078e0a16 */
[----:B------:R-:W-:Y:S02]  /*f720*/  @!P4 IMAD.MOV R0, RZ, RZ, -R0 ;  /* 0x000000ffff00c224 */ /* 0x000fe400078e0a00 */
[----:B------:R-:W-:Y:S01]  /*f730*/  @!P6 IMAD.IADD R5, R5, 0x1, -R10 ;  /* 0x000000010505e824 */ /* 0x000fe200078e0a0a */
[C---:B------:R-:W-:Y:S01]  /*f740*/  ISETP.GT.U32.AND P6, PT, R10.reuse, R24, PT ;  /* 0x000000180a00720c */ /* 0x040fe20003fc4070 */
[----:B------:R-:W-:Y:S01]  /*f750*/  @!P1 IMAD.MOV R3, RZ, RZ, -R3 ;  /* 0x000000ffff039224 */ /* 0x000fe200078e0a03 */
[----:B------:R-:W-:Y:S01]  /*f760*/  STL [R1+0x24b0], R19 ;  /* 0x0024b01301007387 */ /* 0x000fe20000100800 */
[----:B------:R-:W-:Y:S01]  /*f770*/  @!P5 IMAD.MOV R4, RZ, RZ, -R4 ;  /* 0x000000ffff04d224 */ /* 0x000fe200078e0a04 */
[----:B------:R-:W-:-:S02]  /*f780*/  ISETP.GT.U32.AND P4, PT, R10, R15, PT ;  /* 0x0000000f0a00720c */ /* 0x000fc40003f84070 */
[----:B------:R-:W-:Y:S04]  /*f790*/  STL [R1+0x24c4], R22 ;  /* 0x0024c41601007387 */ /* 0x000fe80000100800 */
[----:B------:R0:W-:Y:S04]  /*f7a0*/  STL [R1+0x24c8], R0 ;  /* 0x0024c80001007387 */ /* 0x0001e80000100800 */
[----:B------:R-:W-:Y:S04]  /*f7b0*/  STL [R1+0x24cc], R3 ;  /* 0x0024cc0301007387 */ /* 0x000fe80000100800 */
[----:B------:R1:W-:Y:S01]  /*f7c0*/  STL [R1+0x24d0], R4 ;  /* 0x0024d00401007387 */ /* 0x0003e20000100800 */
[----:B------:R-:W-:Y:S01]  /*f7d0*/  ISETP.GT.U32.AND P1, PT, R10, R26, PT ;  /* 0x0000001a0a00720c */ /* 0x000fe20003f24070 */
[--C-:B------:R-:W-:Y:S01]  /*f7e0*/  @!P6 IMAD.IADD R24, R24, 0x1, -R10.reuse ;  /* 0x000000011818e824 */ /* 0x100fe200078e0a0a */
[----:B------:R-:W-:Y:S01]  /*f7f0*/  ISETP.GT.U32.AND P6, PT, R10, R25, PT ;  /* 0x000000190a00720c */ /* 0x000fe20003fc4070 */
[----:B------:R-:W-:Y:S01]  /*f800*/  @!P4 IMAD.IADD R15, R15, 0x1, -R10 ;  /* 0x000000010f0fc824 */ /* 0x000fe200078e0a0a */
[----:B------:R-:W-:-:S02]  /*f810*/  ISETP.GE.AND P4, PT, R11, RZ, PT ;  /* 0x000000ff0b00720c */ /* 0x000fc40003f86270 */
[----:B------:R-:W-:-:S07]  /*f820*/  LOP3.LUT R27, R27, 0x3f, RZ, 0xc0, !PT ;  /* 0x0000003f1b1b7812 */ /* 0x000fce00078ec0ff */
[--C-:B------:R-:W-:Y:S01]  /*f830*/  @!P1 IMAD.IADD R26, R26, 0x1, -R10.reuse ;  /* 0x000000011a1a9824 */ /* 0x100fe200078e0a0a */
[----:B------:R-:W-:Y:S01]  /*f840*/  ISETP.GE.AND P1, PT, R9, RZ, PT ;  /* 0x000000ff0900720c */ /* 0x000fe20003f26270 */
[----:B------:R-:W-:Y:S01]  /*f850*/  @!P6 IMAD.IADD R25, R25, 0x1, -R10 ;  /* 0x000000011919e824 */ /* 0x000fe200078e0a0a */
[----:B------:R-:W-:Y:S01]  /*f860*/  ISETP.GE.AND P6, PT, R2, RZ, PT ;  /* 0x000000ff0200720c */ /* 0x000fe20003fc6270 */
[----:B------:R-:W-:Y:S01]  /*f870*/  IMAD R2, R27, c[0x0][0x18c], RZ ;  /* 0x000063001b027a24 */ /* 0x000fe200078e02ff */
[----:B--2---:R-:W-:-:S05]  /*f880*/  LOP3.LUT R29, R23, 0x1000, R29, 0xf8, !PT ;  /* 0x00001000171d7812 */ /* 0x004fca00078ef81d */
[----:B------:R-:W-:Y:S04]  /*f890*/  STL.64 [R1+0x2378], R28 ;  /* 0x0023781c01007387 */ /* 0x000fe80000100a00 */
[----:B0-----:R-:W2:Y:S04]  /*f8a0*/  LDL.LU R0, [R1+0xac] ;  /* 0x0000ac0001007983 */ /* 0x001ea80000300800 */
[----:B------:R-:W3:Y:S04]  /*f8b0*/  LDL.LU R22, [R1+0x74] ;  /* 0x0000740001167983 */ /* 0x000ee80000300800 */
[----:B------:R-:W4:Y:S04]  /*f8c0*/  LDL.LU R19, [R1+0x3c4] ;  /* 0x0003c40001137983 */ /* 0x000f280000300800 */
[----:B------:R-:W5:Y:S04]  /*f8d0*/  LDL.LU R18, [R1+0x3c8] ;  /* 0x0003c80001127983 */ /* 0x000f680000300800 */
[----:B------:R-:W5:Y:S04]  /*f8e0*/  LDL.LU R17, [R1+0x3cc] ;  /* 0x0003cc0001117983 */ /* 0x000f680000300800 */
[----:B------:R-:W5:Y:S04]  /*f8f0*/  LDL.LU R11, [R1+0x3d0] ;  /* 0x0003d000010b7983 */ /* 0x000f680000300800 */
[----:B------:R-:W5:Y:S04]  /*f900*/  LDL.LU R9, [R1+0x68] ;  /* 0x0000680001097983 */ /* 0x000f680000300800 */
[----:B------:R-:W5:Y:S01]  /*f910*/  LDL.LU R27, [R1+0x24] ;  /* 0x00002400011b7983 */ /* 0x000f620000300800 */
[----:B------:R-:W-:-:S02]  /*f920*/  ISETP.GT.U32.AND P2, PT, R10, R7, PT ;  /* 0x000000070a00720c */ /* 0x000fc40003f44070 */
[C---:B------:R-:W-:Y:S02]  /*f930*/  ISETP.GT.U32.AND P0, PT, R10.reuse, R13, PT ;  /* 0x0000000d0a00720c */ /* 0x040fe40003f04070 */
[----:B------:R-:W-:-:S09]  /*f940*/  ISETP.GT.U32.AND P5, PT, R10, R24, PT ;  /* 0x000000180a00720c */ /* 0x000fd20003fa4070 */
[----:B------:R-:W-:Y:S01]  /*f950*/  @!P2 IMAD.IADD R7, R7, 0x1, -R10 ;  /* 0x000000010707a824 */ /* 0x000fe200078e0a0a */
[----:B------:R-:W-:Y:S02]  /*f960*/  ISETP.GE.AND P2, PT, R21, RZ, PT ;  /* 0x000000ff1500720c */ /* 0x000fe40003f46270 */
[----:B------:R-:W5:Y:S04]  /*f970*/  LDL.LU R21, [R1+0x3c0] ;  /* 0x0003c00001157983 */ /* 0x000f680000300800 */
[----:B-1----:R-:W5:Y:S01]  /*f980*/  LDL.LU R4, [R1+0x14] ;  /* 0x0000140001047983 */ /* 0x002f620000300800 */
[----:B------:R-:W-:-:S03]  /*f990*/  @!P3 IMAD.MOV R5, RZ, RZ, -R5 ;  /* 0x000000ffff05b224 */ /* 0x000fc600078e0a05 */
[----:B------:R-:W5:Y:S01]  /*f9a0*/  LDL.LU R16, [R1+0x10] ;  /* 0x0000100001107983 */ /* 0x000f620000300800 */
[----:B------:R-:W-:-:S03]  /*f9b0*/  ISETP.GE.AND P3, PT, R20, RZ, PT ;  /* 0x000000ff1400720c */ /* 0x000fc60003f66270 */
[----:B------:R-:W5:Y:S04]  /*f9c0*/  LDL.LU R14, [R1+0x350] ;  /* 0x00035000010e7983 */ /* 0x000f680000300800 */
[----:B------:R-:W5:Y:S04]  /*f9d0*/  LDL.LU R8, [R1+0x35c] ;  /* 0x00035c0001087983 */ /* 0x000f680000300800 */
[----:B------:R-:W5:Y:S04]  /*f9e0*/  LDL.LU R6, [R1+0x3a4] ;  /* 0x0003a40001067983 */ /* 0x000f680000300800 */
[----:B------:R-:W5:Y:S01]  /*f9f0*/  LDL.LU R20, [R1+0x3a8] ;  /* 0x0003a80001147983 */ /* 0x000f620000300800 */
[----:B------:R-:W-:-:S02]  /*fa00*/  @!P0 IMAD.IADD R13, R13, 0x1, -R10 ;  /* 0x000000010d0d8824 */ /* 0x000fc400078e0a0a */
[----:B------:R-:W-:Y:S01]  /*fa10*/  @!P5 IMAD.IADD R24, R24, 0x1, -R10 ;  /* 0x000000011818d824 */ /* 0x000fe200078e0a0a */
[----:B------:R-:W-:Y:S02]  /*fa20*/  LEA R10, P5, R2, c[0x0][0x168], 0x1 ;  /* 0x00005a00020a7a11 */ /* 0x000fe400078a08ff */
[----:B------:R-:W5:Y:S01]  /*fa30*/  LDL.LU R2, [R1+0x3b0] ;  /* 0x0003b00001027983 */ /* 0x000f620000300800 */
[----:B------:R-:W-:-:S03]  /*fa40*/  ISETP.GE.AND P0, PT, R12, RZ, PT ;  /* 0x000000ff0c00720c */ /* 0x000fc60003f06270 */
[----:B------:R-:W5:Y:S01]  /*fa50*/  LDL.LU R12, [R1+0x3bc] ;  /* 0x0003bc00010c7983 */ /* 0x000f620000300800 */
[----:B------:R-:W-:Y:S01]  /*fa60*/  @!P3 IMAD.MOV R7, RZ, RZ, -R7 ;  /* 0x000000ffff07b224 */ /* 0x000fe200078e0a07 */
[----:B------:R-:W-:Y:S02]  /*fa70*/  ISETP.NE.AND P3, PT, RZ, c[0x0][0x17c], PT ;  /* 0x00005f00ff007a0c */ /* 0x000fe40003f65270 */
[----:B------:R-:W-:Y:S01]  /*fa80*/  LOP3.LUT R23, RZ, c[0x0][0x17c], RZ, 0x33, !PT ;  /* 0x00005f00ff177a12 */ /* 0x000fe200078e33ff */
[----:B------:R3:W-:Y:S03]  /*fa90*/  STL [R1+0x23dc], R10 ;  /* 0x0023dc0a01007387 */ /* 0x0007e60000100800 */
[C---:B--2---:R-:W-:Y:S02]  /*faa0*/  SEL R3, R23.reuse, R0, !P3 ;  /* 0x0000000017037207 */ /* 0x044fe40005800000 */
[----:B---3--:R-:W-:-:S03]  /*fab0*/  SEL R10, R23, R22, !P3 ;  /* 0x00000016170a7207 */ /* 0x008fc60005800000 */
[----:B------:R5:W-:Y:S01]  /*fac0*/  STL [R1+0x404], R3 ;  /* 0x0004040301007387 */ /* 0x000be20000100800 */
[----:B----4-:R-:W-:-:S03]  /*fad0*/  SEL R0, R23, R19, !P3 ;  /* 0x0000001317007207 */ /* 0x010fc60005800000 */
[----:B------:R0:W-:Y:S01]  /*fae0*/  STL [R1+0x400], R10 ;  /* 0x0004000a01007387 */ /* 0x0001e20000100800 */
[----:B-----5:R-:W-:-:S03]  /*faf0*/  SEL R3, R23, R18, !P3 ;  /* 0x0000001217037207 */ /* 0x020fc60005800000 */
[----:B------:R1:W-:Y:S01]  /*fb00*/  STL [R1+0x3fc], R0 ;  /* 0x0003fc0001007387 */ /* 0x0003e20000100800 */
[----:B0-----:R-:W-:-:S03]  /*fb10*/  SEL R10, R23, R17, !P3 ;  /* 0x00000011170a7207 */ /* 0x001fc60005800000 */
[----:B------:R0:W-:Y:S01]  /*fb20*/  STL [R1+0x3f8], R3 ;  /* 0x0003f80301007387 */ /* 0x0001e20000100800 */
[----:B-1----:R-:W-:-:S03]  /*fb30*/  SEL R0, R23, R11, !P3 ;  /* 0x0000000b17007207 */ /* 0x002fc60005800000 */
[----:B0-----:R-:W2:Y:S04]  /*fb40*/  LDL.LU R3, [R1+0x3b8] ;  /* 0x0003b80001037983 */ /* 0x001ea80000300800 */
[----:B------:R0:W-:Y:S04]  /*fb50*/  STL [R1+0x3f4], R10 ;  /* 0x0003f40a01007387 */ /* 0x0001e80000100800 */
[----:B------:R-:W3:Y:S04]  /*fb60*/  LDL.LU R11, [R1+0x3b4] ;  /* 0x0003b400010b7983 */ /* 0x000ee80000300800 */
[----:B------:R1:W-:Y:S01]  /*fb70*/  STL [R1+0x3f0], R0 ;  /* 0x0003f00001007387 */ /* 0x0003e20000100800 */
[----:B0-----:R-:W-:-:S02]  /*fb80*/  SEL R10, R23, R27, !P3 ;  /* 0x0000001b170a7207 */ /* 0x001fc40005800000 */
[C---:B-1----:R-:W-:Y:S02]  /*fb90*/  SEL R0, R23.reuse, R9, !P3 ;  /* 0x0000000917007207 */ /* 0x042fe40005800000 */
[----:B------:R-:W4:Y:S04]  /*fba0*/  LDL.LU R9, [R1+0x3ac] ;  /* 0x0003ac0001097983 */ /* 0x000f280000300800 */
[----:B------:R0:W-:Y:S04]  /*fbb0*/  STL [R1+0x3ec], R0 ;  /* 0x0003ec0001007387 */ /* 0x0001e80000100800 */
[----:B0-----:R-:W5:Y:S04]  /*fbc0*/  LDL.LU R0, [R1+0x390] ;  /* 0x0003900001007983 */ /* 0x001f680000300800 */
[----:B------:R-:W5:Y:S04]  /*fbd0*/  LDL.LU R22, [R1+0x398] ;  /* 0x0003980001167983 */ /* 0x000f680000300800 */
[----:B------:R0:W-:Y:S04]  /*fbe0*/  STL [R1+0x3e8], R10 ;  /* 0x0003e80a01007387 */ /* 0x0001e80000100800 */
[----:B------:R-:W5:Y:S04]  /*fbf0*/  LDL.LU R19, [R1+0x39c] ;  /* 0x00039c0001137983 */ /* 0x000f680000300800 */
[----:B------:R-:W5:Y:S04]  /*fc00*/  LDL.LU R18, [R1+0x3a0] ;  /* 0x0003a00001127983 */ /* 0x000f680000300800 */
[----:B------:R-:W5:Y:S04]  /*fc10*/  LDL.LU R17, [R1+0x394] ;  /* 0x0003940001117983 */ /* 0x000f680000300800 */
[----:B------:R-:W5:Y:S01]  /*fc20*/  LDL.LU R27, [R1+0x380] ;  /* 0x00038000011b7983 */ /* 0x000f620000300800 */
[----:B0-----:R-:W-:-:S03]  /*fc30*/  SEL R10, R23, R21, !P3 ;  /* 0x00000015170a7207 */ /* 0x001fc60005800000 */
[----:B------:R-:W5:Y:S01]  /*fc40*/  LDL.LU R21, [R1+0x384] ;  /* 0x0003840001157983 */ /* 0x000f620000300800 */
[C---:B------:R-:W-:Y:S02]  /*fc50*/  SEL R4, R23.reuse, R4, !P3 ;  /* 0x0000000417047207 */ /* 0x040fe40005800000 */
[C---:B------:R-:W-:Y:S01]  /*fc60*/  SEL R16, R23.reuse, R16, !P3 ;  /* 0x0000001017107207 */ /* 0x040fe20005800000 */
[----:B------:R0:W-:Y:S04]  /*fc70*/  STL [R1+0x3e4], R10 ;  /* 0x0003e40a01007387 */ /* 0x0001e80000100800 */
[----:B------:R1:W-:Y:S01]  /*fc80*/  STL [R1+0x3e0], R4 ;  /* 0x0003e00401007387 */ /* 0x0003e20000100800 */
[----:B0-----:R-:W-:-:S03]  /*fc90*/  SEL R10, R23, R14, !P3 ;  /* 0x0000000e170a7207 */ /* 0x001fc60005800000 */
[----:B------:R-:W-:Y:S01]  /*fca0*/  STL [R1+0x3dc], R16 ;  /* 0x0003dc1001007387 */ /* 0x000fe20000100800 */
[C---:B-1----:R-:W-:Y:S02]  /*fcb0*/  SEL R4, R23.reuse, R8, !P3 ;  /* 0x0000000817047207 */ /* 0x042fe40005800000 */
[C---:B------:R-:W-:Y:S02]  /*fcc0*/  SEL R8, R23.reuse, R6, !P3 ;  /* 0x0000000617087207 */ /* 0x040fe40005800000 */
[C---:B------:R-:W-:Y:S01]  /*fcd0*/  SEL R6, R23.reuse, R20, !P3 ;  /* 0x0000001417067207 */ /* 0x040fe20005800000 */
[----:B------:R-:W-:Y:S04]  /*fce0*/  STL [R1+0x3d8], R10 ;  /* 0x0003d80a01007387 */ /* 0x000fe80000100800 */
[----:B------:R0:W-:Y:S04]  /*fcf0*/  STL [R1+0x3d4], R4 ;  /* 0x0003d40401007387 */ /* 0x0001e80000100800 */
[----:B------:R1:W-:Y:S04]  /*fd00*/  STL [R1+0x3d0], R8 ;  /* 0x0003d00801007387 */ /* 0x0003e80000100800 */
[----:B------:R1:W-:Y:S01]  /*fd10*/  STL [R1+0x3cc], R6 ;  /* 0x0003cc0601007387 */ /* 0x0003e20000100800 */
[----:B0-----:R-:W-:-:S03]  /*fd20*/  SEL R4, R23, R2, !P3 ;  /* 0x0000000217047207 */ /* 0x001fc60005800000 */
[----:B------:R-:W5:Y:S01]  /*fd30*/  LDL.LU R10, [R1+0x388] ;  /* 0x00038800010a7983 */ /* 0x000f620000300800 */
[----:B------:R-:W-:-:S03]  /*fd40*/  SEL R2, R23, R12, !P3 ;  /* 0x0000000c17027207 */ /* 0x000fc60005800000 */
[----:B------:R-:W-:Y:S04]  /*fd50*/  STL [R1+0x3c8], R4 ;  /* 0x0003c80401007387 */ /* 0x000fe80000100800 */
[----:B------:R-:W5:Y:S04]  /*fd60*/  LDL.LU R28, [R1+0x37c] ;  /* 0x00037c00011c7983 */ /* 0x000f680000300800 */
[----:B------:R0:W-:Y:S04]  /*fd70*/  STL [R1+0x3c4], R2 ;  /* 0x0003c40201007387 */ /* 0x0001e80000100800 */
[----:B------:R-:W5:Y:S04]  /*fd80*/  LDL.LU R29, [R1+0x378] ;  /* 0x00037800011d7983 */ /* 0x000f680000300800 */
[----:B------:R-:W5:Y:S04]  /*fd90*/  LDL.LU R16, [R1+0x374] ;  /* 0x0003740001107983 */ /* 0x000f680000300800 */
[----:B------:R-:W5:Y:S04]  /*fda0*/  LDL.LU R14, [R1+0x370] ;  /* 0x00037000010e7983 */ /* 0x000f680000300800 */
[----:B-1----:R-:W5:Y:S04]  /*fdb0*/  LDL.LU R8, [R1+0x36c] ;  /* 0x00036c0001087983 */ /* 0x002f680000300800 */
[----:B------:R-:W5:Y:S04]  /*fdc0*/  LDL.LU R6, [R1+0x368] ;  /* 0x0003680001067983 */ /* 0x000f680000300800 */
[----:B------:R-:W5:Y:S04]  /*fdd0*/  LDL.LU R20, [R1+0x364] ;  /* 0x0003640001147983 */ /* 0x000f680000300800 */
[----:B0-----:R-:W5:Y:S04]  /*fde0*/  LDL.LU R2, [R1+0x360] ;  /* 0x0003600001027983 */ /* 0x001f680000300800 */
[----:B------:R-:W5:Y:S01]  /*fdf0*/  LDL.LU R12, [R1+0x358] ;  /* 0x00035800010c7983 */ /* 0x000f620000300800 */
[----:B--2---:R-:W-:-:S02]  /*fe00*/  SEL R3, R23, R3, !P3 ;  /* 0x0000000317037207 */ /* 0x004fc40005800000 */
[C---:B---3--:R-:W-:Y:S02]  /*fe10*/  SEL R4, R23.reuse, R11, !P3 ;  /* 0x0000000b17047207 */ /* 0x048fe40005800000 */
[----:B------:R-:W2:Y:S04]  /*fe20*/  LDL.LU R11, [R1+0x354] ;  /* 0x00035400010b7983 */ /* 0x000ea80000300800 */
[----:B------:R4:W-:Y:S04]  /*fe30*/  STL [R1+0x3c0], R3 ;  /* 0x0003c00301007387 */ /* 0x0009e80000100800 */
[----:B------:R5:W-:Y:S01]  /*fe40*/  STL [R1+0x3bc], R4 ;  /* 0x0003bc0401007387 */ /* 0x000be20000100800 */
[----:B----4-:R-:W-:-:S03]  /*fe50*/  SEL R3, R23, R9, !P3 ;  /* 0x0000000917037207 */ /* 0x010fc60005800000 */
[----:B------:R-:W3:Y:S04]  /*fe60*/  LDL.LU R9, [R1+0x324] ;  /* 0x0003240001097983 */ /* 0x000ee80000300800 */
[----:B------:R0:W-:Y:S01]  /*fe70*/  STL [R1+0x3b8], R3 ;  /* 0x0003b80301007387 */ /* 0x0001e20000100800 */
[C---:B-----5:R-:W-:Y:S02]  /*fe80*/  SEL R4, R23.reuse, R0, !P3 ;  /* 0x0000000017047207 */ /* 0x060fe40005800000 */
[----:B------:R-:W-:-:S03]  /*fe90*/  SEL R0, R23, R22, !P3 ;  /* 0x0000001617007207 */ /* 0x000fc60005800000 */
[----:B------:R1:W-:Y:S01]  /*fea0*/  STL [R1+0x3b4], R4 ;  /* 0x0003b40401007387 */ /* 0x0003e20000100800 */
[----:B0-----:R-:W-:-:S03]  /*feb0*/  SEL R3, R23, R19, !P3 ;  /* 0x0000001317037207 */ /* 0x001fc60005800000 */
[----:B------:R-:W-:Y:S01]  /*fec0*/  STL [R1+0x3b0], R0 ;  /* 0x0003b00001007387 */ /* 0x000fe20000100800 */
[----:B-1----:R-:W-:-:S03]  /*fed0*/  SEL R4, R23, R18, !P3 ;  /* 0x0000001217047207 */ /* 0x002fc60005800000 */
[----:B------:R0:W-:Y:S04]  /*fee0*/  STL [R1+0x3ac], R3 ;  /* 0x0003ac0301007387 */ /* 0x0001e80000100800 */
[----:B------:R1:W-:Y:S01]  /*fef0*/  STL [R1+0x3a8], R4 ;  /* 0x0003a80401007387 */ /* 0x0003e20000100800 */
[----:B0-----:R-:W-:-:S03]  /*ff00*/  SEL R3, R23, R27, !P3 ;  /* 0x0000001b17037207 */ /* 0x001fc60005800000 */
[----:B------:R-:W4:Y:S01]  /*ff10*/  LDL.LU R27, [R1+0x330] ;  /* 0x00033000011b7983 */ /* 0x000f220000300800 */
[----:B------:R-:W-:-:S05]  /*ff20*/  SEL R0, R23, R17, !P3 ;  /* 0x0000001117007207 */ /* 0x000fca0005800000 */
[----:B------:R0:W-:Y:S04]  /*ff30*/  STL [R1+0x3a4], R0 ;  /* 0x0003a40001007387 */ /* 0x0001e80000100800 */
[----:B------:R5:W-:Y:S04]  /*ff40*/  STL [R1+0x3a0], R3 ;  /* 0x0003a00301007387 */ /* 0x000be80000100800 */
[----:B-1----:R-:W4:Y:S01]  /*ff50*/  LDL.LU R4, [R1+0x334] ;  /* 0x0003340001047983 */ /* 0x002f220000300800 */
[----:B0-----:R-:W-:-:S03]  /*ff60*/  SEL R0, R23, R21, !P3 ;  /* 0x0000001517007207 */ /* 0x001fc60005800000 */
[----:B-----5:R-:W5:Y:S04]  /*ff70*/  LDL.LU R3, [R1+0x338] ;  /* 0x0003380001037983 */ /* 0x020f680000300800 */
[----:B------:R0:W-:Y:S04]  /*ff80*/  STL [R1+0x39c], R0 ;  /* 0x00039c0001007387 */ /* 0x0001e80000100800 */
[----:B0-----:R-:W5:Y:S04]  /*ff90*/  LDL.LU R0, [R1+0x33c] ;  /* 0x00033c0001007983 */ /* 0x001f680000300800 */
[----:B------:R-:W5:Y:S04]  /*ffa0*/  LDL.LU R22, [R1+0x340] ;  /* 0x0003400001167983 */ /* 0x000f680000300800 */
[----:B------:R-:W5:Y:S04]  /*ffb0*/  LDL.LU R19, [R1+0x34c] ;  /* 0x00034c0001137983 */ /* 0x000f680000300800 */
[----:B------:R-:W5:Y:S01]  /*ffc0*/  LDL.LU R18, [R1+0x344] ;  /* 0x0003440001127983 */ /* 0x000f620000300800 */
[----:B------:R-:W-:-:S03]  /*ffd0*/  SEL R10, R23, R10, !P3 ;  /* 0x0000000a170a7207 */ /* 0x000fc60005800000 */
[----:B------:R-:W5:Y:S04]  /*ffe0*/  LDL.LU R17, [R1+0x348] ;  /* 0x0003480001117983 */ /* 0x000f680000300800 */
[----:B------:R-:W5:Y:S04]  /*fff0*/  LDL.LU R21, [R1+0x32c] ;  /* 0x00032c0001157983 */ /* 0x000f680000300800 */
[----:B------:R0:W-:Y:S02]  /*10000*/  STL [R1+0x398], R10 ;  /* 0x0003980a01007387 */ /* 0x0001e40000100800 */
[----:B0-----:R-:W-:-:S02]  /*10010*/  SEL R10, R23, R28, !P3 ;  /* 0x0000001c170a7207 */ /* 0x001fc40005800000 */
[----:B------:R-:W-:-:S03]  /*10020*/  SEL R28, R23, R29, !P3 ;  /* 0x0000001d171c7207 */ /* 0x000fc60005800000 */
[----:B------:R0:W-:Y:S04]  /*10030*/  STL [R1+0x394], R10 ;  /* 0x0003940a01007387 */ /* 0x0001e80000100800 */
[----:B------:R-:W-:Y:S01]  /*10040*/  STL [R1+0x390], R28 ;  /* 0x0003901c01007387 */ /* 0x000fe20000100800 */
[C---:B0-----:R-:W-:Y:S02]  /*10050*/  SEL R10, R23.reuse, R16, !P3 ;  /* 0x00000010170a7207 */ /* 0x041fe40005800000 */
[C---:B------:R-:W-:Y:S02]  /*10060*/  SEL R16, R23.reuse, R14, !P3 ;  /* 0x0000000e17107207 */ /* 0x040fe40005800000 */
[C---:B------:R-:W-:Y:S01]  /*10070*/  SEL R14, R23.reuse, R8, !P3 ;  /* 0x00000008170e7207 */ /* 0x040fe20005800000 */
[----:B------:R0:W-:Y:S01]  /*10080*/  STL [R1+0x388], R10 ;  /* 0x0003880a01007387 */ /* 0x0001e20000100800 */
[----:B------:R-:W-:-:S03]  /*10090*/  SEL R8, R23, R20, !P3 ;  /* 0x0000001417087207 */ /* 0x000fc60005800000 */
[----:B------:R1:W-:Y:S01]  /*100a0*/  STL [R1+0x384], R16 ;  /* 0x0003841001007387 */ /* 0x0003e20000100800 */
[----:B0-----:R-:W-:-:S03]  /*100b0*/  SEL R10, R23, R6, !P3 ;  /* 0x00000006170a7207 */ /* 0x001fc60005800000 */
[----:B------:R-:W-:Y:S01]  /*100c0*/  STL [R1+0x380], R14 ;  /* 0x0003800e01007387 */ /* 0x000fe20000100800 */
[----:B------:R-:W-:-:S03]  /*100d0*/  SEL R6, R23, R2, !P3 ;  /* 0x0000000217067207 */ /* 0x000fc60005800000 */
[----:B------:R-:W-:Y:S01]  /*100e0*/  STL [R1+0x37c], R10 ;  /* 0x00037c0a01007387 */ /* 0x000fe20000100800 */
[----:B------:R-:W-:-:S03]  /*100f0*/  SEL R2, R23, R12, !P3 ;  /* 0x0000000c17027207 */ /* 0x000fc60005800000 */
[----:B------:R-:W-:Y:S04]  /*10100*/  STL [R1+0x378], R8 ;  /* 0x0003780801007387 */ /* 0x000fe80000100800 */
[----:B-1----:R-:W5:Y:S04]  /*10110*/  LDL.LU R16, [R1+0x328] ;  /* 0x0003280001107983 */ /* 0x002f680000300800 */
[----:B------:R2:W-:Y:S04]  /*10120*/  STL [R1+0x374], R6 ;  /* 0x0003740601007387 */ /* 0x0005e80000100800 */
[----:B------:R-:W5:Y:S04]  /*10130*/  LDL.LU R12, [R1+0x2f4] ;  /* 0x0002f400010c7983 */ /* 0x000f680000300800 */
[----:B------:R3:W-:Y:S01]  /*10140*/  STL [R1+0x370], R2 ;  /* 0x0003700201007387 */ /* 0x0007e20000100800 */
[----:B--2---:R-:W-:-:S03]  /*10150*/  SEL R6, R23, R11, !P3 ;  /* 0x0000000b17067207 */ /* 0x004fc60005800000 */
[----:B------:R-:W2:Y:S04]  /*10160*/  LDL.LU R11, [R1+0x31c] ;  /* 0x00031c00010b7983 */ /* 0x000ea80000300800 */
[----:B------:R0:W-:Y:S04]  /*10170*/  STL [R1+0x36c], R6 ;  /* 0x00036c0601007387 */ /* 0x0001e80000100800 */
[----:B------:R-:W2:Y:S04]  /*10180*/  LDL.LU R14, [R1+0x320] ;  /* 0x00032000010e7983 */ /* 0x000ea80000300800 */
[----:B------:R-:W2:Y:S01]  /*10190*/  LDL.LU R8, [R1+0x2fc] ;  /* 0x0002fc0001087983 */ /* 0x000ea20000300800 */
[----:B---3--:R-:W-:-:S05]  /*101a0*/  SEL R2, R23, R9, !P3 ;  /* 0x0000000917027207 */ /* 0x008fca0005800000 */
[----:B------:R1:W-:Y:S04]  /*101b0*/  STL [R1+0x368], R2 ;  /* 0x0003680201007387 */ /* 0x0003e80000100800 */
[----:B0-----:R-:W3:Y:S04]  /*101c0*/  LDL.LU R6, [R1+0x318] ;  /* 0x0003180001067983 */ /* 0x001ee80000300800 */
[----:B------:R-:W3:Y:S04]  /*101d0*/  LDL.LU R20, [R1+0x304] ;  /* 0x0003040001147983 */ /* 0x000ee80000300800 */
[----:B-1----:R-:W3:Y:S04]  /*101e0*/  LDL.LU R2, [R1+0x314] ;  /* 0x0003140001027983 */ /* 0x002ee80000300800 */
[----:B------:R-:W3:Y:S01]  /*101f0*/  LDL.LU R9, [R1+0x308] ;  /* 0x0003080001097983 */ /* 0x000ee20000300800 */
[----:B----4-:R-:W-:-:S03]  /*10200*/  SEL R10, R23, R27, !P3 ;  /* 0x0000001b170a7207 */ /* 0x010fc60005800000 */
[----:B------:R-:W4:Y:S04]  /*10210*/  LDL.LU R27, [R1+0x310] ;  /* 0x00031000011b7983 */ /* 0x000f280000300800 */
[----:B------:R5:W-:Y:S01]  /*10220*/  STL [R1+0x364], R10 ;  /* 0x0003640a01007387 */ /* 0x000be20000100800 */
[C---:B------:R-:W-:Y:S02]  /*10230*/  SEL R28, R23.reuse, R4, !P3 ;  /* 0x00000004171c7207 */ /* 0x040fe40005800000 */
[----:B-----5:R-:W-:-:S03]  /*10240*/  SEL R10, R23, R3, !P3 ;  /* 0x00000003170a7207 */ /* 0x020fc60005800000 */
[----:B------:R-:W-:Y:S04]  /*10250*/  STL [R1+0x360], R28 ;  /* 0x0003601c01007387 */ /* 0x000fe80000100800 */
[----:B------:R-:W-:Y:S01]  /*10260*/  STL [R1+0x35c], R10 ;  /* 0x00035c0a01007387 */ /* 0x000fe20000100800 */
[C---:B------:R-:W-:Y:S02]  /*10270*/  SEL R4, R23.reuse, R0, !P3 ;  /* 0x0000000017047207 */ /* 0x040fe40005800000 */
[----:B------:R-:W-:-:S03]  /*10280*/  SEL R3, R23, R22, !P3 ;  /* 0x0000001617037207 */ /* 0x000fc60005800000 */
[----:B------:R0:W-:Y:S01]  /*10290*/  STL [R1+0x358], R4 ;  /* 0x0003580401007387 */ /* 0x0001e20000100800 */
[----:B------:R-:W-:-:S03]  /*102a0*/  SEL R0, R23, R19, !P3 ;  /* 0x0000001317007207 */ /* 0x000fc60005800000 */
[----:B------:R1:W-:Y:S01]  /*102b0*/  STL [R1+0x354], R3 ;  /* 0x0003540301007387 */ /* 0x0003e20000100800 */
[----:B0-----:R-:W-:-:S03]  /*102c0*/  SEL R4, R23, R18, !P3 ;  /* 0x0000001217047207 */ /* 0x001fc60005800000 */
[----:B------:R0:W-:Y:S01]  /*102d0*/  STL [R1+0x350], R0 ;  /* 0x0003500001007387 */ /* 0x0001e20000100800 */
[----:B-1----:R-:W-:-:S03]  /*102e0*/  SEL R3, R23, R17, !P3 ;  /* 0x0000001117037207 */ /* 0x002fc60005800000 */
[----:B------:R-:W-:Y:S04]  /*102f0*/  STL [R1+0x34c], R4 ;  /* 0x00034c0401007387 */ /* 0x000fe80000100800 */
[----:B------:R-:W5:Y:S01]  /*10300*/  LDL.LU R10, [R1+0x30c] ;  /* 0x00030c00010a7983 */ /* 0x000f620000300800 */
[----:B0-----:R-:W-:-:S03]  /*10310*/  SEL R0, R23, R21, !P3 ;  /* 0x0000001517007207 */ /* 0x001fc60005800000 */
[----:B------:R0:W-:Y:S04]  /*10320*/  STL [R1+0x348], R3 ;  /* 0x0003480301007387 */ /* 0x0001e80000100800 */
[----:B------:R-:W5:Y:S04]  /*10330*/  LDL.LU R28, [R1+0x300] ;  /* 0x00030000011c7983 */ /* 0x000f680000300800 */
[----:B------:R1:W-:Y:S04]  /*10340*/  STL [R1+0x344], R0 ;  /* 0x0003440001007387 */ /* 0x0003e80000100800 */
[----:B------:R-:W5:Y:S04]  /*10350*/  LDL.LU R29, [R1+0x2f8] ;  /* 0x0002f800011d7983 */ /* 0x000f680000300800 */
[----:B0-----:R-:W5:Y:S04]  /*10360*/  LDL.LU R3, [R1+0x2f0] ;  /* 0x0002f00001037983 */ /* 0x001f680000300800 */
[----:B-1----:R-:W5:Y:S04]  /*10370*/  LDL.LU R0, [R1+0x2ec] ;  /* 0x0002ec0001007983 */ /* 0x002f680000300800 */
[----:B------:R-:W5:Y:S04]  /*10380*/  LDL.LU R22, [R1+0x2e8] ;  /* 0x0002e80001167983 */ /* 0x000f680000300800 */
[----:B------:R-:W5:Y:S04]  /*10390*/  LDL.LU R19, [R1+0x2e4] ;  /* 0x0002e40001137983 */ /* 0x000f680000300800 */
[----:B------:R-:W5:Y:S04]  /*103a0*/  LDL.LU R18, [R1+0x2e0] ;  /* 0x0002e00001127983 */ /* 0x000f680000300800 */
[----:B------:R-:W5:Y:S04]  /*103b0*/  LDL.LU R17, [R1+0x2dc] ;  /* 0x0002dc0001117983 */ /* 0x000f680000300800 */
[----:B------:R-:W5:Y:S01]  /*103c0*/  LDL.LU R21, [R1+0x2d8] ;  /* 0x0002d80001157983 */ /* 0x000f620000300800 */
[----:B------:R-:W-:-:S02]  /*103d0*/  SEL R4, R23, R16, !P3 ;  /* 0x0000001017047207 */ /* 0x000fc40005800000 */
[C---:B------:R-:W-:Y:S02]  /*103e0*/  SEL R16, R23.reuse, R12, !P3 ;  /* 0x0000000c17107207 */ /* 0x040fe40005800000 */
[----:B------:R-:W5:Y:S04]  /*103f0*/  LDL.LU R12, [R1+0x2d4] ;  /* 0x0002d400010c7983 */ /* 0x000f680000300800 */
[----:B------:R2:W-:Y:S04]  /*10400*/  STL [R1+0x340], R4 ;  /* 0x0003400401007387 */ /* 0x0005e80000100800 */
[----:B------:R-:W-:Y:S01]  /*10410*/  STL [R1+0x33c], R16 ;  /* 0x00033c1001007387 */ /* 0x000fe20000100800 */
[----:B--2---:R-:W-:-:S03]  /*10420*/  SEL R4, R23, R11, !P3 ;  /* 0x0000000b17047207 */ /* 0x004fc60005800000 */
[----:B------:R-:W2:Y:S04]  /*10430*/  LDL.LU R11, [R1+0x2d0] ;  /* 0x0002d000010b7983 */ /* 0x000ea80000300800 */
[----:B------:R3:W-:Y:S01]  /*10440*/  STL [R1+0x338], R4 ;  /* 0x0003380401007387 */ /* 0x0007e20000100800 */
[C---:B------:R-:W-:Y:S02]  /*10450*/  SEL R14, R23.reuse, R14, !P3 ;  /* 0x0000000e170e7207 */ /* 0x040fe40005800000 */
[----:B------:R-:W-:-:S03]  /*10460*/  SEL R8, R23, R8, !P3 ;  /* 0x0000000817087207 */ /* 0x000fc60005800000 */
[----:B------:R-:W-:Y:S04]  /*10470*/  STL [R1+0x334], R14 ;  /* 0x0003340e01007387 */ /* 0x000fe80000100800 */
[----:B------:R-:W-:Y:S01]  /*10480*/  STL [R1+0x330], R8 ;  /* 0x0003300801007387 */ /* 0x000fe20000100800 */
[C---:B---3--:R-:W-:Y:S02]  /*10490*/  SEL R4, R23.reuse, R6, !P3 ;  /* 0x0000000617047207 */ /* 0x048fe40005800000 */
[----:B------:R-:W-:-:S03]  /*104a0*/  SEL R6, R23, R20, !P3 ;  /* 0x0000001417067207 */ /* 0x000fc60005800000 */
[----:B------:R0:W-:Y:S01]  /*104b0*/  STL [R1+0x32c], R4 ;  /* 0x00032c0401007387 */ /* 0x0001e20000100800 */
[----:B------:R-:W-:-:S03]  /*104c0*/  SEL R2, R23, R2, !P3 ;  /* 0x0000000217027207 */ /* 0x000fc60005800000 */
[----:B------:R-:W-:Y:S01]  /*104d0*/  STL [R1+0x328], R6 ;  /* 0x0003280601007387 */ /* 0x000fe20000100800 */
[----:B0-----:R-:W-:-:S03]  /*104e0*/  SEL R4, R23, R9, !P3 ;  /* 0x0000000917047207 */ /* 0x001fc60005800000 */
[----:B------:R-:W3:Y:S04]  /*104f0*/  LDL.LU R9, [R1+0x2cc] ;  /* 0x0002cc0001097983 */ /* 0x000ee80000300800 */
[----:B------:R4:W-:Y:S04]  /*10500*/  STL [R1+0x324], R2 ;  /* 0x0003240201007387 */ /* 0x0009e80000100800 */
[----:B------:R0:W-:Y:S01]  /*10510*/  STL [R1+0x320], R4 ;  /* 0x0003200401007387 */ /* 0x0001e20000100800 */
[----:B----4-:R-:W-:-:S03]  /*10520*/  SEL R2, R23, R27, !P3 ;  /* 0x0000001b17027207 */ /* 0x010fc60005800000 */
[----:B0-----:R-:W4:Y:S04]  /*10530*/  LDL.LU R4, [R1+0x2b0] ;  /* 0x0002b00001047983 */ /* 0x001f280000300800 */
[----:B------:R-:W4:Y:S04]  /*10540*/  LDL.LU R16, [R1+0x2b4] ;  /* 0x0002b40001107983 */ /* 0x000f280000300800 */
[----:B------:R0:W-:Y:S04]  /*10550*/  STL [R1+0x31c], R2 ;  /* 0x00031c0201007387 */ /* 0x0001e80000100800 */
[----:B------:R-:W4:Y:S04]  /*10560*/  LDL.LU R14, [R1+0x2b8] ;  /* 0x0002b800010e7983 */ /* 0x000f280000300800 */
[----:B------:R-:W4:Y:S04]  /*10570*/  LDL.LU R8, [R1+0x2c0] ;  /* 0x0002c00001087983 */ /* 0x000f280000300800 */
[----:B------:R-:W4:Y:S04]  /*10580*/  LDL.LU R6, [R1+0x2c4] ;  /* 0x0002c40001067983 */ /* 0x000f280000300800 */
[----:B------:R-:W4:Y:S04]  /*10590*/  LDL.LU R20, [R1+0x2c8] ;  /* 0x0002c80001147983 */ /* 0x000f280000300800 */
[----:B0-----:R-:W4:Y:S04]  /*105a0*/  LDL.LU R2, [R1+0x2bc] ;  /* 0x0002bc0001027983 */ /* 0x001f280000300800 */
[----:B------:R-:W4:Y:S01]  /*105b0*/  LDL.LU R27, [R1+0x2ac] ;  /* 0x0002ac00011b7983 */ /* 0x000f220000300800 */
[----:B-----5:R-:W-:-:S05]  /*105c0*/  SEL R10, R23, R10, !P3 ;  /* 0x0000000a170a7207 */ /* 0x020fca0005800000 */
[----:B------:R0:W-:Y:S01]  /*105d0*/  STL [R1+0x318], R10 ;  /* 0x0003180a01007387 */ /* 0x0001e20000100800 */
[----:B------:R-:W-:-:S05]  /*105e0*/  SEL R28, R23, R28, !P3 ;  /* 0x0000001c171c7207 */ /* 0x000fca0005800000 */
[----:B------:R1:W-:Y:S01]  /*105f0*/  STL [R1+0x314], R28 ;  /* 0x0003141c01007387 */ /* 0x0003e20000100800 */
[----:B0-----:R-:W-:-:S05]  /*10600*/  SEL R10, R23, R29, !P3 ;  /* 0x0000001d170a7207 */ /* 0x001fca0005800000 */
[----:B------:R0:W-:Y:S01]  /*10610*/  STL [R1+0x310], R10 ;  /* 0x0003100a01007387 */ /* 0x0001e20000100800 */
[C---:B-1----:R-:W-:Y:S02]  /*10620*/  SEL R28, R23.reuse, R3, !P3 ;  /* 0x00000003171c7207 */ /* 0x042fe40005800000 */
[----:B------:R-:W-:-:S03]  /*10630*/  SEL R3, R23, R0, !P3 ;  /* 0x0000000017037207 */ /* 0x000fc60005800000 */
[----:B------:R-:W-:Y:S01]  /*10640*/  STL [R1+0x30c], R28 ;  /* 0x00030c1c01007387 */ /* 0x000fe20000100800 */
[----:B0-----:R-:W-:-:S03]  /*10650*/  SEL R10, R23, R22, !P3 ;  /* 0x00000016170a7207 */ /* 0x001fc60005800000 */
[----:B------:R0:W-:Y:S01]  /*10660*/  STL [R1+0x308], R3 ;  /* 0x0003080301007387 */ /* 0x0001e20000100800 */
[----:B------:R-:W-:-:S03]  /*10670*/  SEL R0, R23, R19, !P3 ;  /* 0x0000001317007207 */ /* 0x000fc60005800000 */
[----:B------:R1:W-:Y:S01]  /*10680*/  STL [R1+0x304], R10 ;  /* 0x0003040a01007387 */ /* 0x0003e20000100800 */
[----:B0-----:R-:W-:-:S03]  /*10690*/  SEL R3, R23, R18, !P3 ;  /* 0x0000001217037207 */ /* 0x001fc60005800000 */
[----:B------:R0:W-:Y:S01]  /*106a0*/  STL [R1+0x300], R0 ;  /* 0x0003000001007387 */ /* 0x0001e20000100800 */
[----:B-1----:R-:W-:-:S03]  /*106b0*/  SEL R10, R23, R17, !P3 ;  /* 0x00000011170a7207 */ /* 0x002fc60005800000 */
[----:B------:R1:W-:Y:S01]  /*106c0*/  STL [R1+0x2fc], R3 ;  /* 0x0002fc0301007387 */ /* 0x0003e20000100800 */
[----:B0-----:R-:W-:-:S03]  /*106d0*/  SEL R0, R23, R21, !P3 ;  /* 0x0000001517007207 */ /* 0x001fc60005800000 */
[----:B-1----:R-:W5:Y:S04]  /*106e0*/  LDL.LU R3, [R1+0x2a8] ;  /* 0x0002a80001037983 */ /* 0x002f680000300800 */
[----:B------:R-:W-:Y:S04]  /*106f0*/  STL [R1+0x2f8], R10 ;  /* 0x0002f80a01007387 */ /* 0x000fe80000100800 */
[----:B------:R-:W5:Y:S04]  /*10700*/  LDL.LU R21, [R1+0x2a4] ;  /* 0x0002a40001157983 */ /* 0x000f680000300800 */
[----:B------:R0:W-:Y:S02]  /*10710*/  STL [R1+0x2f4], R0 ;  /* 0x0002f40001007387 */ /* 0x0001e40000100800 */
[----:B0-----:R-:W-:-:S02]  /*10720*/  SEL R0, R23, R12, !P3 ;  /* 0x0000000c17007207 */ /* 0x001fc40005800000 */
[----:B------:R-:W5:Y:S04]  /*10730*/  LDL.LU R12, [R1+0x2a0] ;  /* 0x0002a000010c7983 */ /* 0x000f680000300800 */
[----:B------:R0:W-:Y:S04]  /*10740*/  STL [R1+0x2f0], R0 ;  /* 0x0002f00001007387 */ /* 0x0001e80000100800 */
[----:B0-----:R-:W5:Y:S04]  /*10750*/  LDL.LU R0, [R1+0x29c] ;  /* 0x00029c0001007983 */ /* 0x001f680000300800 */
[----:B------:R-:W5:Y:S01]  /*10760*/  LDL.LU R22, [R1+0x298] ;  /* 0x0002980001167983 */ /* 0x000f620000300800 */
[----:B--2---:R-:W-:-:S05]  /*10770*/  SEL R10, R23, R11, !P3 ;  /* 0x0000000b170a7207 */ /* 0x004fca0005800000 */
[----:B------:R3:W-:Y:S04]  /*10780*/  STL [R1+0x2ec], R10 ;  /* 0x0002ec0a01007387 */ /* 0x0007e80000100800 */
[----:B------:R-:W2:Y:S04]  /*10790*/  LDL.LU R19, [R1+0x294] ;  /* 0x0002940001137983 */ /* 0x000ea80000300800 */
[----:B------:R-:W2:Y:S04]  /*107a0*/  LDL.LU R18, [R1+0x290] ;  /* 0x0002900001127983 */ /* 0x000ea80000300800 */
[----:B------:R-:W2:Y:S04]  /*107b0*/  LDL.LU R17, [R1+0x26c] ;  /* 0x00026c0001117983 */ /* 0x000ea80000300800 */
[----:B------:R-:W2:Y:S01]  /*107c0*/  LDL.LU R11, [R1+0x270] ;  /* 0x00027000010b7983 */ /* 0x000ea20000300800 */
[----:B---3--:R-:W-:-:S03]  /*107d0*/  SEL R10, R23, R9, !P3 ;  /* 0x00000009170a7207 */ /* 0x008fc60005800000 */
[----:B------:R-:W3:Y:S04]  /*107e0*/  LDL.LU R9, [R1+0x278] ;  /* 0x0002780001097983 */ /* 0x000ee80000300800 */
[----:B------:R0:W-:Y:S01]  /*107f0*/  STL [R1+0x2e8], R10 ;  /* 0x0002e80a01007387 */ /* 0x0001e20000100800 */
[C---:B----4-:R-:W-:Y:S02]  /*10800*/  SEL R4, R23.reuse, R4, !P3 ;  /* 0x0000000417047207 */ /* 0x050fe40005800000 */
[----:B------:R-:W-:-:S03]  /*10810*/  SEL R16, R23, R16, !P3 ;  /* 0x0000001017107207 */ /* 0x000fc60005800000 */
[----:B------:R1:W-:Y:S01]  /*10820*/  STL [R1+0x2e4], R4 ;  /* 0x0002e40401007387 */ /* 0x0003e20000100800 */
[----:B0-----:R-:W-:-:S03]  /*10830*/  SEL R10, R23, R14, !P3 ;  /* 0x0000000e170a7207 */ /* 0x001fc60005800000 */
[----:B------:R-:W-:Y:S01]  /*10840*/  STL [R1+0x2e0], R16 ;  /* 0x0002e01001007387 */ /* 0x000fe20000100800 */
[----:B-1----:R-:W-:-:S03]  /*10850*/  SEL R4, R23, R8, !P3 ;  /* 0x0000000817047207 */ /* 0x002fc60005800000 */
[----:B------:R-:W-:Y:S01]  /*10860*/  STL [R1+0x2dc], R10 ;  /* 0x0002dc0a01007387 */ /* 0x000fe20000100800 */
[----:B------:R-:W-:-:S03]  /*10870*/  SEL R8, R23, R6, !P3 ;  /* 0x0000000617087207 */ /* 0x000fc60005800000 */
[----:B------:R0:W-:Y:S01]  /*10880*/  STL [R1+0x2d8], R4 ;  /* 0x0002d80401007387 */ /* 0x0001e20000100800 */
[----:B------:R-:W-:-:S03]  /*10890*/  SEL R6, R23, R20, !P3 ;  /* 0x0000001417067207 */ /* 0x000fc60005800000 */
[----:B------:R1:W-:Y:S04]  /*108a0*/  STL [R1+0x2d4], R8 ;  /* 0x0002d40801007387 */ /* 0x0003e80000100800 */
[----:B------:R4:W-:Y:S01]  /*108b0*/  STL [R1+0x2d0], R6 ;  /* 0x0002d00601007387 */ /* 0x0009e20000100800 */
[----:B0-----:R-:W-:-:S03]  /*108c0*/  SEL R4, R23, R2, !P3 ;  /* 0x0000000217047207 */ /* 0x001fc60005800000 */
[----:B------:R-:W3:Y:S01]  /*108d0*/  LDL.LU R10, [R1+0x280] ;  /* 0x00028000010a7983 */ /* 0x000ee20000300800 */
[----:B------:R-:W-:-:S03]  /*108e0*/  SEL R2, R23, R27, !P3 ;  /* 0x0000001b17027207 */ /* 0x000fc60005800000 */
[----:B------:R-:W-:Y:S04]  /*108f0*/  STL [R1+0x2cc], R4 ;  /* 0x0002cc0401007387 */ /* 0x000fe80000100800 */
[----:B------:R-:W3:Y:S04]  /*10900*/  LDL.LU R28, [R1+0x28c] ;  /* 0x00028c00011c7983 */ /* 0x000ee80000300800 */
[----:B------:R0:W-:Y:S04]  /*10910*/  STL [R1+0x2c8], R2 ;  /* 0x0002c80201007387 */ /* 0x0001e80000100800 */
[----:B------:R-:W3:Y:S04]  /*10920*/  LDL.LU R29, [R1+0x288] ;  /* 0x00028800011d7983 */ /* 0x000ee80000300800 */
[----:B------:R-:W3:Y:S04]  /*10930*/  LDL.LU R16, [R1+0x284] ;  /* 0x0002840001107983 */ /* 0x000ee80000300800 */
[----:B------:R-:W3:Y:S04]  /*10940*/  LDL.LU R14, [R1+0x258] ;  /* 0x00025800010e7983 */ /* 0x000ee80000300800 */
[----:B-1----:R-:W3:Y:S04]  /*10950*/  LDL.LU R8, [R1+0x25c] ;  /* 0x00025c0001087983 */ /* 0x002ee80000300800 */
[----:B----4-:R-:W4:Y:S04]  /*10960*/  LDL.LU R6, [R1+0x260] ;  /* 0x0002600001067983 */ /* 0x010f280000300800 */
[----:B------:R-:W4:Y:S04]  /*10970*/  LDL.LU R20, [R1+0x264] ;  /* 0x0002640001147983 */ /* 0x000f280000300800 */
[----:B0-----:R-:W4:Y:S04]  /*10980*/  LDL.LU R2, [R1+0x268] ;  /* 0x0002680001027983 */ /* 0x001f280000300800 */
[----:B------:R-:W4:Y:S01]  /*10990*/  LDL.LU R27, [R1+0x1e4] ;  /* 0x0001e400011b7983 */ /* 0x000f220000300800 */
[----:B-----5:R-:W-:-:S02]  /*109a0*/  SEL R3, R23, R3, !P3 ;  /* 0x0000000317037207 */ /* 0x020fc40005800000 */
[C---:B------:R-:W-:Y:S02]  /*109b0*/  SEL R4, R23.reuse, R21, !P3 ;  /* 0x0000001517047207 */ /* 0x040fe40005800000 */
[----:B------:R-:W5:Y:S04]  /*109c0*/  LDL.LU R21, [R1+0x1e8] ;  /* 0x0001e80001157983 */ /* 0x000f680000300800 */
[----:B------:R0:W-:Y:S04]  /*109d0*/  STL [R1+0x2c4], R3 ;  /* 0x0002c40301007387 */ /* 0x0001e80000100800 */
[----:B------:R1:W-:Y:S01]  /*109e0*/  STL [R1+0x2c0], R4 ;  /* 0x0002c00401007387 */ /* 0x0003e20000100800 */
[----:B0-----:R-:W-:-:S03]  /*109f0*/  SEL R3, R23, R12, !P3 ;  /* 0x0000000c17037207 */ /* 0x001fc60005800000 */
[----:B------:R-:W5:Y:S04]  /*10a00*/  LDL.LU R12, [R1+0x1f8] ;  /* 0x0001f800010c7983 */ /* 0x000f680000300800 */
[----:B------:R2:W-:Y:S01]  /*10a10*/  STL [R1+0x2bc], R3 ;  /* 0x0002bc0301007387 */ /* 0x0005e20000100800 */
[C---:B-1----:R-:W-:Y:S02]  /*10a20*/  SEL R4, R23.reuse, R0, !P3 ;  /* 0x0000000017047207 */ /* 0x042fe40005800000 */
[----:B------:R-:W-:-:S03]  /*10a30*/  SEL R0, R23, R22, !P3 ;  /* 0x0000001617007207 */ /* 0x000fc60005800000 */
[----:B------:R0:W-:Y:S04]  /*10a40*/  STL [R1+0x2b8], R4 ;  /* 0x0002b80401007387 */ /* 0x0001e80000100800 */
[----:B------:R1:W-:Y:S01]  /*10a50*/  STL [R1+0x2b4], R0 ;  /* 0x0002b40001007387 */ /* 0x0003e20000100800 */
[C---:B--2---:R-:W-:Y:S02]  /*10a60*/  SEL R3, R23.reuse, R19, !P3 ;  /* 0x0000001317037207 */ /* 0x044fe40005800000 */
[----:B0-----:R-:W-:-:S03]  /*10a70*/  SEL R4, R23, R18, !P3 ;  /* 0x0000001217047207 */ /* 0x001fc60005800000 */
[----:B------:R0:W-:Y:S01]  /*10a80*/  STL [R1+0x2b0], R3 ;  /* 0x0002b00301007387 */ /* 0x0001e20000100800 */
[----:B-1----:R-:W-:-:S03]  /*10a90*/  SEL R0, R23, R17, !P3 ;  /* 0x0000001117007207 */ /* 0x002fc60005800000 */
[----:B------:R1:W-:Y:S01]  /*10aa0*/  STL [R1+0x2ac], R4 ;  /* 0x0002ac0401007387 */ /* 0x0003e20000100800 */
[----:B0-----:R-:W-:-:S03]  /*10ab0*/  SEL R3, R23, R11, !P3 ;  /* 0x0000000b17037207 */ /* 0x001fc60005800000 */
[----:B------:R-:W2:Y:S04]  /*10ac0*/  LDL.LU R11, [R1+0x248] ;  /* 0x00024800010b7983 */ /* 0x000ea80000300800 */
[----:B------:R3:W-:Y:S04]  /*10ad0*/  STL [R1+0x2a8], R0 ;  /* 0x0002a80001007387 */ /* 0x0007e80000100800 */
[----:B------:R0:W-:Y:S04]  /*10ae0*/  STL [R1+0x2a4], R3 ;  /* 0x0002a40301007387 */ /* 0x0001e80000100800 */
[----:B-1----:R-:W2:Y:S01]  /*10af0*/  LDL.LU R4, [R1+0x24c] ;  /* 0x00024c0001047983 */ /* 0x002ea20000300800 */
[----:B---3--:R-:W-:-:S03]  /*10b00*/  SEL R0, R23, R9, !P3 ;  /* 0x0000000917007207 */ /* 0x008fc60005800000 */
[----:B0-----:R-:W3:Y:S04]  /*10b10*/  LDL.LU R3, [R1+0x254] ;  /* 0x0002540001037983 */ /* 0x001ee80000300800 */
[----:B------:R0:W-:Y:S04]  /*10b20*/  STL [R1+0x2a0], R0 ;  /* 0x0002a00001007387 */ /* 0x0001e80000100800 */
[----:B0-----:R-:W3:Y:S04]  /*10b30*/  LDL.LU R0, [R1+0x250] ;  /* 0x0002500001007983 */ /* 0x001ee80000300800 */
[----:B------:R-:W3:Y:S04]  /*10b40*/  LDL.LU R22, [R1+0x22c] ;  /* 0x00022c0001167983 */ /* 0x000ee80000300800 */
[----:B------:R-:W3:Y:S04]  /*10b50*/  LDL.LU R19, [R1+0x230] ;  /* 0x0002300001137983 */ /* 0x000ee80000300800 */
[----:B------:R-:W3:Y:S04]  /*10b60*/  LDL.LU R18, [R1+0x244] ;  /* 0x0002440001127983 */ /* 0x000ee80000300800 */
[----:B------:R-:W3:Y:S04]  /*10b70*/  LDL.LU R17, [R1+0x240] ;  /* 0x0002400001117983 */ /* 0x000ee80000300800 */
[----:B------:R-:W3:Y:S01]  /*10b80*/  LDL.LU R9, [R1+0x238] ;  /* 0x0002380001097983 */ /* 0x000ee20000300800 */
[----:B------:R-:W-:-:S05]  /*10b90*/  SEL R10, R23, R10, !P3 ;  /* 0x0000000a170a7207 */ /* 0x000fca0005800000 */
[----:B------:R0:W-:Y:S02]  /*10ba0*/  STL [R1+0x29c], R10 ;  /* 0x00029c0a01007387 */ /* 0x0001e40000100800 */
[C---:B0-----:R-:W-:Y:S02]  /*10bb0*/  SEL R10, R23.reuse, R28, !P3 ;  /* 0x0000001c170a7207 */ /* 0x041fe40005800000 */
[----:B------:R-:W-:-:S03]  /*10bc0*/  SEL R28, R23, R29, !P3 ;  /* 0x0000001d171c7207 */ /* 0x000fc60005800000 */
[----:B------:R0:W-:Y:S04]  /*10bd0*/  STL [R1+0x298], R10 ;  /* 0x0002980a01007387 */ /* 0x0001e80000100800 */
[----:B------:R-:W-:Y:S01]  /*10be0*/  STL [R1+0x294], R28 ;  /* 0x0002941c01007387 */ /* 0x000fe20000100800 */
[C---:B0-----:R-:W-:Y:S02]  /*10bf0*/  SEL R10, R23.reuse, R16, !P3 ;  /* 0x00000010170a7207 */ /* 0x041fe40005800000 */
[C---:B------:R-:W-:Y:S02]  /*10c00*/  SEL R16, R23.reuse, R14, !P3 ;  /* 0x0000000e17107207 */ /* 0x040fe40005800000 */
[C---:B------:R-:W-:Y:S01]  /*10c10*/  SEL R14, R23.reuse, R8, !P3 ;  /* 0x00000008170e7207 */ /* 0x040fe20005800000 */
[----:B------:R0:W-:Y:S01]  /*10c20*/  STL [R1+0x290], R10 ;  /* 0x0002900a01007387 */ /* 0x0001e20000100800 */
[----:B----4-:R-:W-:-:S03]  /*10c30*/  SEL R8, R23, R20, !P3 ;  /* 0x0000001417087207 */ /* 0x010fc60005800000 */
[----:B------:R1:W-:Y:S01]  /*10c40*/  STL [R1+0x28c], R16 ;  /* 0x00028c1001007387 */ /* 0x0003e20000100800 */
[----:B0-----:R-:W-:-:S03]  /*10c50*/  SEL R10, R23, R6, !P3 ;  /* 0x00000006170a7207 */ /* 0x001fc60005800000 */
[----:B------:R-:W-:Y:S01]  /*10c60*/  STL [R1+0x288], R14 ;  /* 0x0002880e01007387 */ /* 0x000fe20000100800 */
[----:B------:R-:W-:-:S03]  /*10c70*/  SEL R6, R23, R2, !P3 ;  /* 0x0000000217067207 */ /* 0x000fc60005800000 */
[----:B------:R-:W-:Y:S01]  /*10c80*/  STL [R1+0x284], R10 ;  /* 0x0002840a01007387 */ /* 0x000fe20000100800 */
[----:B------:R-:W-:-:S03]  /*10c90*/  SEL R2, R23, R27, !P3 ;  /* 0x0000001b17027207 */ /* 0x000fc60005800000 */
[----:B------:R-:W-:Y:S04]  /*10ca0*/  STL [R1+0x280], R8 ;  /* 0x0002800801007387 */ /* 0x000fe80000100800 */
[----:B-1----:R-:W4:Y:S04]  /*10cb0*/  LDL.LU R16, [R1+0x23c] ;  /* 0x00023c0001107983 */ /* 0x002f280000300800 */
[----:B------:R5:W-:Y:S04]  /*10cc0*/  STL [R1+0x278], R6 ;  /* 0x0002780601007387 */ /* 0x000be80000100800 */
[----:B------:R-:W4:Y:S04]  /*10cd0*/  LDL.LU R27, [R1+0x234] ;  /* 0x00023400011b7983 */ /* 0x000f280000300800 */
[----:B------:R0:W-:Y:S01]  /*10ce0*/  STL [R1+0x270], R2 ;  /* 0x0002700201007387 */ /* 0x0001e20000100800 */
[----:B-----5:R-:W-:-:S03]  /*10cf0*/  SEL R6, R23, R21, !P3 ;  /* 0x0000001517067207 */ /* 0x020fc60005800000 */
[----:B------:R-:W5:Y:S04]  /*10d00*/  LDL.LU R21, [R1+0x228] ;  /* 0x0002280001157983 */ /* 0x000f680000300800 */
[----:B------:R1:W-:Y:S04]  /*10d10*/  STL [R1+0x26c], R6 ;  /* 0x00026c0601007387 */ /* 0x0003e80000100800 */
[----:B------:R-:W5:Y:S04]  /*10d20*/  LDL.LU R14, [R1+0x224] ;  /* 0x00022400010e7983 */ /* 0x000f680000300800 */
[----:B------:R-:W5:Y:S01]  /*10d30*/  LDL.LU R8, [R1+0x220] ;  /* 0x0002200001087983 */ /* 0x000f620000300800 */
[----:B0-----:R-:W-:-:S05]  /*10d40*/  SEL R2, R23, R12, !P3 ;  /* 0x0000000c17027207 */ /* 0x001fca0005800000 */
[----:B------:R0:W-:Y:S04]  /*10d50*/  STL [R1+0x268], R2 ;  /* 0x0002680201007387 */ /* 0x0001e80000100800 */
[----:B-1----:R-:W5:Y:S04]  /*10d60*/  LDL.LU R6, [R1+0x21c] ;  /* 0x00021c0001067983 */ /* 0x002f680000300800 */
[----:B------:R-:W5:Y:S04]  /*10d70*/  LDL.LU R20, [R1+0x1fc] ;  /* 0x0001fc0001147983 */ /* 0x000f680000300800 */
[----:B0-----:R-:W5:Y:S04]  /*10d80*/  LDL.LU R2, [R1+0x208] ;  /* 0x0002080001027983 */ /* 0x001f680000300800 */
[----:B------:R-:W5:Y:S01]  /*10d90*/  LDL.LU R12, [R1+0x20c] ;  /* 0x00020c00010c7983 */ /* 0x000f620000300800 */
[----:B--2---:R-:W-:-:S03]  /*10da0*/  SEL R10, R23, R11, !P3 ;  /* 0x0000000b170a7207 */ /* 0x004fc60005800000 */
[----:B------:R-:W2:Y:S04]  /*10db0*/  LDL.LU R11, [R1+0x200] ;  /* 0x00020000010b7983 */ /* 0x000ea80000300800 */
[----:B------:R3:W-:Y:S01]  /*10dc0*/  STL [R1+0x264], R10 ;  /* 0x0002640a01007387 */ /* 0x0007e20000100800 */
[C---:B------:R-:W-:Y:S02]  /*10dd0*/  SEL R28, R23.reuse, R4, !P3 ;  /* 0x00000004171c7207 */ /* 0x040fe40005800000 */
[----:B---3--:R-:W-:-:S03]  /*10de0*/  SEL R10, R23, R3, !P3 ;  /* 0x00000003170a7207 */ /* 0x008fc60005800000 */
        /* <DEDUP_REMOVED lines=11> */
[----:B------:R-:W3:Y:S01]  /*10ea0*/  LDL.LU R10, [R1+0x204] ;  /* 0x00020400010a7983 */ /* 0x000ee20000300800 */
[----:B0-----:R-:W-:-:S03]  /*10eb0*/  SEL R0, R23, R9, !P3 ;  /* 0x0000000917007207 */ /* 0x001fc60005800000 */
[----:B------:R0:W-:Y:S04]  /*10ec0*/  STL [R1+0x248], R3 ;  /* 0x0002480301007387 */ /* 0x0001e80000100800 */
[----:B------:R-:W3:Y:S04]  /*10ed0*/  LDL.LU R28, [R1+0x1f4] ;  /* 0x0001f400011c7983 */ /* 0x000ee80000300800 */
[----:B------:R1:W-:Y:S04]  /*10ee0*/  STL [R1+0x244], R0 ;  /* 0x0002440001007387 */ /* 0x0003e80000100800 */
[----:B------:R-:W3:Y:S04]  /*10ef0*/  LDL.LU R29, [R1+0x1f0] ;  /* 0x0001f000011d7983 */ /* 0x000ee80000300800 */
[----:B0-----:R-:W3:Y:S04]  /*10f00*/  LDL.LU R3, [R1+0x1ec] ;  /* 0x0001ec0001037983 */ /* 0x001ee80000300800 */
[----:B-1----:R-:W3:Y:S04]  /*10f10*/  LDL.LU R0, [R1+0x1e0] ;  /* 0x0001e00001007983 */ /* 0x002ee80000300800 */
[----:B------:R-:W3:Y:S04]  /*10f20*/  LDL.LU R22, [R1+0x1dc] ;  /* 0x0001dc0001167983 */ /* 0x000ee80000300800 */
[----:B------:R-:W3:Y:S04]  /*10f30*/  LDL.LU R19, [R1+0x1d8] ;  /* 0x0001d80001137983 */ /* 0x000ee80000300800 */
[----:B------:R-:W3:Y:S04]  /*10f40*/  LDL.LU R18, [R1+0x1d4] ;  /* 0x0001d40001127983 */ /* 0x000ee80000300800 */
[----:B------:R-:W3:Y:S04]  /*10f50*/  LDL.LU R17, [R1+0x1d0] ;  /* 0x0001d00001117983 */ /* 0x000ee80000300800 */
[----:B------:R-:W3:Y:S01]  /*10f60*/  LDL.LU R9, [R1+0x1cc] ;  /* 0x0001cc0001097983 */ /* 0x000ee20000300800 */
[----:B----4-:R-:W-:-:S02]  /*10f70*/  SEL R4, R23, R16, !P3 ;  /* 0x0000001017047207 */ /* 0x010fc40005800000 */
[C---:B------:R-:W-:Y:S02]  /*10f80*/  SEL R16, R23.reuse, R27, !P3 ;  /* 0x0000001b17107207 */ /* 0x040fe40005800000 */
[----:B------:R-:W4:Y:S04]  /*10f90*/  LDL.LU R27, [R1+0x1c8] ;  /* 0x0001c800011b7983 */ /* 0x000f280000300800 */
[----:B------:R5:W-:Y:S04]  /*10fa0*/  STL [R1+0x240], R4 ;  /* 0x0002400401007387 */ /* 0x000be80000100800 */
[----:B------:R-:W-:Y:S01]  /*10fb0*/  STL [R1+0x23c], R16 ;  /* 0x00023c1001007387 */ /* 0x000fe20000100800 */
[----:B-----5:R-:W-:-:S03]  /*10fc0*/  SEL R4, R23, R21, !P3 ;  /* 0x0000001517047207 */ /* 0x020fc60005800000 */
[----:B------:R-:W5:Y:S04]  /*10fd0*/  LDL.LU R21, [R1+0x16c] ;  /* 0x00016c0001157983 */ /* 0x000f680000300800 */
[----:B------:R0:W-:Y:S01]  /*10fe0*/  STL [R1+0x238], R4 ;  /* 0x0002380401007387 */ /* 0x0001e20000100800 */
[C---:B------:R-:W-:Y:S02]  /*10ff0*/  SEL R14, R23.reuse, R14, !P3 ;  /* 0x0000000e170e7207 */ /* 0x040fe40005800000 */
[----:B------:R-:W-:-:S03]  /*11000*/  SEL R8, R23, R8, !P3 ;  /* 0x0000000817087207 */ /* 0x000fc60005800000 */
[----:B------:R-:W-:Y:S04]  /*11010*/  STL [R1+0x234], R14 ;  /* 0x0002340e01007387 */ /* 0x000fe80000100800 */
[----:B------:R-:W-:Y:S01]  /*11020*/  STL [R1+0x230], R8 ;  /* 0x0002300801007387 */ /* 0x000fe20000100800 */
[C---:B0-----:R-:W-:Y:S02]  /*11030*/  SEL R4, R23.reuse, R6, !P3 ;  /* 0x0000000617047207 */ /* 0x041fe40005800000 */
[----:B------:R-:W-:-:S03]  /*11040*/  SEL R6, R23, R20, !P3 ;  /* 0x0000001417067207 */ /* 0x000fc60005800000 */
[----:B------:R0:W-:Y:S01]  /*11050*/  STL [R1+0x22c], R4 ;  /* 0x00022c0401007387 */ /* 0x0001e20000100800 */
[----:B------:R-:W-:-:S03]  /*11060*/  SEL R2, R23, R2, !P3 ;  /* 0x0000000217027207 */ /* 0x000fc60005800000 */
[----:B------:R-:W-:Y:S01]  /*11070*/  STL [R1+0x228], R6 ;  /* 0x0002280601007387 */ /* 0x000fe20000100800 */
[----:B0-----:R-:W-:-:S03]  /*11080*/  SEL R4, R23, R12, !P3 ;  /* 0x0000000c17047207 */ /* 0x001fc60005800000 */
[----:B------:R-:W5:Y:S04]  /*11090*/  LDL.LU R12, [R1+0x1c4] ;  /* 0x0001c400010c7983 */ /* 0x000f680000300800 */
[----:B------:R-:W-:Y:S04]  /*110a0*/  STL [R1+0x224], R2 ;  /* 0x0002240201007387 */ /* 0x000fe80000100800 */
        /* <DEDUP_REMOVED lines=8> */
[----:B------:R-:W2:Y:S04]  /*11130*/  LDL.LU R20, [R1+0x1bc] ;  /* 0x0001bc0001147983 */ /* 0x000ea80000300800 */
[----:B0-----:R-:W2:Y:S04]  /*11140*/  LDL.LU R2, [R1+0x1ac] ;  /* 0x0001ac0001027983 */ /* 0x001ea80000300800 */
[----:B------:R-:W2:Y:S01]  /*11150*/  LDL.LU R11, [R1+0x19c] ;  /* 0x00019c00010b7983 */ /* 0x000ea20000300800 */
[----:B---3--:R-:W-:-:S05]  /*11160*/  SEL R10, R23, R10, !P3 ;  /* 0x0000000a170a7207 */ /* 0x008fca0005800000 */
        /* <DEDUP_REMOVED lines=17> */
[----:B-1----:R-:W3:Y:S04]  /*11280*/  LDL.LU R3, [R1+0x1a0] ;  /* 0x0001a00001037983 */ /* 0x002ee80000300800 */
[----:B------:R-:W-:Y:S04]  /*11290*/  STL [R1+0x1ec], R10 ;  /* 0x0001ec0a01007387 */ /* 0x000fe80000100800 */
[----:B------:R-:W3:Y:S04]  /*112a0*/  LDL.LU R9, [R1+0x1a4] ;  /* 0x0001a40001097983 */ /* 0x000ee80000300800 */
[----:B------:R4:W-:Y:S02]  /*112b0*/  STL [R1+0x1e8], R0 ;  /* 0x0001e80001007387 */ /* 0x0009e40000100800 */
[----:B----4-:R-:W-:-:S02]  /*112c0*/  SEL R0, R23, R27, !P3 ;  /* 0x0000001b17007207 */ /* 0x010fc40005800000 */
[----:B------:R-:W4:Y:S04]  /*112d0*/  LDL.LU R27, [R1+0x190] ;  /* 0x00019000011b7983 */ /* 0x000f280000300800 */
[----:B------:R0:W-:Y:S04]  /*112e0*/  STL [R1+0x1e4], R0 ;  /* 0x0001e40001007387 */ /* 0x0001e80000100800 */
[----:B0-----:R-:W4:Y:S04]  /*112f0*/  LDL.LU R0, [R1+0x18c] ;  /* 0x00018c0001007983 */ /* 0x001f280000300800 */
[----:B------:R-:W4:Y:S01]  /*11300*/  LDL.LU R22, [R1+0x188] ;  /* 0x0001880001167983 */ /* 0x000f220000300800 */
[----:B-----5:R-:W-:-:S05]  /*11310*/  SEL R10, R23, R21, !P3 ;  /* 0x00000015170a7207 */ /* 0x020fca0005800000 */
[----:B------:R0:W-:Y:S04]  /*11320*/  STL [R1+0x1e0], R10 ;  /* 0x0001e00a01007387 */ /* 0x0001e80000100800 */
[----:B------:R-:W4:Y:S04]  /*11330*/  LDL.LU R19, [R1+0x184] ;  /* 0x0001840001137983 */ /* 0x000f280000300800 */
[----:B------:R-:W4:Y:S04]  /*11340*/  LDL.LU R18, [R1+0x17c] ;  /* 0x00017c0001127983 */ /* 0x000f280000300800 */
[----:B------:R-:W4:Y:S04]  /*11350*/  LDL.LU R17, [R1+0x178] ;  /* 0x0001780001117983 */ /* 0x000f280000300800 */
[----:B------:R-:W4:Y:S01]  /*11360*/  LDL.LU R21, [R1+0x170] ;  /* 0x0001700001157983 */ /* 0x000f220000300800 */
[----:B0-----:R-:W-:-:S03]  /*11370*/  SEL R10, R23, R12, !P3 ;  /* 0x0000000c170a7207 */ /* 0x001fc60005800000 */
[----:B------:R-:W4:Y:S04]  /*11380*/  LDL.LU R12, [R1+0x174] ;  /* 0x00017400010c7983 */ /* 0x000f280000300800 */
[----:B------:R2:W-:Y:S01]  /*11390*/  STL [R1+0x1dc], R10 ;  /* 0x0001dc0a01007387 */ /* 0x0005e20000100800 */
[C---:B------:R-:W-:Y:S02]  /*113a0*/  SEL R4, R23.reuse, R4, !P3 ;  /* 0x0000000417047207 */ /* 0x040fe40005800000 */
[----:B------:R-:W-:-:S03]  /*113b0*/  SEL R16, R23, R16, !P3 ;  /* 0x0000001017107207 */ /* 0x000fc60005800000 */
[----:B------:R0:W-:Y:S04]  /*113c0*/  STL [R1+0x1d8], R4 ;  /* 0x0001d80401007387 */ /* 0x0001e80000100800 */
[----:B------:R-:W-:Y:S01]  /*113d0*/  STL [R1+0x1d4], R16 ;  /* 0x0001d41001007387 */ /* 0x000fe20000100800 */
[C---:B--2---:R-:W-:Y:S02]  /*113e0*/  SEL R10, R23.reuse, R14, !P3 ;  /* 0x0000000e170a7207 */ /* 0x044fe40005800000 */
[----:B0-----:R-:W-:-:S03]  /*113f0*/  SEL R4, R23, R8, !P3 ;  /* 0x0000000817047207 */ /* 0x001fc60005800000 */
[----:B------:R-:W-:Y:S01]  /*11400*/  STL [R1+0x1d0], R10 ;  /* 0x0001d00a01007387 */ /* 0x000fe20000100800 */
[----:B------:R-:W-:-:S03]  /*11410*/  SEL R8, R23, R6, !P3 ;  /* 0x0000000617087207 */ /* 0x000fc60005800000 */
[----:B------:R0:W-:Y:S01]  /*11420*/  STL [R1+0x1cc], R4 ;  /* 0x0001cc0401007387 */ /* 0x0001e20000100800 */
[----:B------:R-:W-:-:S03]  /*11430*/  SEL R6, R23, R20, !P3 ;  /* 0x0000001417067207 */ /* 0x000fc60005800000 */
        /* <DEDUP_REMOVED lines=12> */
[----:B--2---:R-:W2:Y:S04]  /*11500*/  LDL.LU R6, [R1+0x154] ;  /* 0x0001540001067983 */ /* 0x004ea80000300800 */
[----:B------:R-:W2:Y:S04]  /*11510*/  LDL.LU R20, [R1+0x164] ;  /* 0x0001640001147983 */ /* 0x000ea80000300800 */
[----:B0-----:R-:W2:Y:S04]  /*11520*/  LDL.LU R2, [R1+0x40c] ;  /* 0x00040c0001027983 */ /* 0x001ea80000300800 */
[----:B------:R-:W2:Y:S01]  /*11530*/  LDL.LU R11, [R1+0x15c] ;  /* 0x00015c00010b7983 */ /* 0x000ea20000300800 */
[----:B---3--:R-:W-:-:S02]  /*11540*/  SEL R3, R23, R3, !P3 ;  /* 0x0000000317037207 */ /* 0x008fc40005800000 */
[C---:B------:R-:W-:Y:S02]  /*11550*/  SEL R4, R23.reuse, R9, !P3 ;  /* 0x0000000917047207 */ /* 0x040fe40005800000 */
[----:B------:R-:W3:Y:S04]  /*11560*/  LDL.LU R9, [R1+0x408] ;  /* 0x0004080001097983 */ /* 0x000ee80000300800 */
[----:B------:R4:W-:Y:S04]  /*11570*/  STL [R1+0x1b8], R3 ;  /* 0x0001b80301007387 */ /* 0x0009e80000100800 */
[----:B------:R0:W-:Y:S01]  /*11580*/  STL [R1+0x1b4], R4 ;  /* 0x0001b40401007387 */ /* 0x0001e20000100800 */
[----:B----4-:R-:W-:-:S03]  /*11590*/  SEL R3, R23, R27, !P3 ;  /* 0x0000001b17037207 */ /* 0x010fc60005800000 */
[----:B------:R-:W4:Y:S04]  /*115a0*/  LDL.LU R27, [R1+0x144] ;  /* 0x00014400011b7983 */ /* 0x000f280000300800 */
[----:B------:R1:W-:Y:S01]  /*115b0*/  STL [R1+0x1ac], R3 ;  /* 0x0001ac0301007387 */ /* 0x0003e20000100800 */
[C---:B0-----:R-:W-:Y:S02]  /*115c0*/  SEL R4, R23.reuse, R0, !P3 ;  /* 0x0000000017047207 */ /* 0x041fe40005800000 */
[----:B------:R-:W-:-:S03]  /*115d0*/  SEL R0, R23, R22, !P3 ;  /* 0x0000001617007207 */ /* 0x000fc60005800000 */
[----:B------:R0:W-:Y:S04]  /*115e0*/  STL [R1+0x1a8], R4 ;  /* 0x0001a80401007387 */ /* 0x0001e80000100800 */
[----:B------:R0:W-:Y:S01]  /*115f0*/  STL [R1+0x1a4], R0 ;  /* 0x0001a40001007387 */ /* 0x0001e20000100800 */
[C---:B-1----:R-:W-:Y:S02]  /*11600*/  SEL R3, R23.reuse, R19, !P3 ;  /* 0x0000001317037207 */ /* 0x042fe40005800000 */
[----:B0-----:R-:W-:-:S03]  /*11610*/  SEL R4, R23, R18, !P3 ;  /* 0x0000001217047207 */ /* 0x001fc60005800000 */
[----:B------:R0:W-:Y:S01]  /*11620*/  STL [R1+0x1a0], R3 ;  /* 0x0001a00301007387 */ /* 0x0001e20000100800 */
[----:B------:R-:W-:-:S03]  /*11630*/  SEL R0, R23, R17, !P3 ;  /* 0x0000001117007207 */ /* 0x000fc60005800000 */
[----:B------:R1:W-:Y:S01]  /*11640*/  STL [R1+0x19c], R4 ;  /* 0x00019c0401007387 */ /* 0x0003e20000100800 */
[----:B0-----:R-:W-:-:S03]  /*11650*/  SEL R3, R23, R21, !P3 ;  /* 0x0000001517037207 */ /* 0x001fc60005800000 */
[----:B------:R-:W4:Y:S04]  /*11660*/  LDL.LU R21, [R1+0x13c] ;  /* 0x00013c0001157983 */ /* 0x000f280000300800 */
[----:B------:R0:W-:Y:S04]  /*11670*/  STL [R1+0x190], R0 ;  /* 0x0001900001007387 */ /* 0x0001e80000100800 */
[----:B------:R0:W-:Y:S04]  /*11680*/  STL [R1+0x18c], R3 ;  /* 0x00018c0301007387 */ /* 0x0001e80000100800 */
[----:B-1----:R-:W4:Y:S01]  /*11690*/  LDL.LU R4, [R1+0x138] ;  /* 0x0001380001047983 */ /* 0x002f220000300800 */
[----:B0-----:R-:W-:-:S03]  /*116a0*/  SEL R0, R23, R12, !P3 ;  /* 0x0000000c17007207 */ /* 0x001fc60005800000 */
[----:B------:R-:W4:Y:S04]  /*116b0*/  LDL.LU R3, [R1+0x134] ;  /* 0x0001340001037983 */ /* 0x000f280000300800 */
[----:B------:R0:W-:Y:S04]  /*116c0*/  STL [R1+0x188], R0 ;  /* 0x0001880001007387 */ /* 0x0001e80000100800 */
[----:B0-----:R-:W4:Y:S04]  /*116d0*/  LDL.LU R0, [R1+0x100] ;  /* 0x0001000001007983 */ /* 0x001f280000300800 */
[----:B------:R-:W4:Y:S04]  /*116e0*/  LDL.LU R22, [R1+0x104] ;  /* 0x0001040001167983 */ /* 0x000f280000300800 */
[----:B------:R-:W4:Y:S04]  /*116f0*/  LDL.LU R19, [R1+0x12c] ;  /* 0x00012c0001137983 */ /* 0x000f280000300800 */
[----:B------:R-:W4:Y:S04]  /*11700*/  LDL.LU R18, [R1+0x114] ;  /* 0x0001140001127983 */ /* 0x000f280000300800 */
[----:B------:R-:W4:Y:S04]  /*11710*/  LDL.LU R17, [R1+0x128] ;  /* 0x0001280001117983 */ /* 0x000f280000300800 */
[----:B------:R-:W4:Y:S01]  /*11720*/  LDL.LU R12, [R1+0x11c] ;  /* 0x00011c00010c7983 */ /* 0x000f220000300800 */
[----:B-----5:R-:W-:-:S05]  /*11730*/  SEL R10, R23, R10, !P3 ;  /* 0x0000000a170a7207 */ /* 0x020fca0005800000 */
        /* <DEDUP_REMOVED lines=9> */
[----:B--2---:R-:W-:-:S03]  /*117d0*/  SEL R8, R23, R20, !P3 ;  /* 0x0000001417087207 */ /* 0x004fc60005800000 */
[----:B------:R1:W-:Y:S01]  /*117e0*/  STL [R1+0x174], R16 ;  /* 0x0001741001007387 */ /* 0x0003e20000100800 */
[----:B0-----:R-:W-:-:S03]  /*117f0*/  SEL R10, R23, R6, !P3 ;  /* 0x00000006170a7207 */ /* 0x001fc60005800000 */
[----:B------:R-:W-:Y:S01]  /*11800*/  STL [R1+0x170], R14 ;  /* 0x0001700e01007387 */ /* 0x000fe20000100800 */
[----:B------:R-:W-:-:S03]  /*11810*/  SEL R6, R23, R2, !P3 ;  /* 0x0000000217067207 */ /* 0x000fc60005800000 */
[----:B------:R-:W-:Y:S01]  /*11820*/  STL [R1+0x16c], R10 ;  /* 0x00016c0a01007387 */ /* 0x000fe20000100800 */
[----:B------:R-:W-:-:S03]  /*11830*/  SEL R2, R23, R11, !P3 ;  /* 0x0000000b17027207 */ /* 0x000fc60005800000 */
[----:B------:R-:W-:Y:S04]  /*11840*/  STL [R1+0x168], R8 ;  /* 0x0001680801007387 */ /* 0x000fe80000100800 */
[----:B-1----:R-:W2:Y:S04]  /*11850*/  LDL.LU R16, [R1+0x124] ;  /* 0x0001240001107983 */ /* 0x002ea80000300800 */
[----:B------:R3:W-:Y:S04]  /*11860*/  STL [R1+0x164], R6 ;  /* 0x0001640601007387 */ /* 0x0007e80000100800 */
[----:B------:R-:W5:Y:S04]  /*11870*/  LDL.LU R11, [R1+0x120] ;  /* 0x00012000010b7983 */ /* 0x000f680000300800 */
[----:B------:R4:W-:Y:S01]  /*11880*/  STL [R1+0x15c], R2 ;  /* 0x00015c0201007387 */ /* 0x0009e20000100800 */
[----:B---3--:R-:W-:-:S03]  /*11890*/  SEL R6, R23, R9, !P3 ;  /* 0x0000000917067207 */ /* 0x008fc60005800000 */
[----:B------:R-:W3:Y:S04]  /*118a0*/  LDL.LU R9, [R1+0x10c] ;  /* 0x00010c0001097983 */ /* 0x000ee80000300800 */
[----:B------:R0:W-:Y:S04]  /*118b0*/  STL [R1+0x154], R6 ;  /* 0x0001540601007387 */ /* 0x0001e80000100800 */
[----:B------:R-:W3:Y:S04]  /*118c0*/  LDL.LU R14, [R1+0xfc] ;  /* 0x0000fc00010e7983 */ /* 0x000ee80000300800 */
[----:B------:R-:W3:Y:S01]  /*118d0*/  LDL.LU R8, [R1+0xf4] ;  /* 0x0000f40001087983 */ /* 0x000ee20000300800 */
[----:B----4-:R-:W-:-:S05]  /*118e0*/  SEL R2, R23, R27, !P3 ;  /* 0x0000001b17027207 */ /* 0x010fca0005800000 */
[----:B------:R1:W-:Y:S04]  /*118f0*/  STL [R1+0x150], R2 ;  /* 0x0001500201007387 */ /* 0x0003e80000100800 */
[----:B0-----:R-:W4:Y:S04]  /*11900*/  LDL.LU R6, [R1+0xec] ;  /* 0x0000ec0001067983 */ /* 0x001f280000300800 */
[----:B------:R-:W4:Y:S04]  /*11910*/  LDL.LU R20, [R1+0xe8] ;  /* 0x0000e80001147983 */ /* 0x000f280000300800 */
[----:B-1----:R-:W4:Y:S04]  /*11920*/  LDL.LU R2, [R1+0xe4] ;  /* 0x0000e40001027983 */ /* 0x002f280000300800 */
[----:B------:R-:W4:Y:S01]  /*11930*/  LDL.LU R27, [R1+0xe0] ;  /* 0x0000e000011b7983 */ /* 0x000f220000300800 */
[----:B------:R-:W-:-:S03]  /*11940*/  SEL R10, R23, R21, !P3 ;  /* 0x00000015170a7207 */ /* 0x000fc60005800000 */
[----:B------:R-:W4:Y:S04]  /*11950*/  LDL.LU R21, [R1+0xdc] ;  /* 0x0000dc0001157983 */ /* 0x000f280000300800 */
[----:B------:R0:W-:Y:S01]  /*11960*/  STL [R1+0x14c], R10 ;  /* 0x00014c0a01007387 */ /* 0x0001e20000100800 */
[C---:B------:R-:W-:Y:S02]  /*11970*/  SEL R28, R23.reuse, R4, !P3 ;  /* 0x00000004171c7207 */ /* 0x040fe40005800000 */
[----:B0-----:R-:W-:-:S03]  /*11980*/  SEL R10, R23, R3, !P3 ;  /* 0x00000003170a7207 */ /* 0x001fc60005800000 */
        /* <DEDUP_REMOVED lines=12> */
[----:B-1----:R-:W4:Y:S04]  /*11a50*/  LDL.LU R4, [R1+0xd8] ;  /* 0x0000d80001047983 */ /* 0x002f280000300800 */
[----:B------:R0:W-:Y:S04]  /*11a60*/  STL [R1+0x130], R3 ;  /* 0x0001300301007387 */ /* 0x0001e80000100800 */
[----:B------:R-:W4:Y:S04]  /*11a70*/  LDL.LU R10, [R1+0xd4] ;  /* 0x0000d400010a7983 */ /* 0x000f280000300800 */
[----:B------:R1:W-:Y:S04]  /*11a80*/  STL [R1+0x12c], R0 ;  /* 0x00012c0001007387 */ /* 0x0003e80000100800 */
[----:B------:R-:W4:Y:S04]  /*11a90*/  LDL.LU R28, [R1+0xcc] ;  /* 0x0000cc00011c7983 */ /* 0x000f280000300800 */
[----:B------:R-:W4:Y:S04]  /*11aa0*/  LDL.LU R29, [R1+0xc8] ;  /* 0x0000c800011d7983 */ /* 0x000f280000300800 */
[----:B0-----:R-:W4:Y:S04]  /*11ab0*/  LDL.LU R3, [R1+0xb0] ;  /* 0x0000b00001037983 */ /* 0x001f280000300800 */
[----:B-1----:R-:W4:Y:S04]  /*11ac0*/  LDL.LU R0, [R1+0xb4] ;  /* 0x0000b40001007983 */ /* 0x002f280000300800 */
[----:B------:R-:W4:Y:S04]  /*11ad0*/  LDL.LU R22, [R1+0xb8] ;  /* 0x0000b80001167983 */ /* 0x000f280000300800 */
[----:B------:R-:W4:Y:S04]  /*11ae0*/  LDL.LU R19, [R1+0xc0] ;  /* 0x0000c00001137983 */ /* 0x000f280000300800 */
[----:B------:R-:W4:Y:S04]  /*11af0*/  LDL.LU R18, [R1+0xc4] ;  /* 0x0000c40001127983 */ /* 0x000f280000300800 */
[----:B------:R-:W4:Y:S01]  /*11b00*/  LDL.LU R12, [R1+0x38c] ;  /* 0x00038c00010c7983 */ /* 0x000f220000300800 */
[----:B--2---:R-:W-:-:S02]  /*11b10*/  SEL R17, R23, R16, !P3 ;  /* 0x0000001017117207 */ /* 0x004fc40005800000 */
[C---:B-----5:R-:W-:Y:S02]  /*11b20*/  SEL R16, R23.reuse, R11, !P3 ;  /* 0x0000000b17107207 */ /* 0x060fe40005800000 */
[----:B------:R-:W2:Y:S04]  /*11b30*/  LDL.LU R11, [R1+0xbc] ;  /* 0x0000bc00010b7983 */ /* 0x000ea80000300800 */
[----:B------:R3:W-:Y:S04]  /*11b40*/  STL [R1+0x128], R17 ;  /* 0x0001281101007387 */ /* 0x0007e80000100800 */
[----:B------:R0:W-:Y:S01]  /*11b50*/  STL [R1+0x124], R16 ;  /* 0x0001241001007387 */ /* 0x0001e20000100800 */
[----:B---3--:R-:W-:-:S03]  /*11b60*/  SEL R17, R23, R9, !P3 ;  /* 0x0000000917117207 */ /* 0x008fc60005800000 */
[----:B------:R-:W3:Y:S01]  /*11b70*/  LDL.LU R9, [R1+0xa8] ;  /* 0x0000a80001097983 */ /* 0x000ee20000300800 */
[----:B0-----:R-:W-:-:S03]  /*11b80*/  SEL R16, R23, R14, !P3 ;  /* 0x0000000e17107207 */ /* 0x001fc60005800000 */
[----:B------:R-:W-:Y:S01]  /*11b90*/  STL [R1+0x120], R17 ;  /* 0x0001201101007387 */ /* 0x000fe20000100800 */
[----:B------:R-:W-:-:S03]  /*11ba0*/  SEL R14, R23, R8, !P3 ;  /* 0x00000008170e7207 */ /* 0x000fc60005800000 */
[----:B------:R-:W-:Y:S04]  /*11bb0*/  STL [R1+0x11c], R16 ;  /* 0x00011c1001007387 */ /* 0x000fe80000100800 */
[----:B------:R-:W-:Y:S01]  /*11bc0*/  STL [R1+0x114], R14 ;  /* 0x0001140e01007387 */ /* 0x000fe20000100800 */
[C---:B----4-:R-:W-:Y:S02]  /*11bd0*/  SEL R6, R23.reuse, R6, !P3 ;  /* 0x0000000617067207 */ /* 0x050fe40005800000 */
[----:B------:R-:W-:-:S03]  /*11be0*/  SEL R8, R23, R20, !P3 ;  /* 0x0000001417087207 */ /* 0x000fc60005800000 */
[----:B------:R0:W-:Y:S04]  /*11bf0*/  STL [R1+0x10c], R6 ;  /* 0x00010c0601007387 */ /* 0x0001e80000100800 */
[----:B------:R-:W-:Y:S01]  /*11c00*/  STL [R1+0x104], R8 ;  /* 0x0001040801007387 */ /* 0x000fe20000100800 */
[----:B0-----:R-:W-:-:S03]  /*11c10*/  SEL R6, R23, R27, !P3 ;  /* 0x0000001b17067207 */ /* 0x001fc60005800000 */
[----:B------:R-:W4:Y:S01]  /*11c20*/  LDL.LU R27, [R1+0xa4] ;  /* 0x0000a400011b7983 */ /* 0x000f220000300800 */
[----:B------:R-:W-:-:S05]  /*11c30*/  SEL R2, R23, R2, !P3 ;  /* 0x0000000217027207 */ /* 0x000fca0005800000 */
[----:B------:R0:W-:Y:S04]  /*11c40*/  STL [R1+0x100], R2 ;  /* 0x0001000201007387 */ /* 0x0001e80000100800 */
[----:B------:R1:W-:Y:S04]  /*11c50*/  STL [R1+0xfc], R6 ;  /* 0x0000fc0601007387 */ /* 0x0003e80000100800 */
[----:B------:R-:W5:Y:S04]  /*11c60*/  LDL.LU R17, [R1+0xa0] ;  /* 0x0000a00001117983 */ /* 0x000f680000300800 */
[----:B------:R-:W5:Y:S01]  /*11c70*/  LDL.LU R16, [R1+0x98] ;  /* 0x0000980001107983 */ /* 0x000f620000300800 */
[----:B0-----:R-:W-:-:S05]  /*11c80*/  SEL R2, R23, R21, !P3 ;  /* 0x0000001517027207 */ /* 0x001fca0005800000 */
[----:B------:R0:W-:Y:S04]  /*11c90*/  STL [R1+0xf4], R2 ;  /* 0x0000f40201007387 */ /* 0x0001e80000100800 */
[----:B------:R-:W5:Y:S04]  /*11ca0*/  LDL.LU R14, [R1+0x94] ;  /* 0x00009400010e7983 */ /* 0x000f680000300800 */
[----:B------:R-:W5:Y:S04]  /*11cb0*/  LDL.LU R8, [R1+0x8c] ;  /* 0x00008c0001087983 */ /* 0x000f680000300800 */
[----:B-1----:R-:W5:Y:S04]  /*11cc0*/  LDL.LU R6, [R1+0x88] ;  /* 0x0000880001067983 */ /* 0x002f680000300800 */
[----:B------:R-:W5:Y:S04]  /*11cd0*/  LDL.LU R20, [R1+0x4] ;  /* 0x0000040001147983 */ /* 0x000f680000300800 */
[----:B0-----:R-:W5:Y:S04]  /*11ce0*/  LDL.LU R2, [R1] ;  /* 0x0000000001027983 */ /* 0x001f680000300800 */
[----:B------:R-:W5:Y:S01]  /*11cf0*/  LDL.LU R21, [R1+0x78] ;  /* 0x0000780001157983 */ /* 0x000f620000300800 */
[----:B------:R-:W-:-:S05]  /*11d00*/  SEL R4, R23, R4, !P3 ;  /* 0x0000000417047207 */ /* 0x000fca0005800000 */
[----:B------:R0:W-:Y:S01]  /*11d10*/  STL [R1+0xec], R4 ;  /* 0x0000ec0401007387 */ /* 0x0001e20000100800 */
[----:B------:R-:W-:-:S03]  /*11d20*/  SEL R10, R23, R10, !P3 ;  /* 0x0000000a170a7207 */ /* 0x000fc60005800000 */
[----:B0-----:R-:W5:Y:S04]  /*11d30*/  LDL.LU R4, [R1+0x24d0] ;  /* 0x0024d00001047983 */ /* 0x001f680000300800 */
[----:B------:R0:W-:Y:S01]  /*11d40*/  STL [R1+0xe8], R10 ;  /* 0x0000e80a01007387 */ /* 0x0001e20000100800 */
[C---:B------:R-:W-:Y:S02]  /*11d50*/  SEL R3, R23.reuse, R3, !P3 ;  /* 0x0000000317037207 */ /* 0x040fe40005800000 */
[C---:B0-----:R-:W-:Y:S02]  /*11d60*/  SEL R10, R23.reuse, R28, !P3 ;  /* 0x0000001c170a7207 */ /* 0x041fe40005800000 */
[----:B------:R-:W-:-:S03]  /*11d70*/  SEL R28, R23, R29, !P3 ;  /* 0x0000001d171c7207 */ /* 0x000fc60005800000 */
[----:B------:R0:W-:Y:S04]  /*11d80*/  STL [R1+0xe4], R10 ;  /* 0x0000e40a01007387 */ /* 0x0001e80000100800 */
        /* <DEDUP_REMOVED lines=11> */
[----:B------:R0:W-:Y:S04]  /*11e40*/  STL [R1+0xc8], R10 ;  /* 0x0000c80a01007387 */ /* 0x0001e80000100800 */
[----:B0-----:R-:W5:Y:S04]  /*11e50*/  LDL.LU R10, [R1+0x80] ;  /* 0x00008000010a7983 */ /* 0x001f680000300800 */
[----:B------:R2:W-:Y:S04]  /*11e60*/  STL [R1+0xc4], R0 ;  /* 0x0000c40001007387 */ /* 0x0005e80000100800 */
[----:B------:R-:W5:Y:S01]  /*11e70*/  LDL.LU R29, [R1+0x84] ;  /* 0x00008400011d7983 */ /* 0x000f620000300800 */
[----:B--2---:R-:W-:-:S05]  /*11e80*/  SEL R0, R23, R11, !P3 ;  /* 0x0000000b17007207 */ /* 0x004fca0005800000 */
[----:B------:R0:W-:Y:S04]  /*11e90*/  STL [R1+0xc0], R0 ;  /* 0x0000c00001007387 */ /* 0x0001e80000100800 */
[----:B0-----:R-:W2:Y:S04]  /*11ea0*/  LDL.LU R0, [R1+0x27c] ;  /* 0x00027c0001007983 */ /* 0x001ea80000300800 */
[----:B------:R-:W2:Y:S01]  /*11eb0*/  LDL.LU R22, [R1+0x274] ;  /* 0x0002740001167983 */ /* 0x000ea20000300800 */
[----:B---3--:R-:W-:-:S05]  /*11ec0*/  SEL R9, R23, R9, !P3 ;  /* 0x0000000917097207 */ /* 0x008fca0005800000 */
[----:B------:R0:W-:Y:S04]  /*11ed0*/  STL [R1+0xbc], R9 ;  /* 0x0000bc0901007387 */ /* 0x0001e80000100800 */
[----:B------:R-:W3:Y:S04]  /*11ee0*/  LDL.LU R12, [R1+0x6c] ;  /* 0x00006c00010c7983 */ /* 0x000ee80000300800 */
[----:B------:R-:W3:Y:S04]  /*11ef0*/  LDL.LU R11, [R1+0x70] ;  /* 0x00007000010b7983 */ /* 0x000ee80000300800 */
[----:B0-----:R-:W3:Y:S04]  /*11f00*/  LDL.LU R9, [R1+0x210] ;  /* 0x0002100001097983 */ /* 0x001ee80000300800 */
[----:B------:R-:W3:Y:S01]  /*11f10*/  LDL.LU R28, [R1+0x214] ;  /* 0x00021400011c7983 */ /* 0x000ee20000300800 */
[----:B----4-:R-:W-:-:S03]  /*11f20*/  SEL R18, R23, R27, !P3 ;  /* 0x0000001b17127207 */ /* 0x010fc60005800000 */
[----:B------:R-:W4:Y:S04]  /*11f30*/  LDL.LU R27, [R1+0x218] ;  /* 0x00021800011b7983 */ /* 0x000f280000300800 */
[----:B------:R0:W-:Y:S01]  /*11f40*/  STL [R1+0xb8], R18 ;  /* 0x0000b81201007387 */ /* 0x0001e20000100800 */
[C---:B-----5:R-:W-:Y:S02]  /*11f50*/  SEL R19, R23.reuse, R17, !P3 ;  /* 0x0000001117137207 */ /* 0x060fe40005800000 */
[----:B0-----:R-:W-:-:S03]  /*11f60*/  SEL R18, R23, R16, !P3 ;  /* 0x0000001017127207 */ /* 0x001fc60005800000 */
[----:B------:R0:W-:Y:S04]  /*11f70*/  STL [R1+0xb4], R19 ;  /* 0x0000b41301007387 */ /* 0x0001e80000100800 */
[----:B------:R1:W-:Y:S01]  /*11f80*/  STL [R1+0xb0], R18 ;  /* 0x0000b01201007387 */ /* 0x0003e20000100800 */
[C---:B------:R-:W-:Y:S02]  /*11f90*/  SEL R17, R23.reuse, R14, !P3 ;  /* 0x0000000e17117207 */ /* 0x040fe40005800000 */
[----:B------:R-:W-:-:S03]  /*11fa0*/  SEL R16, R23, R8, !P3 ;  /* 0x0000000817107207 */ /* 0x000fc60005800000 */
[----:B------:R5:W-:Y:S01]  /*11fb0*/  STL [R1+0xac], R17 ;  /* 0x0000ac1101007387 */ /* 0x000be20000100800 */
[----:B------:R-:W-:-:S03]  /*11fc0*/  SEL R14, R23, R6, !P3 ;  /* 0x00000006170e7207 */ /* 0x000fc60005800000 */
[----:B------:R0:W-:Y:S01]  /*11fd0*/  STL [R1+0xa8], R16 ;  /* 0x0000a81001007387 */ /* 0x0001e20000100800 */
[----:B------:R-:W-:-:S03]  /*11fe0*/  SEL R8, R23, R20, !P3 ;  /* 0x0000001417087207 */ /* 0x000fc60005800000 */
[----:B------:R1:W-:Y:S01]  /*11ff0*/  STL [R1+0xa4], R14 ;  /* 0x0000a40e01007387 */ /* 0x0003e20000100800 */
[----:B------:R-:W-:-:S03]  /*12000*/  SEL R6, R23, R2, !P3 ;  /* 0x0000000217067207 */ /* 0x000fc60005800000 */
[----:B------:R1:W-:Y:S01]  /*12010*/  STL [R1+0xa0], R8 ;  /* 0x0000a00801007387 */ /* 0x0003e20000100800 */
[----:B------:R-:W-:-:S03]  /*12020*/  SEL R2, R23, R21, !P3 ;  /* 0x0000001517027207 */ /* 0x000fc60005800000 */
[----:B0-----:R-:W4:Y:S04]  /*12030*/  LDL.LU R19, [R1+0x194] ;  /* 0x0001940001137983 */ /* 0x001f280000300800 */
[----:B------:R0:W-:Y:S04]  /*12040*/  STL [R1+0x98], R6 ;  /* 0x0000980601007387 */ /* 0x0001e80000100800 */
[----:B-1----:R-:W4:Y:S04]  /*12050*/  LDL.LU R18, [R1+0x1b0] ;  /* 0x0001b00001127983 */ /* 0x002f280000300800 */
[----:B------:R1:W-:Y:S04]  /*12060*/  STL [R1+0x94], R2 ;  /* 0x0000940201007387 */ /* 0x0003e80000100800 */
[----:B-----5:R-:W5:Y:S04]  /*12070*/  LDL.LU R17, [R1+0x198] ;  /* 0x0001980001117983 */ /* 0x020f680000300800 */
[----:B------:R-:W5:Y:S04]  /*12080*/  LDL.LU R16, [R1+0xf0] ;  /* 0x0000f00001107983 */ /* 0x000f680000300800 */
[----:B------:R-:W5:Y:S04]  /*12090*/  LDL.LU R14, [R1+0xf8] ;  /* 0x0000f800010e7983 */ /* 0x000f680000300800 */
[----:B------:R-:W5:Y:S04]  /*120a0*/  LDL.LU R8, [R1+0x160] ;  /* 0x0001600001087983 */ /* 0x000f680000300800 */
[----:B0-----:R-:W5:Y:S04]  /*120b0*/  LDL.LU R6, [R1+0x158] ;  /* 0x0001580001067983 */ /* 0x001f680000300800 */
[----:B------:R-:W5:Y:S04]  /*120c0*/  LDL.LU R20, [R1+0x110] ;  /* 0x0001100001147983 */ /* 0x000f680000300800 */
[----:B-1----:R-:W5:Y:S04]  /*120d0*/  LDL.LU R2, [R1+0x118] ;  /* 0x0001180001027983 */ /* 0x002f680000300800 */
[----:B------:R-:W5:Y:S01]  /*120e0*/  LDL.LU R21, [R1+0x108] ;  /* 0x0001080001157983 */ /* 0x000f620000300800 */
[----:B------:R-:W-:-:S05]  /*120f0*/  SEL R3, R23, R3, !P3 ;  /* 0x0000000317037207 */ /* 0x000fca0005800000 */
[----:B------:R0:W-:Y:S01]  /*12100*/  STL [R1+0x8c], R3 ;  /* 0x00008c0301007387 */ /* 0x0001e20000100800 */
[----:B------:R-:W-:-:S03]  /*12110*/  SEL R10, R23, R10, !P3 ;  /* 0x0000000a170a7207 */ /* 0x000fc60005800000 */
[----:B0-----:R-:W5:Y:S04]  /*12120*/  LDL.LU R3, [R1+0x24cc] ;  /* 0x0024cc0001037983 */ /* 0x001f680000300800 */
[----:B------:R0:W-:Y:S01]  /*12130*/  STL [R1+0x88], R10 ;  /* 0x0000880a01007387 */ /* 0x0001e20000100800 */
[----:B------:R-:W-:-:S03]  /*12140*/  SEL R29, R23, R29, !P3 ;  /* 0x0000001d171d7207 */ /* 0x000fc60005800000 */
[----:B0-----:R-:W5:Y:S04]  /*12150*/  LDL.LU R10, [R1+0x9c] ;  /* 0x00009c00010a7983 */ /* 0x001f680000300800 */
[----:B------:R0:W-:Y:S04]  /*12160*/  STL [R1+0x84], R29 ;  /* 0x0000841d01007387 */ /* 0x0001e80000100800 */
[----:B0-----:R-:W5:Y:S01]  /*12170*/  LDL.LU R29, [R1+0x30] ;  /* 0x00003000011d7983 */ /* 0x001f620000300800 */
[C---:B--2---:R-:W-:Y:S02]  /*12180*/  SEL R0, R23.reuse, R0, !P3 ;  /* 0x0000000017007207 */ /* 0x044fe40005800000 */
[----:B------:R-:W-:-:S03]  /*12190*/  SEL R22, R23, R22, !P3 ;  /* 0x0000001617167207 */ /* 0x000fc60005800000 */
[----:B------:R0:W-:Y:S04]  /*121a0*/  STL [R1+0x80], R0 ;  /* 0x0000800001007387 */ /* 0x0001e80000100800 */
[----:B0-----:R-:W2:Y:S01]  /*121b0*/  LDL.LU R0, [R1+0x24c8] ;  /* 0x0024c80001007983 */ /* 0x001ea20000300800 */
[----:B---3--:R-:W-:-:S03]  /*121c0*/  SEL R12, R23, R12, !P3 ;  /* 0x0000000c170c7207 */ /* 0x008fc60005800000 */
[----:B------:R0:W-:Y:S01]  /*121d0*/  STL [R1+0x7c], R22 ;  /* 0x00007c1601007387 */ /* 0x0001e20000100800 */
[C---:B------:R-:W-:Y:S02]  /*121e0*/  SEL R11, R23.reuse, R11, !P3 ;  /* 0x0000000b170b7207 */ /* 0x040fe40005800000 */
[C---:B------:R-:W-:Y:S01]  /*121f0*/  SEL R9, R23.reuse, R9, !P3 ;  /* 0x0000000917097207 */ /* 0x040fe20005800000 */
[----:B0-----:R-:W3:Y:S01]  /*12200*/  LDL.LU R22, [R1+0x24c4] ;  /* 0x0024c40001167983 */ /* 0x001ee20000300800 */
[----:B------:R-:W-:-:S03]  /*12210*/  SEL R28, R23, R28, !P3 ;  /* 0x0000001c171c7207 */ /* 0x000fc60005800000 */
[----:B------:R0:W-:Y:S04]  /*12220*/  STL [R1+0x78], R12 ;  /* 0x0000780c01007387 */ /* 0x0001e80000100800 */
[----:B0-----:R-:W2:Y:S04]  /*12230*/  LDL.LU R12, [R1+0x24c0] ;  /* 0x0024c000010c7983 */ /* 0x001ea80000300800 */
[----:B------:R0:W-:Y:S01]  /*12240*/  STL [R1+0x74], R11 ;  /* 0x0000740b01007387 */ /* 0x0001e20000100800 */
[----:B----4-:R-:W-:-:S03]  /*12250*/  SEL R27, R23, R27, !P3 ;  /* 0x0000001b171b7207 */ /* 0x010fc60005800000 */
[----:B0-----:R-:W4:Y:S04]  /*12260*/  LDL.LU R11, [R1+0x24bc] ;  /* 0x0024bc00010b7983 */ /* 0x001f280000300800 */
[----:B------:R0:W-:Y:S04]  /*12270*/  STL [R1+0x70], R9 ;  /* 0x0000700901007387 */ /* 0x0001e80000100800 */
[----:B0-----:R-:W3:Y:S04]  /*12280*/  LDL.LU R9, [R1+0x24b8] ;  /* 0x0024b80001097983 */ /* 0x001ee80000300800 */
[----:B------:R0:W-:Y:S04]  /*12290*/  STL [R1+0x6c], R28 ;  /* 0x00006c1c01007387 */ /* 0x0001e80000100800 */
[----:B0-----:R-:W3:Y:S04]  /*122a0*/  LDL.LU R28, [R1+0x1c] ;  /* 0x00001c00011c7983 */ /* 0x001ee80000300800 */
[----:B------:R0:W-:Y:S04]  /*122b0*/  STL [R1+0x68], R27 ;  /* 0x0000681b01007387 */ /* 0x0001e80000100800 */
[----:B0-----:R-:W3:Y:S01]  /*122c0*/  LDL.LU R27, [R1+0x24b4] ;  /* 0x0024b400011b7983 */ /* 0x001ee20000300800 */
[----:B------:R-:W-:-:S02]  /*122d0*/  SEL R19, R23, R19, !P3 ;  /* 0x0000001317137207 */ /* 0x000fc40005800000 */
[C---:B------:R-:W-:Y:S02]  /*122e0*/  SEL R18, R23.reuse, R18, !P3 ;  /* 0x0000001217127207 */ /* 0x040fe40005800000 */
[C---:B-----5:R-:W-:Y:S02]  /*122f0*/  SEL R17, R23.reuse, R17, !P3 ;  /* 0x0000001117117207 */ /* 0x060fe40005800000 */
[C---:B------:R-:W-:Y:S02]  /*12300*/  SEL R16, R23.reuse, R16, !P3 ;  /* 0x0000001017107207 */ /* 0x040fe40005800000 */
[C---:B------:R-:W-:Y:S02]  /*12310*/  SEL R14, R23.reuse, R14, !P3 ;  /* 0x0000000e170e7207 */ /* 0x040fe40005800000 */
[C---:B------:R-:W-:Y:S02]  /*12320*/  SEL R8, R23.reuse, R8, !P3 ;  /* 0x0000000817087207 */ /* 0x040fe40005800000 */
[----:B------:R-:W-:-:S02]  /*12330*/  SEL R6, R23, R6, !P3 ;  /* 0x0000000617067207 */ /* 0x000fc40005800000 */
[C---:B------:R-:W-:Y:S02]  /*12340*/  SEL R20, R23.reuse, R20, !P3 ;  /* 0x0000001417147207 */ /* 0x040fe40005800000 */
[C---:B------:R-:W-:Y:S02]  /*12350*/  SEL R2, R23.reuse, R2, !P3 ;  /* 0x0000000217027207 */ /* 0x040fe40005800000 */
[C---:B------:R-:W-:Y:S02]  /*12360*/  SEL R21, R23.reuse, R21, !P3 ;  /* 0x0000001517157207 */ /* 0x040fe40005800000 */
[C---:B--2---:R-:W-:Y:S02]  /*12370*/  SEL R12, R23.reuse, R12, !P3 ;  /* 0x0000000c170c7207 */ /* 0x044fe40005800000 */
[C---:B----4-:R-:W-:Y:S02]  /*12380*/  SEL R11, R23.reuse, R11, !P3 ;  /* 0x0000000b170b7207 */ /* 0x050fe40005800000 */
[----:B---3--:R-:W-:-:S02]  /*12390*/  SEL R9, R23, R9, !P3 ;  /* 0x0000000917097207 */ /* 0x008fc40005800000 */
[----:B------:R-:W-:-:S05]  /*123a0*/  SEL R27, R23, R27, !P3 ;  /* 0x0000001b171b7207 */ /* 0x000fca0005800000 */
[----:B------:R0:W-:Y:S04]  /*123b0*/  STL [R1+0x64], R27 ;  /* 0x0000641b01007387 */ /* 0x0001e80000100800 */
[----:B0-----:R-:W2:Y:S04]  /*123c0*/  LDL.LU R27, [R1+0x90] ;  /* 0x00009000011b7983 */ /* 0x001ea80000300800 */
[----:B------:R0:W-:Y:S04]  /*123d0*/  STL [R1+0x5c], R9 ;  /* 0x00005c0901007387 */ /* 0x0001e80000100800 */
[----:B0-----:R-:W3:Y:S04]  /*123e0*/  LDL.LU R9, [R1+0x38] ;  /* 0x0000380001097983 */ /* 0x001ee80000300800 */
[----:B------:R0:W-:Y:S04]  /*123f0*/  STL [R1+0x54], R11 ;  /* 0x0000540b01007387 */ /* 0x0001e80000100800 */
[----:B0-----:R-:W4:Y:S04]  /*12400*/  LDL.LU R11, [R1+0x60] ;  /* 0x00006000010b7983 */ /* 0x001f280000300800 */
[----:B------:R0:W-:Y:S04]  /*12410*/  STL [R1+0x50], R12 ;  /* 0x0000500c01007387 */ /* 0x0001e80000100800 */
[----:B0-----:R-:W5:Y:S04]  /*12420*/  LDL.LU R12, [R1+0x20] ;  /* 0x00002000010c7983 */ /* 0x001f680000300800 */
[----:B------:R0:W-:Y:S04]  /*12430*/  STL [R1+0x4c], R19 ;  /* 0x00004c1301007387 */ /* 0x0001e80000100800 */
[----:B0-----:R-:W2:Y:S04]  /*12440*/  LDL.LU R19, [R1+0x24b0] ;  /* 0x0024b00001137983 */ /* 0x001ea80000300800 */
        /* <DEDUP_REMOVED lines=17> */
[----:B0-----:R-:W2:Y:S02]  /*12560*/  LDL.LU R21, [R1+0x248c] ;  /* 0x00248c0001157983 */ /* 0x001ea40000300800 */
[----:B--2---:R-:W-:-:S05]  /*12570*/  SEL R21, R23, R21, !P3 ;  /* 0x0000001517157207 */ /* 0x004fca0005800000 */
[----:B------:R0:W-:Y:S04]  /*12580*/  STL [R1+0x14], R21 ;  /* 0x0000141501007387 */ /* 0x0001e80000100800 */
[----:B0-----:R-:W2:Y:S01]  /*12590*/  LDL.LU R21, [R1+0xd0] ;  /* 0x0000d00001157983 */ /* 0x001ea20000300800 */
[C---:B------:R-:W-:Y:S02]  /*125a0*/  SEL R10, R23.reuse, R10, !P3 ;  /* 0x0000000a170a7207 */ /* 0x040fe40005800000 */
[C---:B-----5:R-:W-:Y:S02]  /*125b0*/  SEL R12, R23.reuse, R12, !P3 ;  /* 0x0000000c170c7207 */ /* 0x060fe40005800000 */
[C---:B------:R-:W-:Y:S02]  /*125c0*/  SEL R29, R23.reuse, R29, !P3 ;  /* 0x0000001d171d7207 */ /* 0x040fe40005800000 */
[----:B------:R-:W-:-:S02]  /*125d0*/  SEL R2, R23, R2, !P3 ;  /* 0x0000000217027207 */ /* 0x000fc40005800000 */
[C---:B------:R-:W-:Y:S02]  /*125e0*/  SEL R27, R23.reuse, R27, !P3 ;  /* 0x0000001b171b7207 */ /* 0x040fe40005800000 */
[C---:B------:R-:W-:Y:S02]  /*125f0*/  SEL R20, R23.reuse, R20, !P3 ;  /* 0x0000001417147207 */ /* 0x040fe40005800000 */
[C---:B------:R-:W-:Y:S02]  /*12600*/  SEL R6, R23.reuse, R6, !P3 ;  /* 0x0000000617067207 */ /* 0x040fe40005800000 */
[C---:B------:R-:W-:Y:S02]  /*12610*/  SEL R8, R23.reuse, R8, !P3 ;  /* 0x0000000817087207 */ /* 0x040fe40005800000 */
[C---:B------:R-:W-:Y:S02]  /*12620*/  SEL R14, R23.reuse, R14, !P3 ;  /* 0x0000000e170e7207 */ /* 0x040fe40005800000 */
[----:B------:R-:W-:-:S02]  /*12630*/  SEL R16, R23, R16, !P3 ;  /* 0x0000001017107207 */ /* 0x000fc40005800000 */
[C---:B------:R-:W-:Y:S02]  /*12640*/  SEL R17, R23.reuse, R17, !P3 ;  /* 0x0000001117117207 */ /* 0x040fe40005800000 */
[C---:B------:R-:W-:Y:S02]  /*12650*/  SEL R18, R23.reuse, R18, !P3 ;  /* 0x0000001217127207 */ /* 0x040fe40005800000 */
[----:B--2---:R-:W-:-:S05]  /*12660*/  SEL R21, R23, R21, !P3 ;  /* 0x0000001517157207 */ /* 0x004fca0005800000 */
[----:B------:R4:W-:Y:S04]  /*12670*/  STL [R1+0x10], R21 ;  /* 0x0000101501007387 */ /* 0x0009e80000100800 */
[----:B------:R-:W-:Y:S04]  /*12680*/  STL [R1+0x23e0], R10 ;  /* 0x0023e00a01007387 */ /* 0x000fe80000100800 */
[----:B------:R3:W-:Y:S01]  /*12690*/  STL [R1+0xc], R12 ;  /* 0x00000c0c01007387 */ /* 0x0007e20000100800 */
[----:B----4-:R-:W-:-:S03]  /*126a0*/  SEL R21, R23, R11, !P3 ;  /* 0x0000000b17157207 */ /* 0x010fc60005800000 */
[----:B------:R-:W-:Y:S04]  /*126b0*/  STL [R1+0x23e4], R29 ;  /* 0x0023e41d01007387 */ /* 0x000fe80000100800 */
[----:B------:R-:W-:Y:S01]  /*126c0*/  STL [R1+0x23e8], R2 ;  /* 0x0023e80201007387 */ /* 0x000fe20000100800 */
[----:B---3--:R-:W-:-:S03]  /*126d0*/  SEL R12, R23, R9, !P3 ;  /* 0x00000009170c7207 */ /* 0x008fc60005800000 */
[----:B------:R-:W-:Y:S01]  /*126e0*/  STL [R1+0x23ec], R27 ;  /* 0x0023ec1b01007387 */ /* 0x000fe20000100800 */
[----:B------:R-:W-:-:S03]  /*126f0*/  SEL R9, R23, R28, !P3 ;  /* 0x0000001c17097207 */ /* 0x000fc60005800000 */
[----:B------:R-:W-:Y:S04]  /*12700*/  STL [R1+0x23f0], R21 ;  /* 0x0023f01501007387 */ /* 0x000fe80000100800 */
[----:B------:R0:W-:Y:S04]  /*12710*/  STL [R1+0x23f4], R12 ;  /* 0x0023f40c01007387 */ /* 0x0001e80000100800 */
[----:B------:R-:W2:Y:S04]  /*12720*/  LDL.LU R28, [R1+0x414] ;  /* 0x00041400011c7983 */ /* 0x000ea80000300800 */
[----:B0-----:R-:W3:Y:S04]  /*12730*/  LDL.LU R12, [R1+0x3e8] ;  /* 0x0003e800010c7983 */ /* 0x001ee80000300800 */
[----:B------:R-:W4:Y:S04]  /*12740*/  LDL.LU R21, [R1+0x3e4] ;  /* 0x0003e40001157983 */ /* 0x000f280000300800 */
[----:B------:R-:W5:Y:S04]  /*12750*/  LDL.LU R27, [R1+0x3e0] ;  /* 0x0003e000011b7983 */ /* 0x000f680000300800 */
[----:B------:R-:W3:Y:S04]  /*12760*/  LDL.LU R2, [R1+0x3dc] ;  /* 0x0003dc0001027983 */ /* 0x000ee80000300800 */
[----:B------:R-:W3:Y:S04]  /*12770*/  LDL.LU R29, [R1+0x3d8] ;  /* 0x0003d800011d7983 */ /* 0x000ee80000300800 */
[----:B------:R-:W3:Y:S04]  /*12780*/  LDL.LU R10, [R1+0x3d4] ;  /* 0x0003d400010a7983 */ /* 0x000ee80000300800 */
[----:B------:R0:W-:Y:S04]  /*12790*/  STL [R1+0x23f8], R9 ;  /* 0x0023f80901007387 */ /* 0x0001e80000100800 */
[----:B0-----:R-:W3:Y:S04]  /*127a0*/  LDL.LU R9, [R1+0x3ec] ;  /* 0x0003ec0001097983 */ /* 0x001ee80000300800 */
        /* <DEDUP_REMOVED lines=9> */
[----:B0-----:R-:W4:Y:S04]  /*12840*/  LDL.LU R16, [R1+0x400] ;  /* 0x0004000001107983 */ /* 0x001f280000300800 */
[----:B------:R0:W-:Y:S04]  /*12850*/  STL [R1+0x2410], R17 ;  /* 0x0024101101007387 */ /* 0x0001e80000100800 */
[----:B0-----:R-:W5:Y:S04]  /*12860*/  LDL.LU R17, [R1+0x404] ;  /* 0x0004040001117983 */ /* 0x001f680000300800 */
[----:B------:R0:W-:Y:S04]  /*12870*/  STL [R1+0x2414], R18 ;  /* 0x0024141201007387 */ /* 0x0001e80000100800 */
[----:B0-----:R-:W5:Y:S04]  /*12880*/  LDL.LU R18, [R1+0x410] ;  /* 0x0004100001127983 */ /* 0x001f680000300800 */
[----:B------:R-:W0:Y:S01]  /*12890*/  S2R R11, SR_TID.X ;  /* 0x00000000000b7919 */ /* 0x000e220000002100 */
[C---:B------:R-:W-:Y:S01]  /*128a0*/  SEL R19, R23.reuse, R19, !P3 ;  /* 0x0000001317137207 */ /* 0x040fe20005800000 */
[----:B------:R-:W-:Y:S01]  /*128b0*/  @!P2 IMAD.MOV R13, RZ, RZ, -R13 ;  /* 0x000000ffff0da224 */ /* 0x000fe200078e0a0d */
[C---:B------:R-:W-:Y:S01]  /*128c0*/  SEL R22, R23.reuse, R22, !P3 ;  /* 0x0000001617167207 */ /* 0x040fe20005800000 */
[----:B------:R-:W-:Y:S01]  /*128d0*/  @!P0 IMAD.MOV R15, RZ, RZ, -R15 ;  /* 0x000000ffff0f8224 */ /* 0x000fe200078e0a0f */
[C---:B------:R-:W-:Y:S01]  /*128e0*/  SEL R0, R23.reuse, R0, !P3 ;  /* 0x0000000017007207 */ /* 0x040fe20005800000 */
[----:B------:R-:W-:Y:S01]  /*128f0*/  @!P4 IMAD.MOV R26, RZ, RZ, -R26 ;  /* 0x000000ffff1ac224 */ /* 0x000fe200078e0a1a */
[C---:B------:R-:W-:Y:S01]  /*12900*/  SEL R3, R23.reuse, R3, !P3 ;  /* 0x0000000317037207 */ /* 0x040fe20005800000 */
[----:B------:R-:W-:Y:S01]  /*12910*/  @!P1 IMAD.MOV R25, RZ, RZ, -R25 ;  /* 0x000000ffff199224 */ /* 0x000fe200078e0a19 */
[C---:B------:R-:W-:Y:S01]  /*12920*/  SEL R4, R23.reuse, R4, !P3 ;  /* 0x0000000417047207 */ /* 0x040fe20005800000 */
[----:B------:R-:W-:Y:S01]  /*12930*/  STL [R1+0x2418], R19 ;  /* 0x0024181301007387 */ /* 0x000fe20000100800 */
[C---:B------:R-:W-:Y:S01]  /*12940*/  SEL R5, R23.reuse, R5, !P3 ;  /* 0x0000000517057207 */ /* 0x040fe20005800000 */
[----:B------:R-:W-:Y:S01]  /*12950*/  @!P6 IMAD.MOV R24, RZ, RZ, -R24 ;  /* 0x000000ffff18e224 */ /* 0x000fe200078e0a18 */
[C---:B------:R-:W-:Y:S01]  /*12960*/  SEL R7, R23.reuse, R7, !P3 ;  /* 0x0000000717077207 */ /* 0x040fe20005800000 */
[----:B------:R-:W-:Y:S01]  /*12970*/  STL [R1+0x241c], R22 ;  /* 0x00241c1601007387 */ /* 0x000fe20000100800 */
[----:B------:R-:W-:-:S02]  /*12980*/  SEL R13, R23, R13, !P3 ;  /* 0x0000000d170d7207 */ /* 0x000fc40005800000 */
[----:B------:R-:W-:Y:S01]  /*12990*/  SEL R15, R23, R15, !P3 ;  /* 0x0000000f170f7207 */ /* 0x000fe20005800000 */
[----:B------:R-:W-:Y:S01]  /*129a0*/  STL [R1+0x2420], R0 ;  /* 0x0024200001007387 */ /* 0x000fe20000100800 */
[----:B0-----:R-:W-:-:S03]  /*129b0*/  LOP3.LUT R11, R11, 0x3f, RZ, 0xc0, !PT ;  /* 0x0000003f0b0b7812 */ /* 0x001fc600078ec0ff */
[----:B------:R-:W-:Y:S01]  /*129c0*/  STL [R1+0x2424], R3 ;  /* 0x0024240301007387 */ /* 0x000fe20000100800 */
[----:B------:R-:W-:Y:S01]  /*129d0*/  SEL R26, R23, R26, !P3 ;  /* 0x0000001a171a7207 */ /* 0x000fe20005800000 */
[----:B------:R-:W-:Y:S02]  /*129e0*/  IMAD R11, R11, c[0x0][0x18c], RZ ;  /* 0x000063000b0b7a24 */ /* 0x000fe400078e02ff */
[----:B------:R3:W-:Y:S01]  /*129f0*/  STL [R1+0x2428], R4 ;  /* 0x0024280401007387 */ /* 0x0007e20000100800 */
[C---:B------:R-:W-:Y:S02]  /*12a00*/  SEL R25, R23.reuse, R25, !P3 ;  /* 0x0000001917197207 */ /* 0x040fe40005800000 */
[----:B------:R-:W-:Y:S01]  /*12a10*/  SEL R23, R23, R24, !P3 ;  /* 0x0000001817177207 */ /* 0x000fe20005800000 */
[----:B------:R-:W-:Y:S01]  /*12a20*/  STL [R1+0x242c], R5 ;  /* 0x00242c0501007387 */ /* 0x000fe20000100800 */
[----:B------:R-:W-:-:S03]  /*12a30*/  LEA.HI.X.SX32 R11, R11, c[0x0][0x16c], 0x1, P5 ;  /* 0x00005b000b0b7a11 */ /* 0x000fc600028f0eff */
[----:B------:R-:W-:Y:S04]  /*12a40*/  STL [R1+0x2430], R7 ;  /* 0x0024300701007387 */ /* 0x000fe80000100800 */
[----:B------:R-:W-:Y:S04]  /*12a50*/  STL [R1+0x2434], R13 ;  /* 0x0024340d01007387 */ /* 0x000fe80000100800 */
[----:B------:R-:W-:Y:S04]  /*12a60*/  STL [R1+0x2438], R15 ;  /* 0x0024380f01007387 */ /* 0x000fe80000100800 */
[----:B------:R-:W-:Y:S04]  /*12a70*/  STL [R1+0x243c], R26 ;  /* 0x00243c1a01007387 */ /* 0x000fe80000100800 */
[----:B------:R-:W-:Y:S04]  /*12a80*/  STL [R1+0x2440], R25 ;  /* 0x0024401901007387 */ /* 0x000fe80000100800 */
[----:B------:R-:W-:Y:S04]  /*12a90*/  STL [R1+0x2444], R23 ;  /* 0x0024441701007387 */ /* 0x000fe80000100800 */
[----:B------:R-:W-:Y:S01]  /*12aa0*/  STL [R1+0x2448], R11 ;  /* 0x0024480b01007387 */ /* 0x000fe20000100800 */
[----:B--2---:R-:W-:-:S02]  /*12ab0*/  IMAD R28, R28, c[0x0][0x184], RZ ;  /* 0x000061001c1c7a24 */ /* 0x004fc400078e02ff */
[----:B---3--:R-:W-:Y:S02]  /*12ac0*/  IMAD R4, R14, c[0x0][0x190], RZ ;  /* 0x000064000e047a24 */ /* 0x008fe400078e02ff */
[----:B----4-:R-:W-:Y:S02]  /*12ad0*/  IMAD R3, R16, c[0x0][0x190], RZ ;  /* 0x0000640010037a24 */ /* 0x010fe400078e02ff */
[----:B-----5:R-:W-:Y:S02]  /*12ae0*/  IMAD R0, R17, c[0x0][0x190], RZ ;  /* 0x0000640011007a24 */ /* 0x020fe400078e02ff */
[----:B------:R-:W-:-:S05]  /*12af0*/  IMAD R24, R18, c[0x0][0x184], RZ ;  /* 0x0000610012187a24 */ /* 0x000fca00078e02ff */
[----:B------:R-:W-:Y:S04]  /*12b00*/  STL [R1+0x244c], R24 ;  /* 0x00244c1801007387 */ /* 0x000fe80000100800 */
[----:B------:R-:W-:Y:S04]  /*12b10*/  STL [R1+0x2450], R28 ;  /* 0x0024501c01007387 */ /* 0x000fe80000100800 */
[----:B------:R0:W-:Y:S04]  /*12b20*/  STL [R1+0x20], R0 ;  /* 0x0000200001007387 */ /* 0x0001e80000100800 */
[----:B------:R1:W-:Y:S01]  /*12b30*/  STL [R1+0x30], R3 ;  /* 0x0000300301007387 */ /* 0x0003e20000100800 */
[----:B0-----:R-:W-:-:S03]  /*12b40*/  IMAD R0, R8, c[0x0][0x190], RZ ;  /* 0x0000640008007a24 */ /* 0x001fc600078e02ff */
[----:B------:R0:W-:Y:S01]  /*12b50*/  STL [R1+0x38], R4 ;  /* 0x0000380401007387 */ /* 0x0001e20000100800 */
[----:B-1----:R-:W-:-:S03]  /*12b60*/  IMAD R3, R6, c[0x0][0x190], RZ ;  /* 0x0000640006037a24 */ /* 0x002fc600078e02ff */
[----:B------:R1:W-:Y:S04]  /*12b70*/  STL [R1+0x58], R0 ;  /* 0x0000580001007387 */ /* 0x0003e80000100800 */
[----:B------:R2:W-:Y:S01]  /*12b80*/  STL [R1+0x60], R3 ;  /* 0x0000600301007387 */ /* 0x0005e20000100800 */
[----:B0-----:R-:W-:Y:S02]  /*12b90*/  IMAD R4, R20, c[0x0][0x190], RZ ;  /* 0x0000640014047a24 */ /* 0x001fe400078e02ff */
[----:B-1----:R-:W-:-:S03]  /*12ba0*/  IMAD R0, R9, c[0x0][0x190], RZ ;  /* 0x0000640009007a24 */ /* 0x002fc600078e02ff */
[----:B------:R0:W-:Y:S01]  /*12bb0*/  STL [R1+0x90], R4 ;  /* 0x0000900401007387 */ /* 0x0001e20000100800 */
[----:B--2---:R-:W-:-:S03]  /*12bc0*/  IMAD R3, R12, c[0x0][0x190], RZ ;  /* 0x000064000c037a24 */ /* 0x004fc600078e02ff */
[----:B------:R1:W-:Y:S04]  /*12bd0*/  STL [R1+0x9c], R0 ;  /* 0x00009c0001007387 */ /* 0x0003e80000100800 */
[----:B------:R2:W-:Y:S01]  /*12be0*/  STL [R1+0xd0], R3 ;  /* 0x0000d00301007387 */ /* 0x0005e20000100800 */
[----:B0-----:R-:W-:Y:S02]  /*12bf0*/  IMAD R4, R21, c[0x0][0x190], RZ ;  /* 0x0000640015047a24 */ /* 0x001fe400078e02ff */
[----:B-1----:R-:W-:-:S03]  /*12c00*/  IMAD R0, R27, c[0x0][0x190], RZ ;  /* 0x000064001b007a24 */ /* 0x002fc600078e02ff */
[----:B------:R-:W-:Y:S01]  /*12c10*/  STL [R1+0xf0], R4 ;  /* 0x0000f00401007387 */ /* 0x000fe20000100800 */
[----:B--2---:R-:W-:-:S03]  /*12c20*/  IMAD R3, R2, c[0x0][0x190], RZ ;  /* 0x0000640002037a24 */ /* 0x004fc600078e02ff */
[----:B------:R0:W-:Y:S04]  /*12c30*/  STL [R1+0xf8], R0 ;  /* 0x0000f80001007387 */ /* 0x0001e80000100800 */
[----:B------:R-:W-:Y:S04]  /*12c40*/  STL [R1+0x108], R3 ;  /* 0x0001080301007387 */ /* 0x000fe80000100800 */
[----:B------:R-:W2:Y:S01]  /*12c50*/  LDL.LU R28, [R1+0x3c8] ;  /* 0x0003c800011c7983 */ /* 0x000ea20000300800 */
[----:B------:R-:W-:Y:S02]  /*12c60*/  IMAD R2, R29, c[0x0][0x190], RZ ;  /* 0x000064001d027a24 */ /* 0x000fe400078e02ff */
[----:B0-----:R-:W-:-:S03]  /*12c70*/  IMAD R0, R10, c[0x0][0x190], RZ ;  /* 0x000064000a007a24 */ /* 0x001fc600078e02ff */
[----:B------:R-:W-:Y:S04]  /*12c80*/  STL [R1+0x110], R2 ;  /* 0x0001100201007387 */ /* 0x000fe80000100800 */
[----:B--2---:R0:W-:Y:S04]  /*12c90*/  STL [R1+0x2484], R28 ;  /* 0x0024841c01007387 */ /* 0x0041e80000100800 */
[----:B------:R-:W-:Y:S04]  /*12ca0*/  STL [R1+0x118], R0 ;  /* 0x0001180001007387 */ /* 0x000fe80000100800 */
[----:B0-----:R-:W2:Y:S04]  /*12cb0*/  LDL.LU R28, [R1+0x3cc] ;  /* 0x0003cc00011c7983 */ /* 0x001ea80000300800 */
[----:B--2---:R0:W-:Y:S04]  /*12cc0*/  STL [R1+0x2488], R28 ;  /* 0x0024881c01007387 */ /* 0x0041e80000100800 */
[----:B0-----:R-:W2:Y:S04]  /*12cd0*/  LDL.LU R28, [R1+0x3d0] ;  /* 0x0003d000011c7983 */ /* 0x001ea80000300800 */
[----:B------:R-:W3:Y:S04]  /*12ce0*/  LDL.LU R24, [R1+0x3c4] ;  /* 0x0003c40001187983 */ /* 0x000ee80000300800 */
[----:B------:R-:W4:Y:S04]  /*12cf0*/  LDL.LU R11, [R1+0x3c0] ;  /* 0x0003c000010b7983 */ /* 0x000f280000300800 */
[----:B------:R-:W5:Y:S04]  /*12d00*/  LDL.LU R23, [R1+0x3bc] ;  /* 0x0003bc0001177983 */ /* 0x000f680000300800 */
[----:B------:R-:W3:Y:S04]  /*12d10*/  LDL.LU R25, [R1+0x3b8] ;  /* 0x0003b80001197983 */ /* 0x000ee80000300800 */
        /* <DEDUP_REMOVED lines=23> */
[----:B------:R-:W3:Y:S01]  /*12e90*/  LDL.LU R10, [R1+0x354] ;  /* 0x00035400010a7983 */ /* 0x000ee20000300800 */
[----:B--2---:R-:W-:-:S05]  /*12ea0*/  IMAD R28, R28, c[0x0][0x190], RZ ;  /* 0x000064001c1c7a24 */ /* 0x004fca00078e02ff */
[----:B------:R0:W-:Y:S04]  /*12eb0*/  STL [R1+0x158], R28 ;  /* 0x0001581c01007387 */ /* 0x0001e80000100800 */
[----:B0-----:R-:W2:Y:S02]  /*12ec0*/  LDL.LU R28, [R1+0x2488] ;  /* 0x00248800011c7983 */ /* 0x001ea40000300800 */
[----:B--2---:R-:W-:-:S05]  /*12ed0*/  IMAD R28, R28, c[0x0][0x190], RZ ;  /* 0x000064001c1c7a24 */ /* 0x004fca00078e02ff */
[----:B------:R0:W-:Y:S04]  /*12ee0*/  STL [R1+0x160], R28 ;  /* 0x0001601c01007387 */ /* 0x0001e80000100800 */
[----:B0-----:R-:W2:Y:S01]  /*12ef0*/  LDL.LU R28, [R1+0x2484] ;  /* 0x00248400011c7983 */ /* 0x001ea20000300800 */
[----:B----4-:R-:W-:Y:S02]  /*12f00*/  IMAD R11, R11, c[0x0][0x190], RZ ;  /* 0x000064000b0b7a24 */ /* 0x010fe400078e02ff */
[----:B---3--:R-:W-:Y:S02]  /*12f10*/  IMAD R15, R15, c[0x0][0x190], RZ ;  /* 0x000064000f0f7a24 */ /* 0x008fe400078e02ff */
[----:B------:R-:W-:Y:S02]  /*12f20*/  IMAD R13, R13, c[0x0][0x190], RZ ;  /* 0x000064000d0d7a24 */ /* 0x000fe400078e02ff */
[----:B------:R-:W-:-:S02]  /*12f30*/  IMAD R3, R3, c[0x0][0x190], RZ ;  /* 0x0000640003037a24 */ /* 0x000fc400078e02ff */
[----:B--2---:R-:W-:-:S05]  /*12f40*/  IMAD R28, R28, c[0x0][0x190], RZ ;  /* 0x000064001c1c7a24 */ /* 0x004fca00078e02ff */
[----:B------:R0:W-:Y:S02]  /*12f50*/  STL [R1+0x194], R28 ;  /* 0x0001941c01007387 */ /* 0x0001e40000100800 */
[----:B0-----:R-:W-:Y:S02]  /*12f60*/  IMAD R28, R24, c[0x0][0x190], RZ ;  /* 0x00006400181c7a24 */ /* 0x001fe400078e02ff */
[----:B-----5:R-:W-:Y:S02]  /*12f70*/  IMAD R24, R23, c[0x0][0x190], RZ ;  /* 0x0000640017187a24 */ /* 0x020fe400078e02ff */
[----:B------:R-:W-:Y:S01]  /*12f80*/  IMAD R23, R25, c[0x0][0x190], RZ ;  /* 0x0000640019177a24 */ /* 0x000fe200078e02ff */
[----:B------:R-:W-:Y:S04]  /*12f90*/  STL [R1+0x198], R28 ;  /* 0x0001981c01007387 */ /* 0x000fe80000100800 */
[----:B------:R0:W-:Y:S04]  /*12fa0*/  STL [R1+0x1b0], R11 ;  /* 0x0001b00b01007387 */ /* 0x0001e80000100800 */
[----:B------:R-:W-:Y:S01]  /*12fb0*/  STL [R1+0x210], R24 ;  /* 0x0002101801007387 */ /* 0x000fe20000100800 */
[----:B0-----:R-:W-:-:S03]  /*12fc0*/  IMAD R11, R26, c[0x0][0x190], RZ ;  /* 0x000064001a0b7a24 */ /* 0x001fc600078e02ff */
[----:B------:R-:W-:Y:S04]  /*12fd0*/  STL [R1+0x214], R23 ;  /* 0x0002141701007387 */ /* 0x000fe80000100800 */
[----:B------:R0:W-:Y:S04]  /*12fe0*/  STL [R1+0x218], R11 ;  /* 0x0002180b01007387 */ /* 0x0001e80000100800 */
[----:B------:R-:W-:Y:S01]  /*12ff0*/  STL [R1+0x274], R15 ;  /* 0x0002740f01007387 */ /* 0x000fe20000100800 */
[----:B0-----:R-:W-:Y:S02]  /*13000*/  IMAD R11, R7, c[0x0][0x190], RZ ;  /* 0x00006400070b7a24 */ /* 0x001fe400078e02ff */
[----:B------:R-:W-:-:S02]  /*13010*/  IMAD R7, R5, c[0x0][0x190], RZ ;  /* 0x0000640005077a24 */ /* 0x000fc400078e02ff */
[----:B------:R-:W-:Y:S01]  /*13020*/  IMAD R5, R4, c[0x0][0x190], RZ ;  /* 0x0000640004057a24 */ /* 0x000fe200078e02ff */
[----:B------:R-:W-:Y:S01]  /*13030*/  STL [R1+0x27c], R13 ;  /* 0x00027c0d01007387 */ /* 0x000fe20000100800 */
[----:B------:R-:W-:-:S03]  /*13040*/  IMAD R4, R0, c[0x0][0x190], RZ ;  /* 0x0000640000047a24 */ /* 0x000fc600078e02ff */
[----:B------:R-:W-:Y:S01]  /*13050*/  STL [R1+0x38c], R11 ;  /* 0x00038c0b01007387 */ /* 0x000fe20000100800 */
[----:B------:R-:W-:-:S03]  /*13060*/  IMAD R0, R22, c[0x0][0x190], RZ ;  /* 0x0000640016007a24 */ /* 0x000fc600078e02ff */
[----:B------:R-:W-:Y:S04]  /*13070*/  STL [R1+0x3a4], R7 ;  /* 0x0003a40701007387 */ /* 0x000fe80000100800 */
[----:B------:R-:W-:Y:S04]  /*13080*/  STL [R1+0x3a0], R5 ;  /* 0x0003a00501007387 */ /* 0x000fe80000100800 */
[----:B------:R0:W-:Y:S04]  /*13090*/  STL [R1+0x39c], R3 ;  /* 0x00039c0301007387 */ /* 0x0001e80000100800 */
[----:B------:R1:W-:Y:S01]  /*130a0*/  STL [R1+0x398], R4 ;  /* 0x0003980401007387 */ /* 0x0003e20000100800 */
[----:B0-----:R-:W-:-:S03]  /*130b0*/  IMAD R3, R19, c[0x0][0x190], RZ ;  /* 0x0000640013037a24 */ /* 0x001fc600078e02ff */
[----:B------:R0:W-:Y:S01]  /*130c0*/  STL [R1+0x394], R0 ;  /* 0x0003940001007387 */ /* 0x0001e20000100800 */
[----:B-1----:R-:W-:-:S03]  /*130d0*/  IMAD R4, R18, c[0x0][0x190], RZ ;  /* 0x0000640012047a24 */ /* 0x002fc600078e02ff */
        /* <DEDUP_REMOVED lines=552> */
[----:B---3--:R-:W-:Y:S02]  /*15360*/  IMAD R24, R24, c[0x0][0x190], RZ ;  /* 0x0000640018187a24 */ /* 0x008fe400078e02ff */
[----:B----4-:R-:W-:Y:S02]  /*15370*/  IMAD R11, R11, c[0x0][0x190], RZ ;  /* 0x000064000b0b7a24 */ /* 0x010fe400078e02ff */
[----:B-----5:R-:W-:Y:S02]  /*15380*/  IMAD R23, R23, c[0x0][0x190], RZ ;  /* 0x0000640017177a24 */ /* 0x020fe400078e02ff */
[----:B------:R-:W-:-:S02]  /*15390*/  IMAD R25, R25, c[0x0][0x190], RZ ;  /* 0x0000640019197a24 */ /* 0x000fc400078e02ff */
[----:B------:R-:W-:Y:S02]  /*153a0*/  IMAD R26, R26, c[0x0][0x190], RZ ;  /* 0x000064001a1a7a24 */ /* 0x000fe400078e02ff */
[----:B------:R-:W-:Y:S02]  /*153b0*/  IMAD R15, R15, c[0x0][0x190], RZ ;  /* 0x000064000f0f7a24 */ /* 0x000fe400078e02ff */
[----:B------:R-:W-:Y:S02]  /*153c0*/  IMAD R13, R13, c[0x0][0x190], RZ ;  /* 0x000064000d0d7a24 */ /* 0x000fe400078e02ff */
[----:B------:R-:W-:Y:S02]  /*153d0*/  IMAD R7, R7, c[0x0][0x190], RZ ;  /* 0x0000640007077a24 */ /* 0x000fe400078e02ff */
[----:B------:R-:W-:Y:S02]  /*153e0*/  IMAD R5, R5, c[0x0][0x190], RZ ;  /* 0x0000640005057a24 */ /* 0x000fe400078e02ff */
        /* <DEDUP_REMOVED lines=19> */
[----:B--2---:R-:W-:-:S05]  /*15520*/  IMAD R28, R28, c[0x0][0x190], RZ ;  /* 0x000064001c1c7a24 */ /* 0x004fca00078e02ff */
        /* <DEDUP_REMOVED lines=57> */
[----:B0-----:R-:W5:Y:S01]  /*158c0*/  LDL.LU R10, [R1+0x23e0] ;  /* 0x0023e000010a7983 */ /* 0x001f620000300800 */
[----:B--2---:R-:W-:-:S02]  /*158d0*/  IMAD R5, R5, c[0x0][0x190], RZ ;  /* 0x0000640005057a24 */ /* 0x004fc400078e02ff */
[----:B---3--:R-:W-:Y:S02]  /*158e0*/  IMAD R4, R4, c[0x0][0x190], RZ ;  /* 0x0000640004047a24 */ /* 0x008fe400078e02ff */
[----:B----4-:R-:W-:Y:S02]  /*158f0*/  IMAD R3, R3, c[0x0][0x190], RZ ;  /* 0x0000640003037a24 */ /* 0x010fe400078e02ff */
[----:B-----5:R-:W-:Y:S02]  /*15900*/  IMAD R0, R0, c[0x0][0x190], RZ ;  /* 0x0000640000007a24 */ /* 0x020fe400078e02ff */
        /* <DEDUP_REMOVED lines=14> */
[----:B------:R-:W-:-:S05]  /*159f0*/  IMAD R10, R10, c[0x0][0x190], RZ ;  /* 0x000064000a0a7a24 */ /* 0x000fca00078e02ff */
[----:B------:R0:W-:Y:S04]  /*15a00*/  STL [R1+0x8], R10 ;  /* 0x0000080a01007387 */ /* 0x0001e80000100800 */
[----:B0-----:R-:W2:Y:S04]  /*15a10*/  LDL.LU R10, [R1+0x23dc] ;  /* 0x0023dc00010a7983 */ /* 0x001ea80000300800 */
[----:B------:R-:W-:Y:S04]  /*15a20*/  STL [R1+0x239c], R2 ;  /* 0x00239c0201007387 */ /* 0x000fe80000100800 */
[----:B------:R-:W-:Y:S04]  /*15a30*/  STL [R1+0x4], R29 ;  /* 0x0000041d01007387 */ /* 0x000fe80000100800 */
[----:B------:R0:W-:Y:S04]  /*15a40*/  STL [R1+0x2398], R27 ;  /* 0x0023981b01007387 */ /* 0x0001e80000100800 */
[----:B0-----:R-:W2:Y:S04]  /*15a50*/  LDL.LU R27, [R1+0x20] ;  /* 0x00002000011b7983 */ /* 0x001ea80000300800 */
[----:B------:R-:W-:Y:S04]  /*15a60*/  STL [R1+0x2394], R21 ;  /* 0x0023941501007387 */ /* 0x000fe80000100800 */
[----:B------:R0:W-:Y:S04]  /*15a70*/  STL [R1+0x2390], R12 ;  /* 0x0023900c01007387 */ /* 0x0001e80000100800 */
[----:B0-----:R-:W3:Y:S04]  /*15a80*/  LDL.LU R12, [R1+0x38] ;  /* 0x00003800010c7983 */ /* 0x001ee80000300800 */
[----:B------:R-:W-:Y:S04]  /*15a90*/  STL [R1+0x238c], R20 ;  /* 0x00238c1401007387 */ /* 0x000fe80000100800 */
[----:B------:R-:W-:Y:S04]  /*15aa0*/  STL [R1+0x2384], R6 ;  /* 0x0023840601007387 */ /* 0x000fe80000100800 */
[----:B------:R-:W-:Y:S04]  /*15ab0*/  STL [R1+0x2388], R8 ;  /* 0x0023880801007387 */ /* 0x000fe80000100800 */
[----:B------:R0:W-:Y:S04]  /*15ac0*/  STL [R1+0x23a0], R14 ;  /* 0x0023a00e01007387 */ /* 0x0001e80000100800 */
[----:B0-----:R-:W4:Y:S04]  /*15ad0*/  LDL.LU R14, [R1+0x110] ;  /* 0x00011000010e7983 */ /* 0x001f280000300800 */
[----:B------:R0:W-:Y:S04]  /*15ae0*/  STL [R1+0x23a4], R16 ;  /* 0x0023a41001007387 */ /* 0x0001e80000100800 */
[----:B0-----:R-:W5:Y:S04]  /*15af0*/  LDL.LU R16, [R1+0x108] ;  /* 0x0001080001107983 */ /* 0x001f680000300800 */
[----:B------:R0:W-:Y:S04]  /*15b00*/  STL [R1+0x23a8], R17 ;  /* 0x0023a81101007387 */ /* 0x0001e80000100800 */
[----:B0-----:R-:W4:Y:S04]  /*15b10*/  LDL.LU R17, [R1+0xf8] ;  /* 0x0000f80001117983 */ /* 0x001f280000300800 */
        /* <DEDUP_REMOVED lines=13> */
[----:B0-----:R-:W4:Y:S01]  /*15bf0*/  LDL.LU R5, [R1+0x30] ;  /* 0x0000300001057983 */ /* 0x001f220000300800 */
[----:B------:R-:W-:-:S02]  /*15c00*/  IMAD R7, R7, c[0x0][0x190], RZ ;  /* 0x0000640007077a24 */ /* 0x000fc400078e02ff */
[----:B------:R-:W-:Y:S02]  /*15c10*/  IMAD.MOV.U32 R2, RZ, RZ, R28 ;  /* 0x000000ffff027224 */ /* 0x000fe400078e001c */
[----:B------:R-:W-:Y:S02]  /*15c20*/  IMAD R13, R13, c[0x0][0x190], RZ ;  /* 0x000064000d0d7a24 */ /* 0x000fe400078e02ff */
[----:B------:R-:W-:Y:S02]  /*15c30*/  IMAD R15, R15, c[0x0][0x190], RZ ;  /* 0x000064000f0f7a24 */ /* 0x000fe400078e02ff */
[----:B------:R-:W-:Y:S01]  /*15c40*/  IMAD R26, R26, c[0x0][0x190], RZ ;  /* 0x000064001a1a7a24 */ /* 0x000fe200078e02ff */
[----:B------:R-:W-:Y:S01]  /*15c50*/  STL [R1+0x23c8], R7 ;  /* 0x0023c80701007387 */ /* 0x000fe20000100800 */
[----:B------:R-:W-:Y:S01]  /*15c60*/  IMAD R25, R25, c[0x0][0x190], RZ ;  /* 0x0000640019197a24 */ /* 0x000fe200078e02ff */
[----:B------:R-:W-:Y:S02]  /*15c70*/  LEA R20, P1, R2, c[0x0][0x160], 0x1 ;  /* 0x0000580002147a11 */ /* 0x000fe400078208ff */
[----:B------:R-:W-:Y:S04]  /*15c80*/  STL [R1+0x23cc], R13 ;  /* 0x0023cc0d01007387 */ /* 0x000fe80000100800 */
[----:B------:R-:W-:Y:S04]  /*15c90*/  STL [R1+0x23d0], R15 ;  /* 0x0023d00f01007387 */ /* 0x000fe80000100800 */
[----:B------:R-:W-:Y:S04]  /*15ca0*/  STL [R1+0x23d4], R26 ;  /* 0x0023d41a01007387 */ /* 0x000fe80000100800 */
[----:B------:R-:W-:Y:S04]  /*15cb0*/  STL [R1+0x23d8], R25 ;  /* 0x0023d81901007387 */ /* 0x000fe80000100800 */
[----:B------:R-:W5:Y:S04]  /*15cc0*/  LDL.LU R8, [R1+0x118] ;  /* 0x0001180001087983 */ /* 0x000f680000300800 */
[----:B------:R-:W-:Y:S01]  /*15cd0*/  STL [R1+0x1730], R20 ;  /* 0x0017301401007387 */ /* 0x000fe20000100800 */
[----:B------:R-:W-:-:S04]  /*15ce0*/  LEA R28, P0, R24, c[0x0][0x160], 0x1 ;  /* 0x00005800181c7a11 */ /* 0x000fc800078008ff */
[----:B------:R-:W-:Y:S02]  /*15cf0*/  LEA.HI.X.SX32 R29, R24, c[0x0][0x164], 0x1, P0 ;  /* 0x00005900181d7a11 */ /* 0x000fe400000f0eff */
[----:B--2---:R-:W-:-:S05]  /*15d00*/  LEA R6, P2, R27, R10, 0x1 ;  /* 0x0000000a1b067211 */ /* 0x004fca00078408ff */
[----:B------:R0:W-:Y:S04]  /*15d10*/  STL [R1+0x1b60], R6 ;  /* 0x001b600601007387 */ /* 0x0001e80000100800 */
[----:B0-----:R-:W2:Y:S01]  /*15d20*/  LDL.LU R6, [R1+0x158] ;  /* 0x0001580001067983 */ /* 0x001ea20000300800 */
[-C--:B---3--:R-:W-:Y:S02]  /*15d30*/  LEA R13, P4, R12, R10.reuse, 0x1 ;  /* 0x0000000a0c0d7211 */ /* 0x088fe400078808ff */
[----:B----4-:R-:W-:-:S05]  /*15d40*/  LEA R7, P3, R5, R10, 0x1 ;  /* 0x0000000a05077211 */ /* 0x010fca00078608ff */
[----:B------:R0:W-:Y:S04]  /*15d50*/  STL [R1+0x1b68], R7 ;  /* 0x001b680701007387 */ /* 0x0001e80000100800 */
[----:B------:R-:W-:Y:S04]  /*15d60*/  STL [R1+0x1b70], R13 ;  /* 0x001b700d01007387 */ /* 0x000fe80000100800 */
[----:B------:R-:W3:Y:S01]  /*15d70*/  LDL.LU R20, [R1+0x160] ;  /* 0x0001600001147983 */ /* 0x000ee20000300800 */
[----:B0-----:R-:W-:-:S05]  /*15d80*/  LEA R7, P5, R4, R10, 0x1 ;  /* 0x0000000a04077211 */ /* 0x001fca00078a08ff */
[----:B------:R0:W-:Y:S04]  /*15d90*/  STL [R1+0x1b78], R7 ;  /* 0x001b780701007387 */ /* 0x0001e80000100800 */
[----:B------:R1:W4:Y:S04]  /*15da0*/  LDL.64 R24, [R1+0x1730] ;  /* 0x0017300001187983 */ /* 0x0003280000100a00 */
[----:B------:R-:W2:Y:S01]  /*15db0*/  LDL.LU R21, [R1+0x194] ;  /* 0x0001940001157983 */ /* 0x000ea20000300800 */
[----:B0-----:R-:W-:-:S05]  /*15dc0*/  LEA R7, P6, R3, R10, 0x1 ;  /* 0x0000000a03077211 */ /* 0x001fca00078c08ff */
[----:B------:R0:W-:Y:S02]  /*15dd0*/  STL [R1+0x1b80], R7 ;  /* 0x001b800701007387 */ /* 0x0001e40000100800 */
[-C--:B0-----:R-:W-:Y:S02]  /*15de0*/  LEA R7, P0, R0, R10.reuse, 0x1 ;  /* 0x0000000a00077211 */ /* 0x081fe400078008ff */
[----:B----4-:R-:W-:Y:S02]  /*15df0*/  LEA.HI.X.SX32 R25, R2, c[0x0][0x164], 0x1, P1 ;  /* 0x0000590002197a11 */ /* 0x010fe400008f0eff */
[----:B------:R-:W4:Y:S04]  /*15e00*/  LDL.LU R2, [R1+0x198] ;  /* 0x0001980001027983 */ /* 0x000f280000300800 */
[----:B------:R-:W-:Y:S04]  /*15e10*/  STL [R1+0x1734], R25 ;  /* 0x0017341901007387 */ /* 0x000fe80000100800 */
[----:B------:R-:W-:Y:S04]  /*15e20*/  STL.64 [R1+0x1738], R28 ;  /* 0x0017381c01007387 */ /* 0x000fe80000100a00 */
[----:B------:R0:W-:Y:S01]  /*15e30*/  STL [R1+0x1b88], R7 ;  /* 0x001b880701007387 */ /* 0x0001e20000100800 */
[----:B------:R-:W-:-:S02]  /*15e40*/  LEA R13, P1, R22, R10, 0x1 ;  /* 0x0000000a160d7211 */ /* 0x000fc400078208ff */
[----:B0-----:R-:W-:Y:S02]  /*15e50*/  LEA.HI.X.SX32 R7, R27, R11, 0x1, P2 ;  /* 0x0000000b1b077211 */ /* 0x001fe400010f0eff */
[----:B------:R-:W4:Y:S04]  /*15e60*/  LDL.LU R27, [R1+0x1b0] ;  /* 0x0001b000011b7983 */ /* 0x000f280000300800 */
[----:B------:R0:W-:Y:S04]  /*15e70*/  STL [R1+0x1b90], R13 ;  /* 0x001b900d01007387 */ /* 0x0001e80000100800 */
[----:B------:R1:W-:Y:S01]  /*15e80*/  STL [R1+0x1b5c], R7 ;  /* 0x001b5c0701007387 */ /* 0x0003e20000100800 */
[----:B0-----:R-:W-:-:S02]  /*15e90*/  LEA R13, P2, R19, R10, 0x1 ;  /* 0x0000000a130d7211 */ /* 0x001fc400078408ff */
[-C--:B-1----:R-:W-:Y:S02]  /*15ea0*/  LEA.HI.X.SX32 R7, R5, R11.reuse, 0x1, P3 ;  /* 0x0000000b05077211 */ /* 0x082fe400018f0eff */
[----:B------:R-:W4:Y:S04]  /*15eb0*/  LDL.LU R5, [R1+0x210] ;  /* 0x0002100001057983 */ /* 0x000f280000300800 */
[----:B------:R-:W-:Y:S04]  /*15ec0*/  STL [R1+0x1b98], R13 ;  /* 0x001b980d01007387 */ /* 0x000fe80000100800 */
[----:B------:R0:W-:Y:S02]  /*15ed0*/  STL [R1+0x1b64], R7 ;  /* 0x001b640701007387 */ /* 0x0001e40000100800 */
[----:B0-----:R-:W-:-:S02]  /*15ee0*/  LEA.HI.X.SX32 R7, R12, R11, 0x1, P4 ;  /* 0x0000000b0c077211 */ /* 0x001fc400020f0eff */
[----:B------:R-:W4:Y:S01]  /*15ef0*/  LDL.LU R12, [R1+0x214] ;  /* 0x00021400010c7983 */ /* 0x000f220000300800 */
[----:B------:R-:W-:-:S05]  /*15f00*/  LEA R13, P3, R18, R10, 0x1 ;  /* 0x0000000a120d7211 */ /* 0x000fca00078608ff */
[----:B------:R-:W-:Y:S04]  /*15f10*/  STL [R1+0x1ba0], R13 ;  /* 0x001ba00d01007387 */ /* 0x000fe80000100800 */
[----:B------:R0:W-:Y:S02]  /*15f20*/  STL [R1+0x1b6c], R7 ;  /* 0x001b6c0701007387 */ /* 0x0001e40000100800 */
[----:B0-----:R-:W-:Y:S02]  /*15f30*/  LEA.HI.X.SX32 R7, R4, R11, 0x1, P5 ;  /* 0x0000000b04077211 */ /* 0x001fe400028f0eff */
[----:B------:R-:W4:Y:S01]  /*15f40*/  LDL.LU R4, [R1+0x218] ;  /* 0x0002180001047983 */ /* 0x000f220000300800 */
[----:B------:R-:W-:-:S05]  /*15f50*/  LEA R13, P4, R17, R10, 0x1 ;  /* 0x0000000a110d7211 */ /* 0x000fca00078808ff */
[----:B------:R-:W-:Y:S04]  /*15f60*/  STL [R1+0x1ba8], R13 ;  /* 0x001ba80d01007387 */ /* 0x000fe80000100800 */
[----:B------:R0:W-:Y:S02]  /*15f70*/  STL [R1+0x1b74], R7 ;  /* 0x001b740701007387 */ /* 0x0001e40000100800 */
[----:B0-----:R-:W-:Y:S02]  /*15f80*/  LEA.HI.X.SX32 R7, R3, R11, 0x1, P6 ;  /* 0x0000000b03077211 */ /* 0x001fe400030f0eff */
[----:B------:R-:W4:Y:S01]  /*15f90*/  LDL.LU R3, [R1+0x274] ;  /* 0x0002740001037983 */ /* 0x000f220000300800 */
[----:B-----5:R-:W-:-:S05]  /*15fa0*/  LEA R13, P5, R16, R10, 0x1 ;  /* 0x0000000a100d7211 */ /* 0x020fca00078a08ff */
[----:B------:R-:W-:Y:S04]  /*15fb0*/  STL [R1+0x1bb0], R13 ;  /* 0x001bb00d01007387 */ /* 0x000fe80000100800 */
[----:B------:R0:W-:Y:S02]  /*15fc0*/  STL [R1+0x1b7c], R7 ;  /* 0x001b7c0701007387 */ /* 0x0001e40000100800 */
[----:B0-----:R-:W-:Y:S02]  /*15fd0*/  LEA.HI.X.SX32 R7, R0, R11, 0x1, P0 ;  /* 0x0000000b00077211 */ /* 0x001fe400000f0eff */
[----:B------:R-:W5:Y:S01]  /*15fe0*/  LDL.LU R0, [R1+0x27c] ;  /* 0x00027c0001007983 */ /* 0x000f620000300800 */
[----:B------:R-:W-:-:S05]  /*15ff0*/  LEA R13, P6, R14, R10, 0x1 ;  /* 0x0000000a0e0d7211 */ /* 0x000fca00078c08ff */
[----:B------:R0:W-:Y:S04]  /*16000*/  STL [R1+0x1bb8], R13 ;  /* 0x001bb80d01007387 */ /* 0x0001e80000100800 */
[----:B------:R1:W-:Y:S01]  /*16010*/  STL [R1+0x1b84], R7 ;  /* 0x001b840701007387 */ /* 0x0003e20000100800 */
[----:B0-----:R-:W-:Y:S02]  /*16020*/  LEA R13, P0, R8, R10, 0x1 ;  /* 0x0000000a080d7211 */ /* 0x001fe400078008ff */
[-C--:B-1----:R-:W-:Y:S02]  /*16030*/  LEA.HI.X.SX32 R7, R22, R11.reuse, 0x1, P1 ;  /* 0x0000000b16077211 */ /* 0x082fe400008f0eff */
[----:B------:R-:W5:Y:S04]  /*16040*/  LDL.LU R22, [R1+0x38c] ;  /* 0x00038c0001167983 */ /* 0x000f680000300800 */
[----:B------:R-:W-:Y:S04]  /*16050*/  STL [R1+0x1bc0], R13 ;  /* 0x001bc00d01007387 */ /* 0x000fe80000100800 */
[----:B------:R0:W-:Y:S02]  /*16060*/  STL [R1+0x1b8c], R7 ;  /* 0x001b8c0701007387 */ /* 0x0001e40000100800 */
[----:B0-----:R-:W-:-:S02]  /*16070*/  LEA.HI.X.SX32 R7, R19, R11, 0x1, P2 ;  /* 0x0000000b13077211 */ /* 0x001fc400010f0eff */
[----:B------:R-:W5:Y:S01]  /*16080*/  LDL.LU R19, [R1+0x3a4] ;  /* 0x0003a40001137983 */ /* 0x000f620000300800 */
[----:B--2---:R-:W-:-:S05]  /*16090*/  LEA R13, P1, R6, R10, 0x1 ;  /* 0x0000000a060d7211 */ /* 0x004fca00078208ff */
[----:B------:R-:W-:Y:S04]  /*160a0*/  STL [R1+0x1bc8], R13 ;  /* 0x001bc80d01007387 */ /* 0x000fe80000100800 */
[----:B------:R0:W-:Y:S02]  /*160b0*/  STL [R1+0x1b94], R7 ;  /* 0x001b940701007387 */ /* 0x0001e40000100800 */
[----:B0-----:R-:W-:Y:S02]  /*160c0*/  LEA.HI.X.SX32 R7, R18, R11, 0x1, P3 ;  /* 0x0000000b12077211 */ /* 0x001fe400018f0eff */
[----:B------:R-:W2:Y:S01]  /*160d0*/  LDL.LU R18, [R1+0x3a0] ;  /* 0x0003a00001127983 */ /* 0x000ea20000300800 */
[----:B---3--:R-:W-:-:S05]  /*160e0*/  LEA R13, P2, R20, R10, 0x1 ;  /* 0x0000000a140d7211 */ /* 0x008fca00078408ff */
[----:B------:R0:W-:Y:S04]  /*160f0*/  STL [R1+0x1bd0], R13 ;  /* 0x001bd00d01007387 */ /* 0x0001e80000100800 */
[----:B------:R1:W-:Y:S01]  /*16100*/  STL [R1+0x1b9c], R7 ;  /* 0x001b9c0701007387 */ /* 0x0003e20000100800 */
[----:B0-----:R-:W-:Y:S02]  /*16110*/  LEA R13, P3, R21, R10, 0x1 ;  /* 0x0000000a150d7211 */ /* 0x001fe400078608ff */
[-C--:B-1----:R-:W-:Y:S02]  /*16120*/  LEA.HI.X.SX32 R7, R17, R11.reuse, 0x1, P4 ;  /* 0x0000000b11077211 */ /* 0x082fe400020f0eff */
[----:B------:R-:W3:Y:S04]  /*16130*/  LDL.LU R17, [R1+0x39c] ;  /* 0x00039c0001117983 */ /* 0x000ee80000300800 */
[----:B------:R-:W-:Y:S04]  /*16140*/  STL [R1+0x1bd8], R13 ;  /* 0x001bd80d01007387 */ /* 0x000fe80000100800 */
[----:B------:R0:W-:Y:S02]  /*16150*/  STL [R1+0x1ba4], R7 ;  /* 0x001ba40701007387 */ /* 0x0001e40000100800 */
[----:B0-----:R-:W-:-:S02]  /*16160*/  LEA.HI.X.SX32 R7, R16, R11, 0x1, P5 ;  /* 0x0000000b10077211 */ /* 0x001fc400028f0eff */
[----:B------:R-:W3:Y:S01]  /*16170*/  LDL.LU R16, [R1+0x398] ;  /* 0x0003980001107983 */ /* 0x000ee20000300800 */
[----:B----4-:R-:W-:-:S05]  /*16180*/  LEA R13, P4, R2, R10, 0x1 ;  /* 0x0000000a020d7211 */ /* 0x010fca00078808ff */
        /* <DEDUP_REMOVED lines=9> */
[----:B------:R-:W-:-:S05]  /*16220*/  LEA R13, P6, R5, R10, 0x1 ;  /* 0x0000000a050d7211 */ /* 0x000fca00078c08ff */
[----:B------:R0:W-:Y:S04]  /*16230*/  STL [R1+0x1bf0], R13 ;  /* 0x001bf00d01007387 */ /* 0x0001e80000100800 */
[----:B------:R1:W-:Y:S01]  /*16240*/  STL [R1+0x1bbc], R7 ;  /* 0x001bbc0701007387 */ /* 0x0003e20000100800 */
[----:B0-----:R-:W-:Y:S02]  /*16250*/  LEA R13, P0, R12, R10, 0x1 ;  /* 0x0000000a0c0d7211 */ /* 0x001fe400078008ff */
        /* <DEDUP_REMOVED lines=59> */
[-C--:B0-----:R-:W-:Y:S02]  /*16610*/  LEA.HI.X.SX32 R7, R18, R11.reuse, 0x1, P6 ;  /* 0x0000000b12077211 */ /* 0x081fe400030f0eff */
[----:B------:R-:W-:Y:S01]  /*16620*/  LEA R13, P5, R20, R10, 0x1 ;  /* 0x0000000a140d7211 */ /* 0x000fe200078a08ff */
        /* <DEDUP_REMOVED lines=81> */
[----:B------:R-:W-:Y:S04]  /*16b40*/  STL [R1+0x1cd8], R13 ;  /* 0x001cd80d01007387 */ /* 0x000fe80000100800 */
[----:B------:R0:W-:Y:S02]  /*16b50*/  STL [R1+0x1ca4], R7 ;  /* 0x001ca40701007387 */ /* 0x0001e40000100800 */
[-C--:B0-----:R-:W-:Y:S02]  /*16b60*/  LEA.HI.X.SX32 R7, R18, R11.reuse, 0x1, P2 ;  /* 0x0000000b12077211 */ /* 0x081fe400010f0eff */
[----:B------:R-:W-:Y:S01]  /*16b70*/  LEA R13, P1, R20, R10, 0x1 ;  /* 0x0000000a140d7211 */ /* 0x000fe200078208ff */
        /* <DEDUP_REMOVED lines=71> */
[----:B------:R-:W-:Y:S04]  /*16ff0*/  STL [R1+0x1d50], R13 ;  /* 0x001d500d01007387 */ /* 0x000fe80000100800 */
[----:B------:R0:W-:Y:S02]  /*17000*/  STL [R1+0x1d1c], R7 ;  /* 0x001d1c0701007387 */ /* 0x0001e40000100800 */
[-C--:B0-----:R-:W-:Y:S02]  /*17010*/  LEA.HI.X.SX32 R7, R22, R11.reuse, 0x1, P3 ;  /* 0x0000000b16077211 */ /* 0x081fe400018f0eff */
[----:B------:R-:W-:Y:S01]  /*17020*/  LEA R13, P2, R8, R10, 0x1 ;  /* 0x0000000a080d7211 */ /* 0x000fe200078408ff */
        /* <DEDUP_REMOVED lines=477> */
[----:B------:R0:W-:Y:S01]  /*18e00*/  STL [R1+0x201c], R7 ;  /* 0x00201c0701007387 */ /* 0x0001e20000100800 */
[-C--:B------:R-:W-:Y:S02]  /*18e10*/  LEA.HI.X.SX32 R5, R5, R11.reuse, 0x1, P2 ;  /* 0x0000000b05057211 */ /* 0x080fe400010f0eff */
[-C--:B0-----:R-:W-:Y:S02]  /*18e20*/  LEA.HI.X.SX32 R7, R27, R11.reuse, 0x1, P1 ;  /* 0x0000000b1b077211 */ /* 0x081fe400008f0eff */
[----:B------:R-:W-:Y:S01]  /*18e30*/  LEA R13, P0, R22, R10, 0x1 ;  /* 0x0000000a160d7211 */ /* 0x000fe200078008ff */
[----:B------:R-:W3:Y:S04]  /*18e40*/  LDL.LU R27, [R1+0x130] ;  /* 0x00013000011b7983 */ /* 0x000ee80000300800 */
[----:B------:R-:W-:Y:S04]  /*18e50*/  STL [R1+0x2058], R13 ;  /* 0x0020580d01007387 */ /* 0x000fe80000100800 */
[----:B------:R0:W-:Y:S04]  /*18e60*/  STL [R1+0x2024], R7 ;  /* 0x0020240701007387 */ /* 0x0001e80000100800 */
[----:B0-----:R-:W3:Y:S01]  /*18e70*/  LDL.LU R7, [R1+0x12c] ;  /* 0x00012c0001077983 */ /* 0x001ee20000300800 */
[----:B------:R-:W-:-:S02]  /*18e80*/  LEA.HI.X.SX32 R4, R4, R11, 0x1, P4 ;  /* 0x0000000b04047211 */ /* 0x000fc400020f0eff */
[----:B------:R-:W-:Y:S02]  /*18e90*/  LEA.HI.X.SX32 R3, R3, R11, 0x1, P5 ;  /* 0x0000000b03037211 */ /* 0x000fe400028f0eff */
[----:B----4-:R-:W-:-:S05]  /*18ea0*/  LEA R13, P1, R19, R10, 0x1 ;  /* 0x0000000a130d7211 */ /* 0x010fca00078208ff */
[----:B------:R-:W-:Y:S04]  /*18eb0*/  STL [R1+0x2060], R13 ;  /* 0x0020600d01007387 */ /* 0x000fe80000100800 */
[----:B------:R0:W-:Y:S02]  /*18ec0*/  STL [R1+0x202c], R5 ;  /* 0x00202c0501007387 */ /* 0x0001e40000100800 */
[----:B0-----:R-:W-:Y:S02]  /*18ed0*/  LEA.HI.X.SX32 R5, R12, R11, 0x1, P3 ;  /* 0x0000000b0c057211 */ /* 0x001fe400018f0eff */
[----:B------:R-:W4:Y:S01]  /*18ee0*/  LDL.LU R12, [R1+0x128] ;  /* 0x00012800010c7983 */ /* 0x000f220000300800 */
[----:B------:R-:W-:-:S05]  /*18ef0*/  LEA R13, P2, R18, R10, 0x1 ;  /* 0x0000000a120d7211 */ /* 0x000fca00078408ff */
[----:B------:R-:W-:Y:S04]  /*18f00*/  STL [R1+0x2068], R13 ;  /* 0x0020680d01007387 */ /* 0x000fe80000100800 */
[----:B------:R0:W-:Y:S04]  /*18f10*/  STL [R1+0x2034], R5 ;  /* 0x0020340501007387 */ /* 0x0001e80000100800 */
[----:B0-----:R-:W4:Y:S01]  /*18f20*/  LDL.LU R5, [R1+0x124] ;  /* 0x0001240001057983 */ /* 0x001f220000300800 */
[----:B------:R-:W-:-:S05]  /*18f30*/  LEA R13, P3, R17, R10, 0x1 ;  /* 0x0000000a110d7211 */ /* 0x000fca00078608ff */
[----:B------:R-:W-:Y:S04]  /*18f40*/  STL [R1+0x2070], R13 ;  /* 0x0020700d01007387 */ /* 0x000fe80000100800 */
[----:B------:R0:W-:Y:S04]  /*18f50*/  STL [R1+0x203c], R4 ;  /* 0x00203c0401007387 */ /* 0x0001e80000100800 */
[----:B0-----:R-:W4:Y:S01]  /*18f60*/  LDL.LU R4, [R1+0x120] ;  /* 0x0001200001047983 */ /* 0x001f220000300800 */
[----:B------:R-:W-:-:S05]  /*18f70*/  LEA R13, P4, R16, R10, 0x1 ;  /* 0x0000000a100d7211 */ /* 0x000fca00078808ff */
[----:B------:R-:W-:Y:S04]  /*18f80*/  STL [R1+0x2078], R13 ;  /* 0x0020780d01007387 */ /* 0x000fe80000100800 */
[----:B------:R0:W-:Y:S01]  /*18f90*/  STL [R1+0x2044], R3 ;  /* 0x0020440301007387 */ /* 0x0001e20000100800 */
[----:B------:R-:W-:-:S03]  /*18fa0*/  LEA.HI.X.SX32 R0, R0, R11, 0x1, P6 ;  /* 0x0000000b00007211 */ /* 0x000fc600030f0eff */
        /* <DEDUP_REMOVED lines=8> */
[----:B------:R0:W-:Y:S04]  /*19030*/  STL [R1+0x2054], R15 ;  /* 0x0020540f01007387 */ /* 0x0001e80000100800 */
[----:B------:R-:W4:Y:S01]  /*19040*/  LDL.LU R22, [R1+0x10c] ;  /* 0x00010c0001167983 */ /* 0x000f220000300800 */
[----:B0-----:R-:W-:Y:S02]  /*19050*/  LEA.HI.X.SX32 R15, R19, R11, 0x1, P1 ;  /* 0x0000000b130f7211 */ /* 0x001fe400008f0eff */
[----:B-----5:R-:W-:-:S05]  /*19060*/  LEA R13, P0, R6, R10, 0x1 ;  /* 0x0000000a060d7211 */ /* 0x020fca00078008ff */
[----:B------:R-:W-:Y:S04]  /*19070*/  STL [R1+0x2090], R13 ;  /* 0x0020900d01007387 */ /* 0x000fe80000100800 */
[----:B------:R0:W-:Y:S04]  /*19080*/  STL [R1+0x205c], R15 ;  /* 0x00205c0f01007387 */ /* 0x0001e80000100800 */
[----:B------:R-:W5:Y:S01]  /*19090*/  LDL.LU R19, [R1+0x104] ;  /* 0x0001040001137983 */ /* 0x000f620000300800 */
[----:B0-----:R-:W-:Y:S02]  /*190a0*/  LEA.HI.X.SX32 R15, R18, R11, 0x1, P2 ;  /* 0x0000000b120f7211 */ /* 0x001fe400010f0eff */
[----:B------:R-:W-:-:S05]  /*190b0*/  LEA R13, P1, R20, R10, 0x1 ;  /* 0x0000000a140d7211 */ /* 0x000fca00078208ff */
        /* <DEDUP_REMOVED lines=9> */
[----:B--2---:R-:W-:-:S05]  /*19150*/  LEA R13, P3, R2, R10, 0x1 ;  /* 0x0000000a020d7211 */ /* 0x004fca00078608ff */
[----:B------:R3:W-:Y:S04]  /*19160*/  STL [R1+0x20a8], R13 ;  /* 0x0020a80d01007387 */ /* 0x0007e80000100800 */
[----:B------:R-:W-:Y:S04]  /*19170*/  STL [R1+0x2074], R15 ;  /* 0x0020740f01007387 */ /* 0x000fe80000100800 */
[----:B------:R-:W2:Y:S01]  /*19180*/  LDL.LU R16, [R1+0xf4] ;  /* 0x0000f40001107983 */ /* 0x000ea20000300800 */
[-C--:B------:R-:W-:Y:S02]  /*19190*/  LEA.HI.X.SX32 R14, R14, R11.reuse, 0x1, P5 ;  /* 0x0000000b0e0e7211 */ /* 0x080fe400028f0eff */
[----:B------:R-:W-:-:S02]  /*191a0*/  LEA.HI.X.SX32 R8, R8, R11, 0x1, P6 ;  /* 0x0000000b08087211 */ /* 0x000fc400030f0eff */
[----:B---3--:R-:W-:-:S05]  /*191b0*/  LEA R13, P4, R27, R10, 0x1 ;  /* 0x0000000a1b0d7211 */ /* 0x008fca00078808ff */
[----:B------:R0:W-:Y:S04]  /*191c0*/  STL [R1+0x20b0], R13 ;  /* 0x0020b00d01007387 */ /* 0x0001e80000100800 */
[----:B------:R1:W-:Y:S01]  /*191d0*/  STL [R1+0x207c], R14 ;  /* 0x00207c0e01007387 */ /* 0x0003e20000100800 */
[----:B0-----:R-:W-:-:S03]  /*191e0*/  LEA R13, P5, R7, R10, 0x1 ;  /* 0x0000000a070d7211 */ /* 0x001fc600078a08ff */
[----:B-1----:R-:W3:Y:S04]  /*191f0*/  LDL.LU R14, [R1+0xec] ;  /* 0x0000ec00010e7983 */ /* 0x002ee80000300800 */
[----:B------:R-:W-:Y:S04]  /*19200*/  STL [R1+0x20b8], R13 ;  /* 0x0020b80d01007387 */ /* 0x000fe80000100800 */
[----:B------:R0:W-:Y:S01]  /*19210*/  STL [R1+0x2084], R8 ;  /* 0x0020840801007387 */ /* 0x0001e20000100800 */
[----:B------:R-:W-:-:S03]  /*19220*/  LEA.HI.X.SX32 R6, R6, R11, 0x1, P0 ;  /* 0x0000000b06067211 */ /* 0x000fc600000f0eff */
[----:B0-----:R-:W3:Y:S01]  /*19230*/  LDL.LU R8, [R1+0xe8] ;  /* 0x0000e80001087983 */ /* 0x001ee20000300800 */
[----:B------:R-:W-:Y:S02]  /*19240*/  LEA.HI.X.SX32 R15, R20, R11, 0x1, P1 ;  /* 0x0000000b140f7211 */ /* 0x000fe400008f0eff */
[----:B----4-:R-:W-:-:S05]  /*19250*/  LEA R13, P6, R12, R10, 0x1 ;  /* 0x0000000a0c0d7211 */ /* 0x010fca00078c08ff */
[----:B------:R-:W-:Y:S04]  /*19260*/  STL [R1+0x20c0], R13 ;  /* 0x0020c00d01007387 */ /* 0x000fe80000100800 */
[----:B------:R0:W-:Y:S04]  /*19270*/  STL [R1+0x208c], R6 ;  /* 0x00208c0601007387 */ /* 0x0001e80000100800 */
[----:B0-----:R-:W4:Y:S01]  /*19280*/  LDL.LU R6, [R1+0xe4] ;  /* 0x0000e40001067983 */ /* 0x001f220000300800 */
[----:B------:R-:W-:-:S05]  /*19290*/  LEA R13, P0, R5, R10, 0x1 ;  /* 0x0000000a050d7211 */ /* 0x000fca00078008ff */
[----:B------:R-:W-:Y:S04]  /*192a0*/  STL [R1+0x20c8], R13 ;  /* 0x0020c80d01007387 */ /* 0x000fe80000100800 */
[----:B------:R-:W4:Y:S04]  /*192b0*/  LDL.LU R20, [R1+0xe0] ;  /* 0x0000e00001147983 */ /* 0x000f280000300800 */
[----:B------:R0:W-:Y:S02]  /*192c0*/  STL [R1+0x2094], R15 ;  /* 0x0020940f01007387 */ /* 0x0001e40000100800 */
[----:B0-----:R-:W-:-:S02]  /*192d0*/  LEA.HI.X.SX32 R15, R21, R11, 0x1, P2 ;  /* 0x0000000b150f7211 */ /* 0x001fc400010f0eff */
[----:B------:R-:W-:-:S05]  /*192e0*/  LEA R13, P1, R4, R10, 0x1 ;  /* 0x0000000a040d7211 */ /* 0x000fca00078208ff */
[----:B------:R0:W-:Y:S04]  /*192f0*/  STL [R1+0x20d0], R13 ;  /* 0x0020d00d01007387 */ /* 0x0001e80000100800 */
[----:B------:R-:W4:Y:S04]  /*19300*/  LDL.LU R21, [R1+0xdc] ;  /* 0x0000dc0001157983 */ /* 0x000f280000300800 */
[----:B------:R1:W-:Y:S01]  /*19310*/  STL [R1+0x209c], R15 ;  /* 0x00209c0f01007387 */ /* 0x0003e20000100800 */
[----:B0-----:R-:W-:Y:S02]  /*19320*/  LEA R13, P2, R3, R10, 0x1 ;  /* 0x0000000a030d7211 */ /* 0x001fe400078408ff */
[----:B-1----:R-:W-:-:S03]  /*19330*/  LEA.HI.X.SX32 R15, R2, R11, 0x1, P3 ;  /* 0x0000000b020f7211 */ /* 0x002fc600018f0eff */
        /* <DEDUP_REMOVED lines=10> */
[----:B------:R5:W-:Y:S01]  /*193e0*/  STL [R1+0x20e8], R13 ;  /* 0x0020e80d01007387 */ /* 0x000be20000100800 */
[----:B------:R-:W-:-:S03]  /*193f0*/  LEA.HI.X.SX32 R7, R12, R11, 0x1, P6 ;  /* 0x0000000b0c077211 */ /* 0x000fc600030f0eff */
[----:B------:R-:W-:Y:S04]  /*19400*/  STL [R1+0x20b4], R15 ;  /* 0x0020b40f01007387 */ /* 0x000fe80000100800 */
[----:B------:R-:W4:Y:S01]  /*19410*/  LDL.LU R12, [R1+0xcc] ;  /* 0x0000cc00010c7983 */ /* 0x000f220000300800 */
[----:B-----5:R-:W-:-:S05]  /*19420*/  LEA R13, P5, R19, R10, 0x1 ;  /* 0x0000000a130d7211 */ /* 0x020fca00078a08ff */
[----:B------:R0:W-:Y:S04]  /*19430*/  STL [R1+0x20f0], R13 ;  /* 0x0020f00d01007387 */ /* 0x0001e80000100800 */
[----:B------:R1:W-:Y:S04]  /*19440*/  STL [R1+0x20bc], R7 ;  /* 0x0020bc0701007387 */ /* 0x0003e80000100800 */
[----:B0-----:R-:W5:Y:S01]  /*19450*/  LDL.LU R13, [R1+0xc8] ;  /* 0x0000c800010d7983 */ /* 0x001f620000300800 */
[----:B-1----:R-:W-:Y:S02]  /*19460*/  LEA.HI.X.SX32 R7, R5, R11, 0x1, P0 ;  /* 0x0000000b05077211 */ /* 0x002fe400000f0eff */
[----:B------:R-:W-:-:S02]  /*19470*/  LEA R15, P6, R18, R10, 0x1 ;  /* 0x0000000a120f7211 */ /* 0x000fc400078c08ff */
[----:B------:R-:W-:-:S03]  /*19480*/  LEA.HI.X.SX32 R4, R4, R11, 0x1, P1 ;  /* 0x0000000b04047211 */ /* 0x000fc600008f0eff */
[----:B------:R-:W-:Y:S04]  /*19490*/  STL [R1+0x20f8], R15 ;  /* 0x0020f80f01007387 */ /* 0x000fe80000100800 */
[----:B------:R0:W-:Y:S04]  /*194a0*/  STL [R1+0x20c4], R7 ;  /* 0x0020c40701007387 */ /* 0x0001e80000100800 */
[----:B0-----:R-:W5:Y:S01]  /*194b0*/  LDL.LU R7, [R1+0xc4] ;  /* 0x0000c40001077983 */ /* 0x001f620000300800 */
[----:B------:R-:W-:-:S05]  /*194c0*/  LEA R5, P0, R17, R10, 0x1 ;  /* 0x0000000a11057211 */ /* 0x000fca00078008ff */
[----:B------:R0:W-:Y:S04]  /*194d0*/  STL [R1+0x2100], R5 ;  /* 0x0021000501007387 */ /* 0x0001e80000100800 */
[----:B------:R1:W-:Y:S04]  /*194e0*/  STL [R1+0x20cc], R4 ;  /* 0x0020cc0401007387 */ /* 0x0003e80000100800 */
[----:B0-----:R-:W5:Y:S01]  /*194f0*/  LDL.LU R5, [R1+0xc0] ;  /* 0x0000c00001057983 */ /* 0x001f620000300800 */
[----:B-1----:R-:W-:Y:S02]  /*19500*/  LEA.HI.X.SX32 R4, R3, R11, 0x1, P2 ;  /* 0x0000000b03047211 */ /* 0x002fe400010f0eff */
[----:B--2---:R-:W-:-:S05]  /*19510*/  LEA R15, P1, R16, R10, 0x1 ;  /* 0x0000000a100f7211 */ /* 0x004fca00078208ff */
[----:B------:R-:W-:Y:S04]  /*19520*/  STL [R1+0x2108], R15 ;  /* 0x0021080f01007387 */ /* 0x000fe80000100800 */
[----:B------:R0:W-:Y:S04]  /*19530*/  STL [R1+0x20d4], R4 ;  /* 0x0020d40401007387 */ /* 0x0001e80000100800 */
[----:B0-----:R-:W2:Y:S01]  /*19540*/  LDL.LU R4, [R1+0xbc] ;  /* 0x0000bc0001047983 */ /* 0x001ea20000300800 */
[----:B------:R-:W-:Y:S02]  /*19550*/  LEA.HI.X.SX32 R0, R0, R11, 0x1, P3 ;  /* 0x0000000b00007211 */ /* 0x000fe400018f0eff */
[----:B---3--:R-:W-:-:S05]  /*19560*/  LEA R3, P2, R14, R10, 0x1 ;  /* 0x0000000a0e037211 */ /* 0x008fca00078408ff */
[----:B------:R0:W-:Y:S04]  /*19570*/  STL [R1+0x2110], R3 ;  /* 0x0021100301007387 */ /* 0x0001e80000100800 */
[----:B------:R-:W-:Y:S01]  /*19580*/  STL [R1+0x20dc], R0 ;  /* 0x0020dc0001007387 */ /* 0x000fe20000100800 */
[----:B------:R-:W-:Y:S02]  /*19590*/  LEA.HI.X.SX32 R15, R22, R11, 0x1, P4 ;  /* 0x0000000b160f7211 */ /* 0x000fe400020f0eff */
[----:B0-----:R-:W-:-:S05]  /*195a0*/  LEA R3, P3, R8, R10, 0x1 ;  /* 0x0000000a08037211 */ /* 0x001fca00078608ff */
[----:B------:R0:W-:Y:S04]  /*195b0*/  STL [R1+0x2118], R3 ;  /* 0x0021180301007387 */ /* 0x0001e80000100800 */
[----:B0-----:R-:W3:Y:S04]  /*195c0*/  LDL.LU R3, [R1+0xb8] ;  /* 0x0000b80001037983 */ /* 0x001ee80000300800 */
[----:B------:R-:W-:Y:S01]  /*195d0*/  STL [R1+0x20e4], R15 ;  /* 0x0020e40f01007387 */ /* 0x000fe20000100800 */
[-C--:B------:R-:W-:Y:S02]  /*195e0*/  LEA.HI.X.SX32 R19, R19, R11.reuse, 0x1, P5 ;  /* 0x0000000b13137211 */ /* 0x080fe400028f0eff */
[----:B------:R-:W-:-:S02]  /*195f0*/  LEA.HI.X.SX32 R18, R18, R11, 0x1, P6 ;  /* 0x0000000b12127211 */ /* 0x000fc400030f0eff */
[----:B------:R-:W-:Y:S02]  /*19600*/  LEA.HI.X.SX32 R17, R17, R11, 0x1, P0 ;  /* 0x0000000b11117211 */ /* 0x000fe400000f0eff */
[----:B----4-:R-:W-:-:S05]  /*19610*/  LEA R0, P4, R6, R10, 0x1 ;  /* 0x0000000a06007211 */ /* 0x010fca00078808ff */
[----:B------:R0:W-:Y:S04]  /*19620*/  STL [R1+0x2120], R0 ;  /* 0x0021200001007387 */ /* 0x0001e80000100800 */
[----:B0-----:R-:W4:Y:S01]  /*19630*/  LDL.LU R0, [R1+0xb4] ;  /* 0x0000b40001007983 */ /* 0x001f220000300800 */
[----:B------:R-:W-:-:S03]  /*19640*/  LEA R15, P5, R20, R10, 0x1 ;  /* 0x0000000a140f7211 */ /* 0x000fc600078a08ff */
[----:B------:R-:W-:Y:S04]  /*19650*/  STL [R1+0x20ec], R19 ;  /* 0x0020ec1301007387 */ /* 0x000fe80000100800 */
[----:B------:R0:W-:Y:S04]  /*19660*/  STL [R1+0x2128], R15 ;  /* 0x0021280f01007387 */ /* 0x0001e80000100800 */
[----:B------:R-:W4:Y:S04]  /*19670*/  LDL.LU R22, [R1+0xb0] ;  /* 0x0000b00001167983 */ /* 0x000f280000300800 */
[----:B------:R-:W-:Y:S01]  /*19680*/  STL [R1+0x20f4], R18 ;  /* 0x0020f41201007387 */ /* 0x000fe20000100800 */
[----:B0-----:R-:W-:-:S05]  /*19690*/  LEA R15, P6, R21, R10, 0x1 ;  /* 0x0000000a150f7211 */ /* 0x001fca00078c08ff */
[----:B------:R0:W-:Y:S04]  /*196a0*/  STL [R1+0x2130], R15 ;  /* 0x0021300f01007387 */ /* 0x0001e80000100800 */
[----:B------:R-:W4:Y:S04]  /*196b0*/  LDL.LU R19, [R1+0xac] ;  /* 0x0000ac0001137983 */ /* 0x000f280000300800 */
[----:B------:R-:W-:Y:S01]  /*196c0*/  STL [R1+0x20fc], R17 ;  /* 0x0020fc1101007387 */ /* 0x000fe20000100800 */
[----:B0-----:R-:W-:-:S05]  /*196d0*/  LEA R15, P0, R2, R10, 0x1 ;  /* 0x0000000a020f7211 */ /* 0x001fca00078008ff */
[----:B------:R0:W-:Y:S04]  /*196e0*/  STL [R1+0x2138], R15 ;  /* 0x0021380f01007387 */ /* 0x0001e80000100800 */
[----:B------:R-:W4:Y:S01]  /*196f0*/  LDL.LU R18, [R1+0xa8] ;  /* 0x0000a80001127983 */ /* 0x000f220000300800 */
[----:B------:R-:W-:-:S05]  /*19700*/  LEA.HI.X.SX32 R16, R16, R11, 0x1, P1 ;  /* 0x0000000b10107211 */ /* 0x000fca00008f0eff */
[----:B------:R1:W-:Y:S01]  /*19710*/  STL [R1+0x2104], R16 ;  /* 0x0021041001007387 */ /* 0x0003e20000100800 */
[----:B0-----:R-:W-:-:S05]  /*19720*/  LEA R15, P1, R27, R10, 0x1 ;  /* 0x0000000a1b0f7211 */ /* 0x001fca00078208ff */
[----:B------:R0:W-:Y:S04]  /*19730*/  STL [R1+0x2140], R15 ;  /* 0x0021400f01007387 */ /* 0x0001e80000100800 */
[----:B------:R-:W4:Y:S01]  /*19740*/  LDL.LU R17, [R1+0xa4] ;  /* 0x0000a40001117983 */ /* 0x000f220000300800 */
[----:B------:R-:W-:-:S05]  /*19750*/  LEA.HI.X.SX32 R14, R14, R11, 0x1, P2 ;  /* 0x0000000b0e0e7211 */ /* 0x000fca00010f0eff */
[----:B------:R0:W-:Y:S04]  /*19760*/  STL [R1+0x210c], R14 ;  /* 0x00210c0e01007387 */ /* 0x0001e80000100800 */
[----:B-1----:R-:W4:Y:S01]  /*19770*/  LDL.LU R16, [R1+0xa0] ;  /* 0x0000a00001107983 */ /* 0x002f220000300800 */
[----:B0-----:R-:W-:Y:S02]  /*19780*/  LEA R15, P2, R12, R10, 0x1 ;  /* 0x0000000a0c0f7211 */ /* 0x001fe400078408ff */
[----:B------:R-:W-:-:S03]  /*19790*/  LEA.HI.X.SX32 R14, R8, R11, 0x1, P3 ;  /* 0x0000000b080e7211 */ /* 0x000fc600018f0eff */
[----:B------:R-:W-:Y:S04]  /*197a0*/  STL [R1+0x2148], R15 ;  /* 0x0021480f01007387 */ /* 0x000fe80000100800 */
[----:B------:R0:W-:Y:S01]  /*197b0*/  STL [R1+0x2114], R14 ;  /* 0x0021140e01007387 */ /* 0x0001e20000100800 */
[----:B------:R-:W-:-:S03]  /*197c0*/  LEA.HI.X.SX32 R6, R6, R11, 0x1, P4 ;  /* 0x0000000b06067211 */ /* 0x000fc600020f0eff */
[----:B0-----:R-:W4:Y:S01]  /*197d0*/  LDL.LU R14, [R1+0x98] ;  /* 0x00009800010e7983 */ /* 0x001f220000300800 */
[----:B-----5:R-:W-:-:S05]  /*197e0*/  LEA R8, P3, R13, R10, 0x1 ;  /* 0x0000000a0d087211 */ /* 0x020fca00078608ff */
[----:B------:R0:W-:Y:S04]  /*197f0*/  STL [R1+0x2150], R8 ;  /* 0x0021500801007387 */ /* 0x0001e80000100800 */
[----:B------:R1:W-:Y:S04]  /*19800*/  STL [R1+0x211c], R6 ;  /* 0x00211c0601007387 */ /* 0x0003e80000100800 */
[----:B0-----:R-:W5:Y:S01]  /*19810*/  LDL.LU R8, [R1+0x94] ;  /* 0x0000940001087983 */ /* 0x001f620000300800 */
[----:B-1----:R-:W-:Y:S02]  /*19820*/  LEA.HI.X.SX32 R6, R20, R11, 0x1, P5 ;  /* 0x0000000b14067211 */ /* 0x002fe400028f0eff */
[----:B------:R-:W-:-:S05]  /*19830*/  LEA R15, P4, R7, R10, 0x1 ;  /* 0x0000000a070f7211 */ /* 0x000fca00078808ff */
[----:B------:R0:W-:Y:S04]  /*19840*/  STL [R1+0x2158], R15 ;  /* 0x0021580f01007387 */ /* 0x0001e80000100800 */
[----:B------:R-:W5:Y:S04]  /*19850*/  LDL.LU R20, [R1+0x8c] ;  /* 0x00008c0001147983 */ /* 0x000f680000300800 */
[----:B------:R1:W-:Y:S01]  /*19860*/  STL [R1+0x2124], R6 ;  /* 0x0021240601007387 */ /* 0x0003e20000100800 */
[----:B0-----:R-:W-:-:S05]  /*19870*/  LEA R15, P5, R5, R10, 0x1 ;  /* 0x0000000a050f7211 */ /* 0x001fca00078a08ff */
[----:B------:R2:W-:Y:S01]  /*19880*/  STL [R1+0x2160], R15 ;  /* 0x0021600f01007387 */ /* 0x0005e20000100800 */
[----:B-1----:R-:W-:-:S03]  /*19890*/  LEA.HI.X.SX32 R6, R21, R11, 0x1, P6 ;  /* 0x0000000b15067211 */ /* 0x002fc600030f0eff */
[----:B------:R-:W5:Y:S04]  /*198a0*/  LDL.LU R21, [R1+0x88] ;  /* 0x0000880001157983 */ /* 0x000f680000300800 */
[----:B------:R0:W-:Y:S01]  /*198b0*/  STL [R1+0x212c], R6 ;  /* 0x00212c0601007387 */ /* 0x0001e20000100800 */
[----:B--2---:R-:W-:Y:S02]  /*198c0*/  LEA R15, P6, R4, R10, 0x1 ;  /* 0x0000000a040f7211 */ /* 0x004fe400078c08ff */
[----:B0-----:R-:W-:-:S03]  /*198d0*/  LEA.HI.X.SX32 R6, R2, R11, 0x1, P0 ;  /* 0x0000000b02067211 */ /* 0x001fc600000f0eff */
[----:B------:R-:W-:Y:S04]  /*198e0*/  STL [R1+0x2168], R15 ;  /* 0x0021680f01007387 */ /* 0x000fe80000100800 */
[----:B------:R-:W2:Y:S04]  /*198f0*/  LDL.LU R2, [R1+0x84] ;  /* 0x0000840001027983 */ /* 0x000ea80000300800 */
[----:B------:R0:W-:Y:S02]  /*19900*/  STL [R1+0x2134], R6 ;  /* 0x0021340601007387 */ /* 0x0001e40000100800 */
[----:B0-----:R-:W-:-:S02]  /*19910*/  LEA.HI.X.SX32 R6, R27, R11, 0x1, P1 ;  /* 0x0000000b1b067211 */ /* 0x001fc400008f0eff */
[----:B------:R-:W2:Y:S01]  /*19920*/  LDL.LU R27, [R1+0x80] ;  /* 0x00008000011b7983 */ /* 0x000ea20000300800 */
[----:B---3--:R-:W-:-:S05]  /*19930*/  LEA R15, P0, R3, R10, 0x1 ;  /* 0x0000000a030f7211 */ /* 0x008fca00078008ff */
[----:B------:R-:W-:Y:S04]  /*19940*/  STL [R1+0x2170], R15 ;  /* 0x0021700f01007387 */ /* 0x000fe80000100800 */
[----:B------:R0:W-:Y:S02]  /*19950*/  STL [R1+0x213c], R6 ;  /* 0x00213c0601007387 */ /* 0x0001e40000100800 */
[-C--:B0-----:R-:W-:Y:S02]  /*19960*/  LEA.HI.X.SX32 R6, R12, R11.reuse, 0x1, P2 ;  /* 0x0000000b0c067211 */ /* 0x081fe400010f0eff */
[----:B------:R-:W3:Y:S01]  /*19970*/  LDL.LU R12, [R1+0x7c] ;  /* 0x00007c00010c7983 */ /* 0x000ee20000300800 */
[-C--:B------:R-:W-:Y:S02]  /*19980*/  LEA.HI.X.SX32 R7, R7, R11.reuse, 0x1, P4 ;  /* 0x0000000b07077211 */ /* 0x080fe400020f0eff */
[----:B------:R-:W-:-:S02]  /*19990*/  LEA.HI.X.SX32 R5, R5, R11, 0x1, P5 ;  /* 0x0000000b05057211 */ /* 0x000fc400028f0eff */
[----:B----4-:R-:W-:-:S05]  /*199a0*/  LEA R15, P1, R0, R10, 0x1 ;  /* 0x0000000a000f7211 */ /* 0x010fca00078208ff */
[----:B------:R-:W-:Y:S04]  /*199b0*/  STL [R1+0x2178], R15 ;  /* 0x0021780f01007387 */ /* 0x000fe80000100800 */
[----:B------:R0:W-:Y:S04]  /*199c0*/  STL [R1+0x2144], R6 ;  /* 0x0021440601007387 */ /* 0x0001e80000100800 */
[----:B0-----:R-:W4:Y:S01]  /*199d0*/  LDL.LU R6, [R1+0x78] ;  /* 0x0000780001067983 */ /* 0x001f220000300800 */
[----:B------:R-:W-:Y:S02]  /*199e0*/  LEA R24, P2, R22, R10, 0x1 ;  /* 0x0000000a16187211 */ /* 0x000fe400078408ff */
[----:B------:R-:W-:-:S03]  /*199f0*/  LEA.HI.X.SX32 R15, R13, R11, 0x1, P3 ;  /* 0x0000000b0d0f7211 */ /* 0x000fc600018f0eff */
[----:B------:R-:W-:Y:S04]  /*19a00*/  STL [R1+0x2180], R24 ;  /* 0x0021801801007387 */ /* 0x000fe80000100800 */
[----:B------:R-:W-:Y:S04]  /*19a10*/  STL [R1+0x214c], R15 ;  /* 0x00214c0f01007387 */ /* 0x000fe80000100800 */
[----:B------:R-:W4:Y:S01]  /*19a20*/  LDL.LU R25, [R1+0x74] ;  /* 0x0000740001197983 */ /* 0x000f220000300800 */
[----:B------:R-:W-:-:S05]  /*19a30*/  LEA R13, P3, R19, R10, 0x1 ;  /* 0x0000000a130d7211 */ /* 0x000fca00078608ff */
[----:B------:R0:W-:Y:S04]  /*19a40*/  STL [R1+0x2188], R13 ;  /* 0x0021880d01007387 */ /* 0x0001e80000100800 */
[----:B------:R1:W-:Y:S01]  /*19a50*/  STL [R1+0x2154], R7 ;  /* 0x0021540701007387 */ /* 0x0003e20000100800 */
[----:B0-----:R-:W-:-:S05]  /*19a60*/  LEA R13, P4, R18, R10, 0x1 ;  /* 0x0000000a120d7211 */ /* 0x001fca00078808ff */
[----:B------:R-:W-:Y:S04]  /*19a70*/  STL [R1+0x2190], R13 ;  /* 0x0021900d01007387 */ /* 0x000fe80000100800 */
[----:B------:R-:W4:Y:S04]  /*19a80*/  LDL.LU R26, [R1+0x70] ;  /* 0x00007000011a7983 */ /* 0x000f280000300800 */
[----:B------:R0:W-:Y:S01]  /*19a90*/  STL [R1+0x215c], R5 ;  /* 0x00215c0501007387 */ /* 0x0001e20000100800 */
[----:B-1----:R-:W-:Y:S02]  /*19aa0*/  LEA R7, P5, R17, R10, 0x1 ;  /* 0x0000000a11077211 */ /* 0x002fe400078a08ff */
[----:B0-----:R-:W-:-:S03]  /*19ab0*/  LEA.HI.X.SX32 R5, R4, R11, 0x1, P6 ;  /* 0x0000000b04057211 */ /* 0x001fc600030f0eff */
[----:B------:R-:W-:Y:S04]  /*19ac0*/  STL [R1+0x2198], R7 ;  /* 0x0021980701007387 */ /* 0x000fe80000100800 */
[----:B------:R-:W-:Y:S04]  /*19ad0*/  STL [R1+0x2164], R5 ;  /* 0x0021640501007387 */ /* 0x000fe80000100800 */
[----:B------:R-:W4:Y:S01]  /*19ae0*/  LDL.LU R15, [R1+0x6c] ;  /* 0x00006c00010f7983 */ /* 0x000f220000300800 */
[----:B------:R-:W-:Y:S02]  /*19af0*/  LEA R4, P6, R16, R10, 0x1 ;  /* 0x0000000a10047211 */ /* 0x000fe400078c08ff */
[----:B------:R-:W-:-:S03]  /*19b00*/  LEA.HI.X.SX32 R3, R3, R11, 0x1, P0 ;  /* 0x0000000b03037211 */ /* 0x000fc600000f0eff */
[----:B------:R0:W-:Y:S04]  /*19b10*/  STL [R1+0x21a0], R4 ;  /* 0x0021a00401007387 */ /* 0x0001e80000100800 */
[----:B------:R1:W-:Y:S01]  /*19b20*/  STL [R1+0x216c], R3 ;  /* 0x00216c0301007387 */ /* 0x0003e20000100800 */
[----:B0-----:R-:W-:-:S05]  /*19b30*/  LEA R4, P0, R14, R10, 0x1 ;  /* 0x0000000a0e047211 */ /* 0x001fca00078008ff */
[----:B------:R0:W-:Y:S04]  /*19b40*/  STL [R1+0x21a8], R4 ;  /* 0x0021a80401007387 */ /* 0x0001e80000100800 */
[----:B------:R-:W4:Y:S01]  /*19b50*/  LDL.LU R13, [R1+0x68] ;  /* 0x00006800010d7983 */ /* 0x000f220000300800 */
[-C--:B-1----:R-:W-:Y:S02]  /*19b60*/  LEA.HI.X.SX32 R3, R0, R11.reuse, 0x1, P1 ;  /* 0x0000000b00037211 */ /* 0x082fe400008f0eff */
[-C--:B0-----:R-:W-:Y:S02]  /*19b70*/  LEA.HI.X.SX32 R4, R22, R11.reuse, 0x1, P2 ;  /* 0x0000000b16047211 */ /* 0x081fe400010f0eff */
[----:B-----5:R-:W-:Y:S01]  /*19b80*/  LEA R0, P1, R8, R10, 0x1 ;  /* 0x0000000a08007211 */ /* 0x020fe200078208ff */
[----:B------:R-:W-:Y:S04]  /*19b90*/  STL [R1+0x2174], R3 ;  /* 0x0021740301007387 */ /* 0x000fe80000100800 */
[----:B------:R0:W-:Y:S04]  /*19ba0*/  STL [R1+0x21b0], R0 ;  /* 0x0021b00001007387 */ /* 0x0001e80000100800 */
[----:B------:R1:W-:Y:S04]  /*19bb0*/  STL [R1+0x217c], R4 ;  /* 0x00217c0401007387 */ /* 0x0003e80000100800 */
[----:B------:R-:W5:Y:S01]  /*19bc0*/  LDL.LU R7, [R1+0x64] ;  /* 0x0000640001077983 */ /* 0x000f620000300800 */
[----:B0-----:R-:W-:-:S02]  /*19bd0*/  LEA.HI.X.SX32 R0, R19, R11, 0x1, P3 ;  /* 0x0000000b13007211 */ /* 0x001fc400018f0eff */
[----:B------:R-:W-:-:S05]  /*19be0*/  LEA R3, P2, R20, R10, 0x1 ;  /* 0x0000000a14037211 */ /* 0x000fca00078408ff */
[----:B------:R0:W-:Y:S04]  /*19bf0*/  STL [R1+0x21b8], R3 ;  /* 0x0021b80301007387 */ /* 0x0001e80000100800 */
[----:B------:R-:W-:Y:S01]  /*19c00*/  STL [R1+0x2184], R0 ;  /* 0x0021840001007387 */ /* 0x000fe20000100800 */
[----:B-1----:R-:W-:-:S05]  /*19c10*/  LEA R4, P3, R21, R10, 0x1 ;  /* 0x0000000a15047211 */ /* 0x002fca00078608ff */
[----:B------:R1:W-:Y:S04]  /*19c20*/  STL [R1+0x21c0], R4 ;  /* 0x0021c00401007387 */ /* 0x0003e80000100800 */
[----:B------:R-:W5:Y:S01]  /*19c30*/  LDL.LU R5, [R1+0x5c] ;  /* 0x00005c0001057983 */ /* 0x000f620000300800 */
[-C--:B0-----:R-:W-:Y:S02]  /*19c40*/  LEA.HI.X.SX32 R3, R18, R11.reuse, 0x1, P4 ;  /* 0x0000000b12037211 */ /* 0x081fe400020f0eff */
[----:B-1----:R-:W-:-:S03]  /*19c50*/  LEA.HI.X.SX32 R4, R17, R11, 0x1, P5 ;  /* 0x0000000b11047211 */ /* 0x002fc600028f0eff */
[----:B------:R-:W-:Y:S01]  /*19c60*/  STL [R1+0x218c], R3 ;  /* 0x00218c0301007387 */ /* 0x000fe20000100800 */
[----:B--2---:R-:W-:-:S05]  /*19c70*/  LEA R0, P4, R2, R10, 0x1 ;  /* 0x0000000a02007211 */ /* 0x004fca00078808ff */
[----:B------:R-:W-:Y:S04]  /*19c80*/  STL [R1+0x21c8], R0 ;  /* 0x0021c80001007387 */ /* 0x000fe80000100800 */
[----:B------:R0:W-:Y:S04]  /*19c90*/  STL [R1+0x2194], R4 ;  /* 0x0021940401007387 */ /* 0x0001e80000100800 */
[----:B0-----:R-:W2:Y:S01]  /*19ca0*/  LDL.LU R4, [R1+0x54] ;  /* 0x0000540001047983 */ /* 0x001ea20000300800 */
[----:B------:R-:W-:Y:S02]  /*19cb0*/  LEA R3, P5, R27, R10, 0x1 ;  /* 0x0000000a1b037211 */ /* 0x000fe400078a08ff */
[----:B------:R-:W-:-:S03]  /*19cc0*/  LEA.HI.X.SX32 R0, R16, R11, 0x1, P6 ;  /* 0x0000000b10007211 */ /* 0x000fc600030f0eff */
[----:B------:R3:W-:Y:S01]  /*19cd0*/  STL [R1+0x21d0], R3 ;  /* 0x0021d00301007387 */ /* 0x0007e20000100800 */
[----:B------:R-:W-:-:S03]  /*19ce0*/  LEA.HI.X.SX32 R14, R14, R11, 0x1, P0 ;  /* 0x0000000b0e0e7211 */ /* 0x000fc600000f0eff */
[----:B------:R-:W-:Y:S01]  /*19cf0*/  STL [R1+0x219c], R0 ;  /* 0x00219c0001007387 */ /* 0x000fe20000100800 */
[----:B---3--:R-:W-:-:S05]  /*19d00*/  LEA R3, P6, R12, R10, 0x1 ;  /* 0x0000000a0c037211 */ /* 0x008fca00078c08ff */
[----:B------:R0:W-:Y:S04]  /*19d10*/  STL [R1+0x21d8], R3 ;  /* 0x0021d80301007387 */ /* 0x0001e80000100800 */
[----:B0-----:R-:W3:Y:S04]  /*19d20*/  LDL.LU R3, [R1+0x50] ;  /* 0x0000500001037983 */ /* 0x001ee80000300800 */
[----:B------:R0:W-:Y:S02]  /*19d30*/  STL [R1+0x21a4], R14 ;  /* 0x0021a40e01007387 */ /* 0x0001e40000100800 */
[----:B0-----:R-:W-:-:S02]  /*19d40*/  LEA.HI.X.SX32 R14, R8, R11, 0x1, P1 ;  /* 0x0000000b080e7211 */ /* 0x001fc400008f0eff */
[----:B----4-:R-:W-:-:S05]  /*19d50*/  LEA R0, P0, R6, R10, 0x1 ;  /* 0x0000000a06007211 */ /* 0x010fca00078008ff */
[----:B------:R0:W-:Y:S04]  /*19d60*/  STL [R1+0x21e0], R0 ;  /* 0x0021e00001007387 */ /* 0x0001e80000100800 */
[----:B0-----:R-:W4:Y:S01]  /*19d70*/  LDL.LU R0, [R1+0x4c] ;  /* 0x00004c0001007983 */ /* 0x001f220000300800 */
[----:B------:R-:W-:-:S03]  /*19d80*/  LEA R8, P1, R25, R10, 0x1 ;  /* 0x0000000a19087211 */ /* 0x000fc600078208ff */
[----:B------:R0:W-:Y:S04]  /*19d90*/  STL [R1+0x21ac], R14 ;  /* 0x0021ac0e01007387 */ /* 0x0001e80000100800 */
[----:B------:R-:W4:Y:S04]  /*19da0*/  LDL.LU R22, [R1+0x48] ;  /* 0x0000480001167983 */ /* 0x000f280000300800 */
[----:B------:R1:W-:Y:S01]  /*19db0*/  STL [R1+0x21e8], R8 ;  /* 0x0021e80801007387 */ /* 0x0003e20000100800 */
[----:B0-----:R-:W-:-:S03]  /*19dc0*/  LEA.HI.X.SX32 R14, R20, R11, 0x1, P2 ;  /* 0x0000000b140e7211 */ /* 0x001fc600010f0eff */
[----:B------:R-:W4:Y:S04]  /*19dd0*/  LDL.LU R19, [R1+0x44] ;  /* 0x0000440001137983 */ /* 0x000f280000300800 */
[----:B------:R0:W-:Y:S04]  /*19de0*/  STL [R1+0x21b4], R14 ;  /* 0x0021b40e01007387 */ /* 0x0001e80000100800 */
[----:B------:R-:W4:Y:S01]  /*19df0*/  LDL.LU R18, [R1+0x40] ;  /* 0x0000400001127983 */ /* 0x000f220000300800 */
[----:B-1----:R-:W-:Y:S02]  /*19e00*/  LEA R8, P2, R26, R10, 0x1 ;  /* 0x0000000a1a087211 */ /* 0x002fe400078408ff */
[----:B0-----:R-:W-:-:S03]  /*19e10*/  LEA.HI.X.SX32 R14, R21, R11, 0x1, P3 ;  /* 0x0000000b150e7211 */ /* 0x001fc600018f0eff */
[----:B------:R0:W-:Y:S04]  /*19e20*/  STL [R1+0x21f0], R8 ;  /* 0x0021f00801007387 */ /* 0x0001e80000100800 */
[----:B------:R-:W4:Y:S04]  /*19e30*/  LDL.LU R17, [R1+0x3c] ;  /* 0x00003c0001117983 */ /* 0x000f280000300800 */
[----:B------:R1:W-:Y:S04]  /*19e40*/  STL [R1+0x21bc], R14 ;  /* 0x0021bc0e01007387 */ /* 0x0003e80000100800 */
[----:B------:R-:W4:Y:S01]  /*19e50*/  LDL.LU R16, [R1+0x34] ;  /* 0x0000340001107983 */ /* 0x000f220000300800 */
[----:B------:R-:W-:-:S02]  /*19e60*/  LEA.HI.X.SX32 R2, R2, R11, 0x1, P4 ;  /* 0x0000000b02027211 */ /* 0x000fc400020f0eff */
[----:B0-----:R-:W-:-:S05]  /*19e70*/  LEA R8, P3, R15, R10, 0x1 ;  /* 0x0000000a0f087211 */ /* 0x001fca00078608ff */
[----:B------:R-:W-:Y:S04]  /*19e80*/  STL [R1+0x21f8], R8 ;  /* 0x0021f80801007387 */ /* 0x000fe80000100800 */
[----:B-1----:R-:W4:Y:S04]  /*19e90*/  LDL.LU R14, [R1+0x2c] ;  /* 0x00002c00010e7983 */ /* 0x002f280000300800 */
[----:B------:R0:W-:Y:S01]  /*19ea0*/  STL [R1+0x21c4], R2 ;  /* 0x0021c40201007387 */ /* 0x0001e20000100800 */
[----:B------:R-:W-:-:S03]  /*19eb0*/  LEA.HI.X.SX32 R20, R27, R11, 0x1, P5 ;  /* 0x0000000b1b147211 */ /* 0x000fc600028f0eff */
[----:B0-----:R-:W4:Y:S01]  /*19ec0*/  LDL.LU R2, [R1+0x28] ;  /* 0x0000280001027983 */ /* 0x001f220000300800 */
[----:B------:R-:W-:-:S05]  /*19ed0*/  LEA R8, P4, R13, R10, 0x1 ;  /* 0x0000000a0d087211 */ /* 0x000fca00078808ff */
[----:B------:R5:W-:Y:S04]  /*19ee0*/  STL [R1+0x2200], R8 ;  /* 0x0022000801007387 */ /* 0x000be80000100800 */
[----:B------:R-:W4:Y:S04]  /*19ef0*/  LDL.LU R27, [R1+0x24] ;  /* 0x00002400011b7983 */ /* 0x000f280000300800 */
[----:B------:R0:W-:Y:S04]  /*19f00*/  STL [R1+0x21cc], R20 ;  /* 0x0021cc1401007387 */ /* 0x0001e80000100800 */
[----:B------:R-:W4:Y:S01]  /*19f10*/  LDL.LU R21, [R1+0x18] ;  /* 0x0000180001157983 */ /* 0x000f220000300800 */
[----:B-----5:R-:W-:-:S02]  /*19f20*/  LEA R8, P5, R7, R10, 0x1 ;  /* 0x0000000a07087211 */ /* 0x020fc400078a08ff */
[----:B0-----:R-:W-:-:S03]  /*19f30*/  LEA.HI.X.SX32 R20, R12, R11, 0x1, P6 ;  /* 0x0000000b0c147211 */ /* 0x001fc600030f0eff */
[----:B------:R-:W-:Y:S04]  /*19f40*/  STL [R1+0x2208], R8 ;  /* 0x0022080801007387 */ /* 0x000fe80000100800 */
[----:B------:R-:W5:Y:S04]  /*19f50*/  LDL.LU R12, [R1+0x14] ;  /* 0x00001400010c7983 */ /* 0x000f680000300800 */
[----:B------:R0:W-:Y:S04]  /*19f60*/  STL [R1+0x21d4], R20 ;  /* 0x0021d41401007387 */ /* 0x0001e80000100800 */
[----:B0-----:R-:W5:Y:S01]  /*19f70*/  LDL.LU R20, [R1+0x10] ;  /* 0x0000100001147983 */ /* 0x001f620000300800 */
[----:B------:R-:W-:-:S02]  /*19f80*/  LEA.HI.X.SX32 R6, R6, R11, 0x1, P0 ;  /* 0x0000000b06067211 */ /* 0x000fc400000f0eff */
[----:B------:R-:W-:-:S05]  /*19f90*/  LEA R8, P6, R5, R10, 0x1 ;  /* 0x0000000a05087211 */ /* 0x000fca00078c08ff */
[----:B------:R0:W-:Y:S04]  /*19fa0*/  STL [R1+0x2210], R8 ;  /* 0x0022100801007387 */ /* 0x0001e80000100800 */
[----:B0-----:R-:W5:Y:S04]  /*19fb0*/  LDL.LU R8, [R1+0xc] ;  /* 0x00000c0001087983 */ /* 0x001f680000300800 */
[----:B------:R0:W-:Y:S04]  /*19fc0*/  STL [R1+0x21dc], R6 ;  /* 0x0021dc0601007387 */ /* 0x0001e80000100800 */
[----:B0-----:R-:W5:Y:S01]  /*19fd0*/  LDL.LU R6, [R1+0x8] ;  /* 0x0000080001067983 */ /* 0x001f620000300800 */
[----:B--2---:R-:W-:-:S05]  /*19fe0*/  LEA R24, P0, R4, R10, 0x1 ;  /* 0x0000000a04187211 */ /* 0x004fca00078008ff */
[----:B------:R0:W-:Y:S04]  /*19ff0*/  STL [R1+0x2218], R24 ;  /* 0x0022181801007387 */ /* 0x0001e80000100800 */
[----:B0-----:R-:W2:Y:S01]  /*1a000*/  LDL.LU R24, [R1+0x4] ;  /* 0x0000040001187983 */ /* 0x001ea20000300800 */
[-C--:B------:R-:W-:Y:S02]  /*1a010*/  LEA.HI.X.SX32 R25, R25, R11.reuse, 0x1, P1 ;  /* 0x0000000b19197211 */ /* 0x080fe400008f0eff */
[----:B------:R-:W-:-:S03]  /*1a020*/  LEA.HI.X.SX32 R26, R26, R11, 0x1, P2 ;  /* 0x0000000b1a1a7211 */ /* 0x000fc600010f0eff */
[----:B------:R3:W-:Y:S01]  /*1a030*/  STL [R1+0x21e4], R25 ;  /* 0x0021e41901007387 */ /* 0x0007e20000100800 */
[-C--:B------:R-:W-:Y:S02]  /*1a040*/  LEA.HI.X.SX32 R15, R15, R11.reuse, 0x1, P3 ;  /* 0x0000000b0f0f7211 */ /* 0x080fe400018f0eff */
[-C--:B------:R-:W-:Y:S02]  /*1a050*/  LEA.HI.X.SX32 R13, R13, R11.reuse, 0x1, P4 ;  /* 0x0000000b0d0d7211 */ /* 0x080fe400020f0eff */
[----:B------:R-:W-:Y:S02]  /*1a060*/  LEA.HI.X.SX32 R7, R7, R11, 0x1, P5 ;  /* 0x0000000b07077211 */ /* 0x000fe400028f0eff */
[----:B---3--:R-:W-:-:S05]  /*1a070*/  LEA R25, P1, R3, R10, 0x1 ;  /* 0x0000000a03197211 */ /* 0x008fca00078208ff */
[----:B------:R0:W-:Y:S04]  /*1a080*/  STL [R1+0x2220], R25 ;  /* 0x0022201901007387 */ /* 0x0001e80000100800 */
[----:B0-----:R-:W3:Y:S04]  /*1a090*/  LDL.LU R25, [R1+0x23d8] ;  /* 0x0023d80001197983 */ /* 0x001ee80000300800 */
[----:B------:R4:W-:Y:S01]  /*1a0a0*/  STL [R1+0x21ec], R26 ;  /* 0x0021ec1a01007387 */ /* 0x0009e20000100800 */
[-C--:B------:R-:W-:Y:S02]  /*1a0b0*/  LEA.HI.X.SX32 R5, R5, R11.reuse, 0x1, P6 ;  /* 0x0000000b05057211 */ /* 0x080fe400030f0eff */
[----:B------:R-:W-:-:S02]  /*1a0c0*/  LEA.HI.X.SX32 R4, R4, R11, 0x1, P0 ;  /* 0x0000000b04047211 */ /* 0x000fc400000f0eff */
[----:B------:R-:W-:Y:S02]  /*1a0d0*/  LEA.HI.X.SX32 R3, R3, R11, 0x1, P1 ;  /* 0x0000000b03037211 */ /* 0x000fe400008f0eff */
[----:B----4-:R-:W-:-:S05]  /*1a0e0*/  LEA R26, P2, R0, R10, 0x1 ;  /* 0x0000000a001a7211 */ /* 0x010fca00078408ff */
[----:B------:R0:W-:Y:S04]  /*1a0f0*/  STL [R1+0x2228], R26 ;  /* 0x0022281a01007387 */ /* 0x0001e80000100800 */
[----:B0-----:R-:W4:Y:S04]  /*1a100*/  LDL.LU R26, [R1+0x23d4] ;  /* 0x0023d400011a7983 */ /* 0x001f280000300800 */
[----:B------:R0:W-:Y:S02]  /*1a110*/  STL [R1+0x21f4], R15 ;  /* 0x0021f40f01007387 */ /* 0x0001e40000100800 */
[----:B0-----:R-:W-:-:S05]  /*1a120*/  LEA R15, P3, R22, R10, 0x1 ;  /* 0x0000000a160f7211 */ /* 0x001fca00078608ff */
[----:B------:R0:W-:Y:S04]  /*1a130*/  STL [R1+0x2230], R15 ;  /* 0x0022300f01007387 */ /* 0x0001e80000100800 */
[----:B0-----:R-:W2:Y:S04]  /*1a140*/  LDL.LU R15, [R1+0x23d0] ;  /* 0x0023d000010f7983 */ /* 0x001ea80000300800 */
        /* <DEDUP_REMOVED lines=11> */
[----:B0-----:R-:W3:Y:S04]  /*1a200*/  LDL.LU R5, [R1+0x23c4] ;  /* 0x0023c40001057983 */ /* 0x001ee80000300800 */
[----:B------:R0:W-:Y:S02]  /*1a210*/  STL [R1+0x2214], R4 ;  /* 0x0022140401007387 */ /* 0x0001e40000100800 */
[----:B0-----:R-:W-:-:S05]  /*1a220*/  LEA R4, P0, R16, R10, 0x1 ;  /* 0x0000000a10047211 */ /* 0x001fca00078008ff */
[----:B------:R0:W-:Y:S01]  /*1a230*/  STL [R1+0x2250], R4 ;  /* 0x0022500401007387 */ /* 0x0001e20000100800 */
[----:B------:R-:W-:-:S03]  /*1a240*/  LEA.HI.X.SX32 R0, R0, R11, 0x1, P2 ;  /* 0x0000000b00007211 */ /* 0x000fc600010f0eff */
        /* <DEDUP_REMOVED lines=22> */
[----:B-----5:R-:W-:-:S05]  /*1a3b0*/  LEA R18, P5, R12, R10, 0x1 ;  /* 0x0000000a0c127211 */ /* 0x020fca00078a08ff */
[----:B------:R0:W-:Y:S01]  /*1a3c0*/  STL [R1+0x2278], R18 ;  /* 0x0022781201007387 */ /* 0x0001e20000100800 */
[----:B------:R-:W-:-:S03]  /*1a3d0*/  LEA.HI.X.SX32 R16, R16, R11, 0x1, P0 ;  /* 0x0000000b10107211 */ /* 0x000fc600000f0eff */
[----:B0-----:R-:W5:Y:S04]  /*1a3e0*/  LDL.LU R18, [R1+0x23ac] ;  /* 0x0023ac0001127983 */ /* 0x001f680000300800 */
        /* <DEDUP_REMOVED lines=12> */
[----:B------:R0:W-:Y:S04]  /*1a4b0*/  STL [R1+0x2290], R14 ;  /* 0x0022900e01007387 */ /* 0x0001e80000100800 */
[----:B0-----:R-:W3:Y:S04]  /*1a4c0*/  LDL.LU R14, [R1+0x23a0] ;  /* 0x0023a000010e7983 */ /* 0x001ee80000300800 */
[----:B------:R2:W-:Y:S02]  /*1a4d0*/  STL [R1+0x225c], R2 ;  /* 0x00225c0201007387 */ /* 0x0005e40000100800 */
[----:B--2---:R-:W-:-:S05]  /*1a4e0*/  LEA R2, P2, R24, R10, 0x1 ;  /* 0x0000000a18027211 */ /* 0x004fca00078408ff */
[----:B------:R0:W-:Y:S04]  /*1a4f0*/  STL [R1+0x2298], R2 ;  /* 0x0022980201007387 */ /* 0x0001e80000100800 */
[----:B0-----:R-:W2:Y:S01]  /*1a500*/  LDL.LU R2, [R1+0x239c] ;  /* 0x00239c0001027983 */ /* 0x001ea20000300800 */
[----:B------:R-:W-:-:S05]  /*1a510*/  LEA.HI.X.SX32 R27, R27, R11, 0x1, P3 ;  /* 0x0000000b1b1b7211 */ /* 0x000fca00018f0eff */
        /* <DEDUP_REMOVED lines=19> */
[-C--:B------:R-:W-:Y:S01]  /*1a650*/  LEA.HI.X.SX32 R8, R8, R11.reuse, 0x1, P0 ;  /* 0x0000000b08087211 */ /* 0x080fe200000f0eff */
[----:B------:R-:W-:Y:S01]  /*1a660*/  IMAD R9, R9, c[0x0][0x190], RZ ;  /* 0x0000640009097a24 */ /* 0x000fe200078e02ff */
[----:B------:R-:W-:-:S03]  /*1a670*/  LEA.HI.X.SX32 R6, R6, R11, 0x1, P1 ;  /* 0x0000000b06067211 */ /* 0x000fc600008f0eff */
[----:B------:R2:W-:Y:S02]  /*1a680*/  STL [R1+0x2284], R8 ;  /* 0x0022840801007387 */ /* 0x0005e40000100800 */
[----:B--2---:R-:W-:-:S05]  /*1a690*/  LEA R8, P0, R20, R10, 0x1 ;  /* 0x0000000a14087211 */ /* 0x004fca00078008ff */
[----:B------:R0:W-:Y:S04]  /*1a6a0*/  STL [R1+0x2338], R8 ;  /* 0x0023380801007387 */ /* 0x0001e80000100800 */
[----:B0-----:R-:W2:Y:S04]  /*1a6b0*/  LDL.LU R8, [R1+0x2388] ;  /* 0x0023880001087983 */ /* 0x001ea80000300800 */
[----:B------:R0:W-:Y:S02]  /*1a6c0*/  STL [R1+0x228c], R6 ;  /* 0x00228c0601007387 */ /* 0x0001e40000100800 */
[----:B0-----:R-:W-:-:S05]  /*1a6d0*/  LEA R6, P1, R9, R10, 0x1 ;  /* 0x0000000a09067211 */ /* 0x001fca00078208ff */
[----:B------:R0:W-:Y:S04]  /*1a6e0*/  STL [R1+0x22c0], R6 ;  /* 0x0022c00601007387 */ /* 0x0001e80000100800 */
[----:B0-----:R-:W2:Y:S01]  /*1a6f0*/  LDL.LU R6, [R1+0x2384] ;  /* 0x0023840001067983 */ /* 0x001ea20000300800 */
[----:B------:R-:W-:-:S05]  /*1a700*/  LEA.HI.X.SX32 R24, R24, R11, 0x1, P2 ;  /* 0x0000000b18187211 */ /* 0x000fca00010f0eff */
[----:B------:R2:W-:Y:S02]  /*1a710*/  STL [R1+0x2294], R24 ;  /* 0x0022941801007387 */ /* 0x0005e40000100800 */
[----:B--2---:R-:W-:-:S05]  /*1a720*/  LEA R24, P2, R6, R10, 0x1 ;  /* 0x0000000a06187211 */ /* 0x004fca00078408ff */
[----:B------:R0:W-:Y:S02]  /*1a730*/  STL [R1+0x22c8], R24 ;  /* 0x0022c81801007387 */ /* 0x0001e40000100800 */
[----:B0-----:R-:W-:Y:S02]  /*1a740*/  LEA.HI.X.SX32 R24, R2, R11, 0x1, P3 ;  /* 0x0000000b02187211 */ /* 0x001fe400018f0eff */
[----:B------:R-:W2:Y:S04]  /*1a750*/  LDL.LU R2, [R1+0x2380] ;  /* 0x0023800001027983 */ /* 0x000ea80000300800 */
[----:B------:R0:W-:Y:S02]  /*1a760*/  STL [R1+0x229c], R24 ;  /* 0x00229c1801007387 */ /* 0x0001e40000100800 */
[----:B0-----:R-:W-:-:S05]  /*1a770*/  LEA R24, P3, R8, R10, 0x1 ;  /* 0x0000000a08187211 */ /* 0x001fca00078608ff */
[----:B------:R0:W-:Y:S02]  /*1a780*/  STL [R1+0x22d0], R24 ;  /* 0x0022d01801007387 */ /* 0x0001e40000100800 */
[----:B0-----:R-:W-:Y:S02]  /*1a790*/  LEA.HI.X.SX32 R24, R27, R11, 0x1, P4 ;  /* 0x0000000b1b187211 */ /* 0x001fe400020f0eff */
[----:B---3--:R-:W-:-:S03]  /*1a7a0*/  LEA R27, P4, R14, R10, 0x1 ;  /* 0x0000000a0e1b7211 */ /* 0x008fc600078808ff */
[----:B------:R0:W-:Y:S04]  /*1a7b0*/  STL [R1+0x22a4], R24 ;  /* 0x0022a41801007387 */ /* 0x0001e80000100800 */
[----:B------:R1:W-:Y:S01]  /*1a7c0*/  STL [R1+0x22d8], R27 ;  /* 0x0022d81b01007387 */ /* 0x0003e20000100800 */
[-C--:B0-----:R-:W-:Y:S02]  /*1a7d0*/  LEA.HI.X.SX32 R24, R21, R11.reuse, 0x1, P5 ;  /* 0x0000000b15187211 */ /* 0x081fe400028f0eff */
[-C--:B------:R-:W-:Y:S02]  /*1a7e0*/  LEA.HI.X.SX32 R21, R12, R11.reuse, 0x1, P6 ;  /* 0x0000000b0c157211 */ /* 0x080fe400030f0eff */
[----:B-1----:R-:W-:Y:S01]  /*1a7f0*/  LEA R27, P5, R16, R10, 0x1 ;  /* 0x0000000a101b7211 */ /* 0x002fe200078a08ff */
[----:B------:R-:W-:Y:S01]  /*1a800*/  STL [R1+0x22ac], R24 ;  /* 0x0022ac1801007387 */ /* 0x000fe20000100800 */
[----:B------:R-:W-:-:S03]  /*1a810*/  LEA.HI.X.SX32 R12, R20, R11, 0x1, P0 ;  /* 0x0000000b140c7211 */ /* 0x000fc600000f0eff */
[----:B------:R-:W-:Y:S04]  /*1a820*/  STL [R1+0x22e0], R27 ;  /* 0x0022e01b01007387 */ /* 0x000fe80000100800 */
[----:B------:R0:W-:Y:S04]  /*1a830*/  STL [R1+0x22b4], R21 ;  /* 0x0022b41501007387 */ /* 0x0001e80000100800 */
[----:B0-----:R-:W3:Y:S01]  /*1a840*/  LDL.64 R20, [R1+0x1730] ;  /* 0x0017300001147983 */ /* 0x001ee20000100a00 */
[----:B------:R-:W-:-:S05]  /*1a850*/  LEA R24, P6, R17, R10, 0x1 ;  /* 0x0000000a11187211 */ /* 0x000fca00078c08ff */
[----:B------:R5:W-:Y:S01]  /*1a860*/  STL [R1+0x22e8], R24 ;  /* 0x0022e81801007387 */ /* 0x000be20000100800 */
[----:B------:R-:W-:-:S03]  /*1a870*/  LEA.HI.X.SX32 R6, R6, R11, 0x1, P2 ;  /* 0x0000000b06067211 */ /* 0x000fc600010f0eff */
[----:B------:R0:W-:Y:S01]  /*1a880*/  STL [R1+0x2334], R12 ;  /* 0x0023340c01007387 */ /* 0x0001e20000100800 */
[-C--:B-----5:R-:W-:Y:S02]  /*1a890*/  LEA R24, P0, R18, R10.reuse, 0x1 ;  /* 0x0000000a12187211 */ /* 0x0a0fe400078008ff */
[----:B0-----:R-:W-:Y:S02]  /*1a8a0*/  LEA.HI.X.SX32 R12, R9, R11, 0x1, P1 ;  /* 0x0000000b090c7211 */ /* 0x001fe400008f0eff */
[-C--:B------:R-:W-:Y:S01]  /*1a8b0*/  LEA R9, P1, R19, R10.reuse, 0x1 ;  /* 0x0000000a13097211 */ /* 0x080fe200078208ff */
[----:B------:R-:W-:Y:S04]  /*1a8c0*/  STL [R1+0x22f0], R24 ;  /* 0x0022f01801007387 */ /* 0x000fe80000100800 */
[----:B------:R0:W-:Y:S04]  /*1a8d0*/  STL [R1+0x22bc], R12 ;  /* 0x0022bc0c01007387 */ /* 0x0001e80000100800 */
[----:B------:R1:W-:Y:S04]  /*1a8e0*/  STL [R1+0x22f8], R9 ;  /* 0x0022f80901007387 */ /* 0x0003e80000100800 */
[----:B------:R5:W-:Y:S01]  /*1a8f0*/  STL [R1+0x22c4], R6 ;  /* 0x0022c40601007387 */ /* 0x000be20000100800 */
[----:B0-----:R-:W-:-:S02]  /*1a900*/  LEA R12, P2, R22, R10, 0x1 ;  /* 0x0000000a160c7211 */ /* 0x001fc400078408ff */
[-C--:B-1----:R-:W-:Y:S02]  /*1a910*/  LEA.HI.X.SX32 R9, R8, R11.reuse, 0x1, P3 ;  /* 0x0000000b08097211 */ /* 0x082fe400018f0eff */
[----:B------:R-:W-:Y:S02]  /*1a920*/  LEA.HI.X.SX32 R8, R14, R11, 0x1, P4 ;  /* 0x0000000b0e087211 */ /* 0x000fe400020f0eff */
[-C--:B-----5:R-:W-:Y:S01]  /*1a930*/  LEA R6, P3, R0, R10.reuse, 0x1 ;  /* 0x0000000a00067211 */ /* 0x0a0fe200078608ff */
[----:B------:R-:W-:Y:S04]  /*1a940*/  STL [R1+0x2300], R12 ;  /* 0x0023000c01007387 */ /* 0x000fe80000100800 */
[----:B------:R0:W-:Y:S04]  /*1a950*/  STL [R1+0x22cc], R9 ;  /* 0x0022cc0901007387 */ /* 0x0001e80000100800 */
[----:B------:R1:W-:Y:S04]  /*1a960*/  STL [R1+0x2308], R6 ;  /* 0x0023080601007387 */ /* 0x0003e80000100800 */
[----:B------:R5:W-:Y:S01]  /*1a970*/  STL [R1+0x22d4], R8 ;  /* 0x0022d40801007387 */ /* 0x000be20000100800 */
[----:B0-----:R-:W-:-:S02]  /*1a980*/  LEA R9, P4, R3, R10, 0x1 ;  /* 0x0000000a03097211 */ /* 0x001fc400078808ff */
[----:B-1----:R-:W-:-:S03]  /*1a990*/  LEA.HI.X.SX32 R6, R16, R11, 0x1, P5 ;  /* 0x0000000b10067211 */ /* 0x002fc600028f0eff */
[----:B------:R0:W-:Y:S01]  /*1a9a0*/  STL [R1+0x2310], R9 ;  /* 0x0023100901007387 */ /* 0x0001e20000100800 */
[----:B-----5:R-:W-:-:S03]  /*1a9b0*/  LEA R8, P5, R4, R10, 0x1 ;  /* 0x0000000a04087211 */ /* 0x020fc600078a08ff */
[----:B------:R1:W-:Y:S04]  /*1a9c0*/  STL [R1+0x22dc], R6 ;  /* 0x0022dc0601007387 */ /* 0x0003e80000100800 */
[----:B------:R5:W-:Y:S01]  /*1a9d0*/  STL [R1+0x2318], R8 ;  /* 0x0023180801007387 */ /* 0x000be20000100800 */
[----:B0-----:R-:W-:Y:S02]  /*1a9e0*/  LEA.HI.X.SX32 R9, R17, R11, 0x1, P6 ;  /* 0x0000000b11097211 */ /* 0x001fe400030f0eff */
[----:B-1----:R-:W-:-:S03]  /*1a9f0*/  LEA R6, P6, R5, R10, 0x1 ;  /* 0x0000000a05067211 */ /* 0x002fc600078c08ff */
[----:B------:R0:W-:Y:S01]  /*1aa00*/  STL [R1+0x22e4], R9 ;  /* 0x0022e40901007387 */ /* 0x0001e20000100800 */
[----:B-----5:R-:W-:-:S03]  /*1aa10*/  LEA.HI.X.SX32 R8, R18, R11, 0x1, P0 ;  /* 0x0000000b12087211 */ /* 0x020fc600000f0eff */
[----:B------:R1:W-:Y:S04]  /*1aa20*/  STL [R1+0x231c], R6 ;  /* 0x00231c0601007387 */ /* 0x0003e80000100800 */
[----:B------:R5:W-:Y:S01]  /*1aa30*/  STL [R1+0x22ec], R8 ;  /* 0x0022ec0801007387 */ /* 0x000be20000100800 */
[----:B0-----:R-:W-:Y:S02]  /*1aa40*/  LEA R9, P0, R7, R10, 0x1 ;  /* 0x0000000a07097211 */ /* 0x001fe400078008ff */
[----:B-1----:R-:W-:-:S03]  /*1aa50*/  LEA.HI.X.SX32 R6, R19, R11, 0x1, P1 ;  /* 0x0000000b13067211 */ /* 0x002fc600008f0eff */
[----:B------:R0:W-:Y:S01]  /*1aa60*/  STL [R1+0x2320], R9 ;  /* 0x0023200901007387 */ /* 0x0001e20000100800 */
[----:B-----5:R-:W-:-:S03]  /*1aa70*/  LEA R8, P1, R13, R10, 0x1 ;  /* 0x0000000a0d087211 */ /* 0x020fc600078208ff */
[----:B------:R1:W-:Y:S04]  /*1aa80*/  STL [R1+0x22f4], R6 ;  /* 0x0022f40601007387 */ /* 0x0003e80000100800 */
[----:B------:R5:W-:Y:S01]  /*1aa90*/  STL [R1+0x2324], R8 ;  /* 0x0023240801007387 */ /* 0x000be20000100800 */
[----:B0-----:R-:W-:Y:S02]  /*1aaa0*/  LEA.HI.X.SX32 R9, R22, R11, 0x1, P2 ;  /* 0x0000000b16097211 */ /* 0x001fe400010f0eff */
[----:B-1----:R-:W-:-:S03]  /*1aab0*/  LEA R6, P2, R15, R10, 0x1 ;  /* 0x0000000a0f067211 */ /* 0x002fc600078408ff */
[----:B------:R-:W-:Y:S01]  /*1aac0*/  STL [R1+0x22fc], R9 ;  /* 0x0022fc0901007387 */ /* 0x000fe20000100800 */
[----:B-----5:R-:W-:Y:S02]  /*1aad0*/  LEA.HI.X.SX32 R8, R0, R11, 0x1, P3 ;  /* 0x0000000b00087211 */ /* 0x020fe400018f0eff */
[----:B----4-:R-:W-:Y:S01]  /*1aae0*/  LEA R0, P3, R26, R10, 0x1 ;  /* 0x0000000a1a007211 */ /* 0x010fe200078608ff */
[----:B------:R0:W-:Y:S01]  /*1aaf0*/  STL [R1+0x2328], R6 ;  /* 0x0023280601007387 */ /* 0x0001e20000100800 */
[----:B------:R-:W-:-:S03]  /*1ab00*/  IMAD R23, R23, c[0x0][0x190], RZ ;  /* 0x0000640017177a24 */ /* 0x000fc600078e02ff */
[----:B------:R-:W-:Y:S04]  /*1ab10*/  STL [R1+0x2304], R8 ;  /* 0x0023040801007387 */ /* 0x000fe80000100800 */
[----:B------:R1:W-:Y:S01]  /*1ab20*/  STL [R1+0x232c], R0 ;  /* 0x00232c0001007387 */ /* 0x0003e20000100800 */
[----:B0-----:R-:W-:Y:S02]  /*1ab30*/  LEA.HI.X.SX32 R6, R3, R11, 0x1, P4 ;  /* 0x0000000b03067211 */ /* 0x001fe400020f0eff */
[----:B------:R-:W-:-:S03]  /*1ab40*/  LEA R3, P4, R25, R10, 0x1 ;  /* 0x0000000a19037211 */ /* 0x000fc600078808ff */
[----:B------:R-:W-:Y:S01]  /*1ab50*/  STL [R1+0x230c], R6 ;  /* 0x00230c0601007387 */ /* 0x000fe20000100800 */
[----:B-1----:R-:W-:-:S03]  /*1ab60*/  LEA.HI.X.SX32 R0, R4, R11, 0x1, P5 ;  /* 0x0000000b04007211 */ /* 0x002fc600028f0eff */
[----:B------:R0:W-:Y:S01]  /*1ab70*/  STL [R1+0x2330], R3 ;  /* 0x0023300301007387 */ /* 0x0001e20000100800 */
[----:B------:R-:W-:-:S03]  /*1ab80*/  LEA R4, P5, R23, R10, 0x1 ;  /* 0x0000000a17047211 */ /* 0x000fc600078a08ff */
[----:B------:R1:W-:Y:S01]  /*1ab90*/  STL [R1+0x2314], R0 ;  /* 0x0023140001007387 */ /* 0x0003e20000100800 */
[----:B0-----:R-:W-:-:S03]  /*1aba0*/  LEA.HI.X.SX32 R3, R5, R11, 0x1, P6 ;  /* 0x0000000b05037211 */ /* 0x001fc600030f0eff */
[----:B------:R0:W-:Y:S01]  /*1abb0*/  STL [R1+0x1b58], R4 ;  /* 0x001b580401007387 */ /* 0x0001e20000100800 */
[----:B-1----:R-:W-:-:S03]  /*1abc0*/  LEA.HI.X.SX32 R0, R7, R11, 0x1, P0 ;  /* 0x0000000b07007211 */ /* 0x002fc600000f0eff */
[----:B------:R1:W-:Y:S01]  /*1abd0*/  STL [R1+0x1b40], R3 ;  /* 0x001b400301007387 */ /* 0x0003e20000100800 */
[----:B------:R-:W-:-:S03]  /*1abe0*/  IMAD.MOV.U32 R24, RZ, RZ, c[0x0][0x188] ;  /* 0x00006200ff187624 */ /* 0x000fc600078e00ff */
[----:B------:R4:W-:Y:S01]  /*1abf0*/  STL [R1+0x1b44], R0 ;  /* 0x001b440001007387 */ /* 0x0009e20000100800 */
[-C--:B0-----:R-:W-:Y:S02]  /*1ac00*/  LEA.HI.X.SX32 R4, R13, R11.reuse, 0x1, P1 ;  /* 0x0000000b0d047211 */ /* 0x081fe400008f0eff */
[-C--:B-1----:R-:W-:Y:S01]  /*1ac10*/  LEA.HI.X.SX32 R3, R15, R11.reuse, 0x1, P2 ;  /* 0x0000000b0f037211 */ /* 0x082fe200010f0eff */
[----:B------:R-:W-:Y:S01]  /*1ac20*/  IMAD R27, R24, 0x3f, RZ ;  /* 0x0000003f181b7824 */ /* 0x000fe200078e02ff */
[-C--:B----4-:R-:W-:Y:S01]  /*1ac30*/  LEA.HI.X.SX32 R0, R26, R11.reuse, 0x1, P3 ;  /* 0x0000000b1a007211 */ /* 0x090fe200018f0eff */
[----:B------:R-:W-:Y:S04]  /*1ac40*/  STL [R1+0x1b48], R4 ;  /* 0x001b480401007387 */ /* 0x000fe80000100800 */
[----:B------:R0:W-:Y:S04]  /*1ac50*/  STL [R1+0x1b4c], R3 ;  /* 0x001b4c0301007387 */ /* 0x0001e80000100800 */
[----:B------:R1:W-:Y:S01]  /*1ac60*/  STL [R1+0x1b50], R0 ;  /* 0x001b500001007387 */ /* 0x0003e20000100800 */
[----:B------:R-:W-:Y:S01]  /*1ac70*/  IMAD.WIDE R6, R27, 0x2, R28 ;  /* 0x000000021b067825 */ /* 0x000fe200078e021c */
[----:B0-----:R-:W-:-:S02]  /*1ac80*/  LEA.HI.X.SX32 R3, R25, R11, 0x1, P4 ;  /* 0x0000000b19037211 */ /* 0x001fc400020f0eff */
[----:B-1----:R-:W-:-:S03]  /*1ac90*/  LEA.HI.X.SX32 R0, R23, R11, 0x1, P5 ;  /* 0x0000000b17007211 */ /* 0x002fc600028f0eff */
[----:B------:R-:W-:Y:S04]  /*1aca0*/  STL [R1+0x1b54], R3 ;  /* 0x001b540301007387 */ /* 0x000fe80000100800 */
[----:B------:R0:W-:Y:S01]  /*1acb0*/  STL [R1+0x174c], R0 ;  /* 0x00174c0001007387 */ /* 0x0001e20000100800 */
[C---:B------:R-:W-:Y:S02]  /*1acc0*/  IMAD R8, R24.reuse, 0x3d, RZ ;  /* 0x0000003d18087824 */ /* 0x040fe400078e02ff */
[----:B0-----:R-:W-:Y:S02]  /*1acd0*/  IMAD R0, R24, 0x3c, RZ ;  /* 0x0000003c18007824 */ /* 0x001fe400078e02ff */
[----:B---3--:R-:W-:-:S04]  /*1ace0*/  IMAD.WIDE R4, R27, 0x2, R20 ;  /* 0x000000021b047825 */ /* 0x008fc800078e0214 */
[----:B------:R-:W-:Y:S01]  /*1acf0*/  IMAD R27, R24, 0x3e, RZ ;  /* 0x0000003e181b7824 */ /* 0x000fe200078e02ff */
[----:B------:R-:W-:Y:S04]  /*1ad00*/  STL [R1+0x1754], R4 ;  /* 0x0017540401007387 */ /* 0x000fe80000100800 */
[----:B------:R0:W-:Y:S04]  /*1ad10*/  STL [R1+0x1750], R5 ;  /* 0x0017500501007387 */ /* 0x0001e80000100800 */
[----:B------:R-:W-:Y:S01]  /*1ad20*/  STL [R1+0x175c], R6 ;  /* 0x00175c0601007387 */ /* 0x000fe20000100800 */
[----:B0-----:R-:W-:-:S03]  /*1ad30*/  IMAD.WIDE R4, R27, 0x2, R20 ;  /* 0x000000021b047825 */ /* 0x001fc600078e0214 */
[----:B------:R0:W-:Y:S04]  /*1ad40*/  STL [R1+0x1758], R7 ;  /* 0x0017580701007387 */ /* 0x0001e80000100800 */
[----:B------:R-:W-:Y:S04]  /*1ad50*/  STL [R1+0x1764], R4 ;  /* 0x0017640401007387 */ /* 0x000fe80000100800 */
[----:B------:R1:W-:Y:S01]  /*1ad60*/  STL [R1+0x1760], R5 ;  /* 0x0017600501007387 */ /* 0x0003e20000100800 */
[----:B0-----:R-:W-:-:S05]  /*1ad70*/  IMAD.WIDE R6, R27, 0x2, R28 ;  /* 0x000000021b067825 */ /* 0x001fca00078e021c */
[----:B------:R-:W-:Y:S01]  /*1ad80*/  STL [R1+0x176c], R6 ;  /* 0x00176c0601007387 */ /* 0x000fe20000100800 */
[----:B-1----:R-:W-:-:S03]  /*1ad90*/  IMAD.WIDE R4, R8, 0x2, R20 ;  /* 0x0000000208047825 */ /* 0x002fc600078e0214 */
[----:B------:R0:W-:Y:S01]  /*1ada0*/  STL [R1+0x1768], R7 ;  /* 0x0017680701007387 */ /* 0x0001e20000100800 */
[----:B------:R-:W-:-:S03]  /*1adb0*/  IMAD.WIDE R8, R8, 0x2, R28 ;  /* 0x0000000208087825 */ /* 0x000fc600078e021c */
[----:B------:R-:W-:Y:S04]  /*1adc0*/  STL [R1+0x1774], R4 ;  /* 0x0017740401007387 */ /* 0x000fe80000100800 */
[----:B------:R1:W-:Y:S04]  /*1add0*/  STL [R1+0x1770], R5 ;  /* 0x0017700501007387 */ /* 0x0003e80000100800 */
[----:B------:R3:W-:Y:S01]  /*1ade0*/  STL [R1+0x177c], R8 ;  /* 0x00177c0801007387 */ /* 0x0007e20000100800 */
[----:B0-----:R-:W-:-:S04]  /*1adf0*/  IMAD.WIDE R6, R0, 0x2, R28 ;  /* 0x0000000200067825 */ /* 0x001fc800078e021c */
[----:B-1----:R-:W-:Y:S01]  /*1ae00*/  IMAD.WIDE R4, R0, 0x2, R20 ;  /* 0x0000000200047825 */ /* 0x002fe200078e0214 */
[----:B------:R-:W-:Y:S03]  /*1ae10*/  STL [R1+0x1778], R9 ;  /* 0x0017780901007387 */ /* 0x000fe60000100800 */
[C---:B---3--:R-:W-:Y:S01]  /*1ae20*/  IMAD R8, R24.reuse, 0x3b, RZ ;  /* 0x0000003b18087824 */ /* 0x048fe200078e02ff */
[----:B------:R-:W-:Y:S04]  /*1ae30*/  STL [R1+0x1784], R4 ;  /* 0x0017840401007387 */ /* 0x000fe80000100800 */
[----:B------:R0:W-:Y:S01]  /*1ae40*/  STL [R1+0x1780], R5 ;  /* 0x0017800501007387 */ /* 0x0001e20000100800 */
[----:B------:R-:W-:-:S03]  /*1ae50*/  IMAD R0, R24, 0x3a, RZ ;  /* 0x0000003a18007824 */ /* 0x000fc600078e02ff */
[----:B------:R-:W-:Y:S01]  /*1ae60*/  STL [R1+0x178c], R6 ;  /* 0x00178c0601007387 */ /* 0x000fe20000100800 */
[----:B0-----:R-:W-:-:S03]  /*1ae70*/  IMAD.WIDE R4, R8, 0x2, R20 ;  /* 0x0000000208047825 */ /* 0x001fc600078e0214 */
        /* <DEDUP_REMOVED lines=179> */
[----:B------:R-:W-:-:S03]  /*1b9b0*/  IMAD.SHL.U32 R0, R24, 0x20, RZ ;  /* 0x0000002018007824 */ /* 0x000fc600078e00ff */
        /* <DEDUP_REMOVED lines=215> */
[----:B------:R1:W-:Y:S01]  /*1c730*/  STL [R1+0x1b10], R5 ;  /* 0x001b100501007387 */ /* 0x0003e20000100800 */
[----:B0-----:R-:W-:-:S03]  /*1c740*/  IMAD.WIDE R6, R0, 0x2, R28 ;  /* 0x0000000200067825 */ /* 0x001fc600078e021c */
[----:B------:R-:W-:Y:S01]  /*1c750*/  STL [R1+0x1b1c], R8 ;  /* 0x001b1c0801007387 */ /* 0x000fe20000100800 */
[----:B-1----:R-:W-:-:S03]  /*1c760*/  IMAD.WIDE R4, R0, 0x2, R20 ;  /* 0x0000000200047825 */ /* 0x002fc600078e0214 */
[----:B------:R0:W-:Y:S04]  /*1c770*/  STL [R1+0x1b18], R9 ;  /* 0x001b180901007387 */ /* 0x0001e80000100800 */
[----:B------:R-:W-:Y:S04]  /*1c780*/  STL [R1+0x1b24], R4 ;  /* 0x001b240401007387 */ /* 0x000fe80000100800 */
[----:B------:R1:W-:Y:S01]  /*1c790*/  STL [R1+0x1b20], R5 ;  /* 0x001b200501007387 */ /* 0x0003e20000100800 */
[----:B0-----:R-:W-:-:S04]  /*1c7a0*/  IMAD.WIDE R8, R24, 0x2, R20 ;  /* 0x0000000218087825 */ /* 0x001fc800078e0214 */
[C---:B-1----:R-:W-:Y:S02]  /*1c7b0*/  IMAD.WIDE R4, R24.reuse, 0x2, R28 ;  /* 0x0000000218047825 */ /* 0x042fe400078e021c */
[----:B------:R-:W3:Y:S04]  /*1c7c0*/  LDL.LU.64 R28, [R1+0x2378] ;  /* 0x00237800011c7983 */ /* 0x000ee80000300a00 */
[----:B------:R-:W-:Y:S04]  /*1c7d0*/  STL [R1+0x1b2c], R6 ;  /* 0x001b2c0601007387 */ /* 0x000fe80000100800 */
[----:B------:R-:W-:Y:S04]  /*1c7e0*/  STL [R1+0x1b28], R7 ;  /* 0x001b280701007387 */ /* 0x000fe80000100800 */
[----:B------:R-:W-:Y:S04]  /*1c7f0*/  STL [R1+0x1b34], R8 ;  /* 0x001b340801007387 */ /* 0x000fe80000100800 */
[----:B------:R-:W-:Y:S04]  /*1c800*/  STL [R1+0x1b30], R9 ;  /* 0x001b300901007387 */ /* 0x000fe80000100800 */
[----:B------:R0:W-:Y:S04]  /*1c810*/  STL [R1+0x1b3c], R4 ;  /* 0x001b3c0401007387 */ /* 0x0001e80000100800 */
[----:B------:R1:W-:Y:S04]  /*1c820*/  STL [R1+0x1b38], R5 ;  /* 0x001b380501007387 */ /* 0x0003e80000100800 */
[----:B------:R-:W-:Y:S04]  /*1c830*/  STL [R1+0x1748], RZ ;  /* 0x001748ff01007387 */ /* 0x000fe80000100800 */
        /* <DEDUP_REMOVED lines=925> */
[----:B------:R-:W-:Y:S01]  /*20210*/  STL [R1+0x1264], RZ ;  /* 0x001264ff01007387 */ /* 0x000fe20000100800 */
[----:B------:R-:W-:-:S03]  /*20220*/  IMAD.SHL.U32 R3, R24, 0x40, RZ ;  /* 0x0000004018037824 */ /* 0x000fc600078e00ff */
[----:B------:R-:W-:Y:S04]  /*20230*/  STL [R1+0x1268], RZ ;  /* 0x001268ff01007387 */ /* 0x000fe80000100800 */
[----:B------:R-:W-:Y:S04]  /*20240*/  STL [R1+0x126c], RZ ;  /* 0x00126cff01007387 */ /* 0x000fe80000100800 */
[----:B------:R-:W-:Y:S04]  /*20250*/  STL [R1+0x1250], RZ ;  /* 0x001250ff01007387 */ /* 0x000fe80000100800 */
[----:B------:R-:W-:Y:S04]  /*20260*/  STL [R1+0x1254], RZ ;  /* 0x001254ff01007387 */ /* 0x000fe80000100800 */
[----:B------:R-:W0:Y:S02]  /*20270*/  LDL.LU R24, [R1+0x994] ;  /* 0x0009940001187983 */ /* 0x000e240000300800 */
[----:B0-----:R-:W-:-:S05]  /*20280*/  SHF.R.S32.HI R4, RZ, 0x6, R24 ;  /* 0x00000006ff047819 */ /* 0x001fca0000011418 */
        /* <DEDUP_REMOVED lines=75> */
[----:B------:R-:W4:Y:S04]  /*20740*/  LDL R24, [R1+0x1740] ;  /* 0x0017400001187983 */ /* 0x000f280000100800 */
[----:B------:R-:W5:Y:S04]  /*20750*/  S2R R27, SR_TID.X ;  /* 0x00000000001b7919 */ /* 0x000f680000002100 */
[----:B------:R-:W-:Y:S04]  /*20760*/  STL [R1+0xee0], RZ ;  /* 0x000ee0ff01007387 */ /* 0x000fe80000100800 */
[----:B------:R-:W-:Y:S04]  /*20770*/  STL [R1+0xee4], RZ ;  /* 0x000ee4ff01007387 */ /* 0x000fe80000100800 */
[----:B------:R-:W-:Y:S04]  /*20780*/  STL [R1+0xee8], RZ ;  /* 0x000ee8ff01007387 */ /* 0x000fe80000100800 */
[----:B------:R-:W-:Y:S04]  /*20790*/  STL [R1+0xeec], RZ ;  /* 0x000eecff01007387 */ /* 0x000fe80000100800 */
[----:B------:R-:W-:Y:S01]  /*207a0*/  STL [R1+0xed0], RZ ;  /* 0x000ed0ff01007387 */ /* 0x000fe20000100800 */
[----:B-----5:R-:W-:-:S03]  /*207b0*/  LOP3.LUT R27, R27, 0x7f, RZ, 0xc0, !PT ;  /* 0x0000007f1b1b7812 */ /* 0x020fc600078ec0ff */
[----:B------:R-:W-:Y:S01]  /*207c0*/  STL [R1+0xed4], RZ ;  /* 0x000ed4ff01007387 */ /* 0x000fe20000100800 */
[----:B------:R-:W-:-:S03]  /*207d0*/  SHF.R.S32.HI R0, RZ, 0x1f, R3 ;  /* 0x0000001fff007819 */ /* 0x000fc60000011403 */
[----:B------:R-:W-:Y:S01]  /*207e0*/  STL [R1+0xed8], RZ ;  /* 0x000ed8ff01007387 */ /* 0x000fe20000100800 */
[----:B------:R-:W-:-:S03]  /*207f0*/  IMAD.SHL.U32 R6, R27, 0x2, RZ ;  /* 0x000000021b067824 */ /* 0x000fc600078e00ff */
[----:B------:R-:W-:Y:S04]  /*20800*/  STL [R1+0xedc], RZ ;  /* 0x000edcff01007387 */ /* 0x000fe80000100800 */
[----:B------:R-:W-:Y:S01]  /*20810*/  STL [R1+0xec0], RZ ;  /* 0x000ec0ff01007387 */ /* 0x000fe20000100800 */
[----:B------:R-:W-:-:S03]  /*20820*/  SHF.L.U64.HI R0, R3, 0x1, R0 ;  /* 0x0000000103007819 */ /* 0x000fc60000010200 */
[----:B------:R-:W-:Y:S01]  /*20830*/  STL [R1+0xec4], RZ ;  /* 0x000ec4ff01007387 */ /* 0x000fe20000100800 */
[----:B------:R-:W-:-:S03]  /*20840*/  LOP3.LUT R3, R6, 0x20, RZ, 0x3c, !PT ;  /* 0x0000002006037812 */ /* 0x000fc600078e3cff */
[----:B------:R-:W-:Y:S01]  /*20850*/  STL [R1+0xec8], RZ ;  /* 0x000ec8ff01007387 */ /* 0x000fe20000100800 */
[----:B------:R-:W-:-:S03]  /*20860*/  LOP3.LUT R3, R6, 0x50, RZ, 0x3c, !PT ;  /* 0x0000005006037812 */ /* 0x000fc600078e3cff */
[----:B------:R-:W-:Y:S01]  /*20870*/  STL [R1+0xecc], RZ ;  /* 0x000eccff01007387 */ /* 0x000fe20000100800 */
[----:B--2---:R-:W-:-:S03]  /*20880*/  LOP3.LUT R3, R2, 0x20, RZ, 0x3c, !PT ;  /* 0x0000002002037812 */ /* 0x004fc600078e3cff */
[----:B------:R-:W-:Y:S04]  /*20890*/  STL [R1+0xeb0], RZ ;  /* 0x000eb0ff01007387 */ /* 0x000fe80000100800 */
[----:B------:R-:W-:Y:S04]  /*208a0*/  STL [R1+0xeb4], RZ ;  /* 0x000eb4ff01007387 */ /* 0x000fe80000100800 */
[----:B------:R-:W-:Y:S01]  /*208b0*/  STL [R1+0xeb8], RZ ;  /* 0x000eb8ff01007387 */ /* 0x000fe20000100800 */
[----:B-1----:R-:W-:-:S03]  /*208c0*/  LOP3.LUT R5, R6, 0x30, RZ, 0x3c, !PT ;  /* 0x0000003006057812 */ /* 0x002fc600078e3cff */
[----:B------:R-:W-:Y:S01]  /*208d0*/  STL [R1+0xebc], RZ ;  /* 0x000ebcff01007387 */ /* 0x000fe20000100800 */
[----:B------:R-:W-:-:S03]  /*208e0*/  LOP3.LUT R5, R6, 0x60, RZ, 0x3c, !PT ;  /* 0x0000006006057812 */ /* 0x000fc600078e3cff */
[----:B------:R-:W-:Y:S01]  /*208f0*/  STL [R1+0xe90], RZ ;  /* 0x000e90ff01007387 */ /* 0x000fe20000100800 */
[----:B------:R-:W-:-:S03]  /*20900*/  LOP3.LUT R5, R2, 0x40, RZ, 0x3c, !PT ;  /* 0x0000004002057812 */ /* 0x000fc600078e3cff */
[----:B------:R-:W-:Y:S04]  /*20910*/  STL [R1+0xe94], RZ ;  /* 0x000e94ff01007387 */ /* 0x000fe80000100800 */
[----:B------:R-:W-:Y:S04]  /*20920*/  STL [R1+0xe98], RZ ;  /* 0x000e98ff01007387 */ /* 0x000fe80000100800 */
[----:B------:R-:W-:Y:S04]  /*20930*/  STL [R1+0xe9c], RZ ;  /* 0x000e9cff01007387 */ /* 0x000fe80000100800 */
[----:B------:R3:W-:Y:S01]  /*20940*/  STL [R1+0x2344], R3 ;  /* 0x0023440301007387 */ /* 0x0007e20000100800 */
[----:B0-----:R-:W-:-:S02]  /*20950*/  LOP3.LUT R4, R6, 0x10, RZ, 0x3c, !PT ;  /* 0x0000001006047812 */ /* 0x001fc400078e3cff */
[C---:B------:R-:W-:Y:S01]  /*20960*/  LOP3.LUT R4, R6.reuse, 0x40, RZ, 0x3c, !PT ;  /* 0x0000004006047812 */ /* 0x040fe200078e3cff */
[----:B------:R0:W-:Y:S01]  /*20970*/  STL [R1+0x2340], R5 ;  /* 0x0023400501007387 */ /* 0x0001e20000100800 */
[----:B------:R-:W-:Y:S02]  /*20980*/  LOP3.LUT R4, R6, 0x70, RZ, 0x3c, !PT ;  /* 0x0000007006047812 */ /* 0x000fe400078e3cff */
[C---:B---3--:R-:W-:Y:S02]  /*20990*/  LOP3.LUT R3, R29.reuse, 0x20, RZ, 0x3c, !PT ;  /* 0x000000201d037812 */ /* 0x048fe400078e3cff */
[----:B------:R-:W-:Y:S02]  /*209a0*/  LOP3.LUT R4, R2, 0x60, RZ, 0x3c, !PT ;  /* 0x0000006002047812 */ /* 0x000fe400078e3cff */
[C---:B0-----:R-:W-:Y:S01]  /*209b0*/  LOP3.LUT R5, R29.reuse, 0x40, RZ, 0x3c, !PT ;  /* 0x000000401d057812 */ /* 0x041fe200078e3cff */
[----:B------:R4:W-:Y:S01]  /*209c0*/  STL [R1+0x2354], R3 ;  /* 0x0023540301007387 */ /* 0x0009e20000100800 */
[----:B------:R-:W-:-:S03]  /*209d0*/  LOP3.LUT R4, R29, 0x60, RZ, 0x3c, !PT ;  /* 0x000000601d047812 */ /* 0x000fc600078e3cff */
[----:B------:R0:W-:Y:S01]  /*209e0*/  STL [R1+0x2350], R5 ;  /* 0x0023500501007387 */ /* 0x0001e20000100800 */
[----:B------:R-:W-:Y:S02]  /*209f0*/  ULDC UR4, c[0x0][0x18c] ;  /* 0x0000630000047ab9 */ /* 0x000fe40000000800 */
[----:B------:R-:W-:-:S04]  /*20a00*/  USHF.L.U32 UR4, UR4, 0x6, URZ ;  /* 0x0000000604047899 */ /* 0x000fc8000800063f */
[----:B------:R-:W-:Y:S02]  /*20a10*/  USHF.R.S32.HI UR5, URZ, 0x1f, UR4 ;  /* 0x0000001f3f057899 */ /* 0x000fe40008011404 */
[----:B------:R-:W-:Y:S02]  /*20a20*/  USHF.L.U32 UR8, UR4, 0x1, URZ ;  /* 0x0000000104087899 */ /* 0x000fe4000800063f */
[----:B------:R-:W-:Y:S01]  /*20a30*/  USHF.L.U64.HI UR5, UR4, 0x1, UR5 ;  /* 0x0000000104057899 */ /* 0x000fe20008010205 */
[----:B----4-:R-:W-:-:S05]  /*20a40*/  LOP3.LUT R3, R24, 0x40, RZ, 0x3c, !PT ;  /* 0x0000004018037812 */ /* 0x010fca00078e3cff */
[----:B------:R0:W-:Y:S04]  /*20a50*/  STL [R1+0x172c], R3 ;  /* 0x00172c0301007387 */ /* 0x0001e80000100800 */
[----:B------:R0:W-:Y:S02]  /*20a60*/  STL [R1+0x234c], R4 ;  /* 0x00234c0401007387 */ /* 0x0001e40000100800 */
.L_x_3:
[----:B------:R1:W-:Y:S04]  /*20a70*/  STL [R1+0x7200], R10 ;  /* 0x0072000a01007387 */ /* 0x0003e80000100800 */
[----:B0-----:R-:W2:Y:S04]  /*20a80*/  LDL.64 R4, [R1+0x1738] ;  /* 0x0017380001047983 */ /* 0x001ea80000100a00 */
[----:B-1----:R-:W3:Y:S04]  /*20a90*/  LDL R10, [R1+0x1748] ;  /* 0x00174800010a7983 */ /* 0x002ee80000100800 */
[----:B-----5:R-:W-:Y:S04]  /*20aa0*/  STL [R1+0x71cc], R7 ;  /* 0x0071cc0701007387 */ /* 0x020fe80000100800 */
[----:B------:R-:W-:Y:S04]  /*20ab0*/  STL [R1+0x71d4], R7 ;  /* 0x0071d40701007387 */ /* 0x000fe80000100800 */
[----:B------:R-:W-:Y:S04]  /*20ac0*/  STL [R1+0x71dc], R7 ;  /* 0x0071dc0701007387 */ /* 0x000fe80000100800 */
[----:B------:R-:W-:Y:S04]  /*20ad0*/  STL [R1+0x71e4], R7 ;  /* 0x0071e40701007387 */ /* 0x000fe80000100800 */
[----:B------:R-:W-:Y:S04]  /*20ae0*/  STL [R1+0x71ec], R7 ;  /* 0x0071ec0701007387 */ /* 0x000fe80000100800 */
[----:B------:R-:W-:Y:S04]  /*20af0*/  STL [R1+0x71f4], R7 ;  /* 0x0071f40701007387 */ /* 0x000fe80000100800 */
[----:B------:R0:W-:Y:S04]  /*20b00*/  STL [R1+0x71fc], R7 ;  /* 0x0071fc0701007387 */ /* 0x0001e80000100800 */
[----:B------:R-:W-:Y:S04]  /*20b10*/  STL [R1+0x71c8], R8 ;  /* 0x0071c80801007387 */ /* 0x000fe80000100800 */
        /* <DEDUP_REMOVED lines=256> */
[----:B------:R-:W-:Y:S01]  /*21b20*/  STL [R1+0x6e1c], R29 ;  /* 0x006e1c1d01007387 */ /* 0x000fe20000100800 */
[----:B------:R-:W-:-:S03]  /*21b30*/  IMAD.MOV.U32 R3, RZ, RZ, -0x40 ;  /* 0xffffffc0ff037424 */ /* 0x000fc600078e00ff */
[----:B------:R-:W-:Y:S04]  /*21b40*/  STL [R1+0x6e24], R29 ;  /* 0x006e241d01007387 */ /* 0x000fe80000100800 */
[----:B------:R-:W-:Y:S04]  /*21b50*/  STL [R1+0x6e2c], R29 ;  /* 0x006e2c1d01007387 */ /* 0x000fe80000100800 */
[----:B------:R-:W-:Y:S04]  /*21b60*/  STL [R1+0x6e34], R29 ;  /* 0x006e341d01007387 */ /* 0x000fe80000100800 */
[----:B------:R-:W-:Y:S01]  /*21b70*/  STL [R1+0x6e3c], R29 ;  /* 0x006e3c1d01007387 */ /* 0x000fe20000100800 */
[----:B---3--:R-:W-:-:S03]  /*21b80*/  IMAD R3, R10, R3, c[0x0][0x180] ;  /* 0x000060000a037624 */ /* 0x008fc600078e0203 */
[----:B------:R-:W-:Y:S04]  /*21b90*/  STL [R1+0x6e44], R29 ;  /* 0x006e441d01007387 */ /* 0x000fe80000100800 */
[----:B------:R-:W-:Y:S04]  /*21ba0*/  STL [R1+0x6e4c], R29 ;  /* 0x006e4c1d01007387 */ /* 0x000fe80000100800 */
[----:B------:R-:W-:Y:S04]  /*21bb0*/  STL [R1+0x6e54], R29 ;  /* 0x006e541d01007387 */ /* 0x000fe80000100800 */
[----:B------:R-:W-:Y:S04]  /*21bc0*/  STL [R1+0x6e5c], R29 ;  /* 0x006e5c1d01007387 */ /* 0x000fe80000100800 */
[----:B------:R-:W-:Y:S01]  /*21bd0*/  STL [R1+0x6e64], R29 ;  /* 0x006e641d01007387 */ /* 0x000fe20000100800 */
[----:B------:R-:W-:-:S03]  /*21be0*/  ISETP.GT.AND P0, PT, R3, RZ, PT ;  /* 0x000000ff0300720c */ /* 0x000fc60003f04270 */
[----:B------:R-:W-:Y:S04]  /*21bf0*/  STL [R1+0x6e6c], R29 ;  /* 0x006e6c1d01007387 */ /* 0x000fe80000100800 */
[----:B------:R-:W-:Y:S04]  /*21c00*/  STL [R1+0x6e74], R29 ;  /* 0x006e741d01007387 */ /* 0x000fe80000100800 */
[----:B------:R-:W-:Y:S04]  /*21c10*/  STL [R1+0x6e7c], R29 ;  /* 0x006e7c1d01007387 */ /* 0x000fe80000100800 */
[----:B------:R-:W-:Y:S04]  /*21c20*/  STL [R1+0x6e84], R29 ;  /* 0x006e841d01007387 */ /* 0x000fe80000100800 */
[----:B------:R-:W-:Y:S04]  /*21c30*/  STL [R1+0x6e8c], R29 ;  /* 0x006e8c1d01007387 */ /* 0x000fe80000100800 */
[----:B------:R-:W-:Y:S04]  /*21c40*/  STL [R1+0x6e94], R29 ;  /* 0x006e941d01007387 */ /* 0x000fe80000100800 */
[----:B------:R-:W-:Y:S01]  /*21c50*/  STL [R1+0x6e9c], R29 ;  /* 0x006e9c1d01007387 */ /* 0x000fe20000100800 */
[----:B------:R-:W-:-:S03]  /*21c60*/  PRMT R9, RZ, 0x7610, R9 ;  /* 0x00007610ff097816 */ /* 0x000fc60000000009 */
[----:B------:R-:W-:Y:S04]  /*21c70*/  STL [R1+0x6ea4], R29 ;  /* 0x006ea41d01007387 */ /* 0x000fe80000100800 */
[----:B------:R-:W-:Y:S04]  /*21c80*/  STL [R1+0x6eb0], R29 ;  /* 0x006eb01d01007387 */ /* 0x000fe80000100800 */
[----:B------:R-:W-:Y:S04]  /*21c90*/  STL [R1+0x25e0], R0 ;  /* 0x0025e00001007387 */ /* 0x000fe80000100800 */
[----:B------:R-:W-:Y:S04]  /*21ca0*/  STL [R1+0x2378], R28 ;  /* 0x0023781c01007387 */ /* 0x000fe80000100800 */
[----:B------:R-:W3:Y:S04]  /*21cb0*/  LDL.LU R10, [R1+0x7200] ;  /* 0x00720000010a7983 */ /* 0x000ee80000300800 */
[----:B--2---:R1:W2:Y:S04]  /*21cc0*/  @P0 LDG.E.U16 R9, [R4.64] ;  /* 0x0000000604090981 */ /* 0x0042a8000c1e1500 */
[----:B-1----:R-:W4:Y:S01]  /*21cd0*/  LDL.64 R4, [R1+0x1730] ;  /* 0x0017300001047983 */ /* 0x002f220000100a00 */
[----:B---3--:R-:W-:-:S06]  /*21ce0*/  PRMT R10, RZ, 0x7610, R10 ;  /* 0x00007610ff0a7816 */ /* 0x008fcc000000000a */
[----:B----4-:R1:W3:Y:S04]  /*21cf0*/  @P0 LDG.E.U16 R10, [R4.64] ;  /* 0x00000006040a0981 */ /* 0x0102e8000c1e1500 */
[----:B-1----:R-:W4:Y:S04]  /*21d00*/  LDL R4, [R1+0x1b38] ;  /* 0x001b380001047983 */ /* 0x002f280000100800 */
[----:B------:R-:W4:Y:S01]  /*21d10*/  LDL R5, [R1+0x1b3c] ;  /* 0x001b3c0001057983 */ /* 0x000f220000100800 */
[----:B------:R-:W-:Y:S02]  /*21d20*/  ISETP.GT.AND P1, PT, R3, 0x1, PT ;  /* 0x000000010300780c */ /* 0x000fe40003f24270 */
[----:B0-----:R-:W-:-:S11]  /*21d30*/  PRMT R7, RZ, 0x7610, R7 ;  /* 0x00007610ff077816 */ /* 0x001fd60000000007 */
[----:B----4-:R-:W-:-:S04]  /*21d40*/  @P1 LOP3.LUT R5, R5, R4, RZ, 0x3c, !PT ;  /* 0x0000000405051212 */ /* 0x010fc800078e3cff */
[----:B------:R-:W-:-:S04]  /*21d50*/  @P1 LOP3.LUT R4, R5, R4, RZ, 0x3c, !PT ;  /* 0x0000000405041212 */ /* 0x000fc800078e3cff */
[----:B------:R-:W-:-:S05]  /*21d60*/  @P1 LOP3.LUT R5, R5, R4, RZ, 0x3c, !PT ;  /* 0x0000000405051212 */ /* 0x000fca00078e3cff */
[----:B------:R-:W4:Y:S04]  /*21d70*/  @P1 LDG.E.U16 R7, [R4.64] ;  /* 0x0000000604071981 */ /* 0x000f28000c1e1500 */
[----:B----4-:R0:W-:Y:S04]  /*21d80*/  STL [R1+0xb68], R7 ;  /* 0x000b680701007387 */ /* 0x0101e80000100800 */
[----:B0-----:R-:W4:Y:S04]  /*21d90*/  LDL.LU R7, [R1+0x71fc] ;  /* 0x0071fc0001077983 */ /* 0x001f280000300800 */
[----:B------:R-:W2:Y:S04]  /*21da0*/  LDL R4, [R1+0x1b30] ;  /* 0x001b300001047983 */ /* 0x000ea80000100800 */
[----:B------:R-:W2:Y:S01]  /*21db0*/  LDL R5, [R1+0x1b34] ;  /* 0x001b340001057983 */ /* 0x000ea20000100800 */
[----:B------:R-:W-:-:S02]  /*21dc0*/  PRMT R8, RZ, 0x7610, R8 ;  /* 0x00007610ff087816 */ /* 0x000fc40000000008 */
[----:B--2---:R-:W-:-:S04]  /*21dd0*/  @P1 LOP3.LUT R5, R5, R4, RZ, 0x3c, !PT ;  /* 0x0000000405051212 */ /* 0x004fc800078e3cff */
[----:B------:R-:W-:-:S04]  /*21de0*/  @P1 LOP3.LUT R4, R5, R4, RZ, 0x3c, !PT ;  /* 0x0000000405041212 */ /* 0x000fc800078e3cff */
[----:B------:R-:W-:-:S05]  /*21df0*/  @P1 LOP3.LUT R5, R5, R4, RZ, 0x3c, !PT ;  /* 0x0000000405051212 */ /* 0x000fca00078e3cff */
[----:B------:R-:W2:Y:S01]  /*21e00*/  @P1 LDG.E.U16 R8, [R4.64] ;  /* 0x0000000604081981 */ /* 0x000ea2000c1e1500 */
[----:B------:R-:W-:-:S03]  /*21e10*/  ISETP.GT.AND P2, PT, R3, 0x2, PT ;  /* 0x000000020300780c */ /* 0x000fc60003f44270 */
[----:B--2---:R0:W-:Y:S04]  /*21e20*/  STL [R1+0xb64], R8 ;  /* 0x000b640801007387 */ /* 0x0041e80000100800 */
[----:B0-----:R-:W2:Y:S04]  /*21e30*/  LDL.LU R8, [R1+0x71f8] ;  /* 0x0071f80001087983 */ /* 0x001ea80000300800 */
[----:B------:R-:W2:Y:S04]  /*21e40*/  LDL R4, [R1+0x1b28] ;  /* 0x001b280001047983 */ /* 0x000ea80000100800 */
[----:B------:R-:W2:Y:S01]  /*21e50*/  LDL R5, [R1+0x1b2c] ;  /* 0x001b2c0001057983 */ /* 0x000ea20000100800 */
[----:B----4-:R-:W-:-:S02]  /*21e60*/  PRMT R7, RZ, 0x7610, R7 ;  /* 0x00007610ff077816 */ /* 0x010fc40000000007 */
[----:B--2---:R-:W-:-:S04]  /*21e70*/  @P2 LOP3.LUT R5, R5, R4, RZ, 0x3c, !PT ;  /* 0x0000000405052212 */ /* 0x004fc800078e3cff */
[----:B------:R-:W-:-:S04]  /*21e80*/  @P2 LOP3.LUT R4, R5, R4, RZ, 0x3c, !PT ;  /* 0x0000000405042212 */ /* 0x000fc800078e3cff */
[----:B------:R-:W-:-:S05]  /*21e90*/  @P2 LOP3.LUT R5, R5, R4, RZ, 0x3c, !PT ;  /* 0x0000000405052212 */ /* 0x000fca00078e3cff */
[----:B------:R-:W2:Y:S04]  /*21ea0*/  @P2 LDG.E.U16 R7, [R4.64] ;  /* 0x0000000604072981 */ /* 0x000ea8000c1e1500 */
[----:B--2---:R0:W-:Y:S04]  /*21eb0*/  STL [R1+0xb60], R7 ;  /* 0x000b600701007387 */ /* 0x0041e80000100800 */
[----:B0-----:R-:W2:Y:S04]  /*21ec0*/  LDL.LU R7, [R1+0x71f4] ;  /* 0x0071f40001077983 */ /* 0x001ea80000300800 */
[----:B------:R-:W4:Y:S04]  /*21ed0*/  LDL R4, [R1+0x1b20] ;  /* 0x001b200001047983 */ /* 0x000f280000100800 */
[----:B------:R-:W4:Y:S01]  /*21ee0*/  LDL R5, [R1+0x1b24] ;  /* 0x001b240001057983 */ /* 0x000f220000100800 */
[----:B------:R-:W-:-:S02]  /*21ef0*/  PRMT R8, RZ, 0x7610, R8 ;  /* 0x00007610ff087816 */ /* 0x000fc40000000008 */
[----:B----4-:R-:W-:-:S04]  /*21f00*/  @P2 LOP3.LUT R5, R5, R4, RZ, 0x3c, !PT ;  /* 0x0000000405052212 */ /* 0x010fc800078e3cff */
[----:B------:R-:W-:-:S04]  /*21f10*/  @P2 LOP3.LUT R4, R5, R4, RZ, 0x3c, !PT ;  /* 0x0000000405042212 */ /* 0x000fc800078e3cff */
[----:B------:R-:W-:-:S05]  /*21f20*/  @P2 LOP3.LUT R5, R5, R4, RZ, 0x3c, !PT ;  /* 0x0000000405052212 */ /* 0x000fca00078e3cff */
[----:B------:R-:W4:Y:S01]  /*21f30*/  @P2 LDG.E.U16 R8, [R4.64] ;  /* 0x0000000604082981 */ /* 0x000f22000c1e1500 */
[----:B------:R-:W-:-:S03]  /*21f40*/  ISETP.GT.AND P0, PT, R3, 0x3, PT ;  /* 0x000000030300780c */ /* 0x000fc60003f04270 */
[----:B----4-:R0:W-:Y:S04]  /*21f50*/  STL [R1+0xb5c], R8 ;  /* 0x000b5c0801007387 */ /* 0x0101e80000100800 */
[----:B0-----:R-:W4:Y:S04]  /*21f60*/  LDL.LU R8, [R1+0x71f0] ;  /* 0x0071f00001087983 */ /* 0x001f280000300800 */
[----:B------:R-:W3:Y:S04]  /*21f70*/  LDL R4, [R1+0x1b18] ;  /* 0x001b180001047983 */ /* 0x000ee80000100800 */
[----:B------:R-:W3:Y:S01]  /*21f80*/  LDL R5, [R1+0x1b1c] ;  /* 0x001b1c0001057983 */ /* 0x000ee20000100800 */
[----:B--2---:R-:W-:-:S02]  /*21f90*/  PRMT R7, RZ, 0x7610, R7 ;  /* 0x00007610ff077816 */ /* 0x004fc40000000007 */
[----:B---3--:R-:W-:-:S04]  /*21fa0*/  @P0 LOP3.LUT R5, R5, R4, RZ, 0x3c, !PT ;  /* 0x0000000405050212 */ /* 0x008fc800078e3cff */
[----:B------:R-:W-:-:S04]  /*21fb0*/  @P0 LOP3.LUT R4, R5, R4, RZ, 0x3c, !PT ;  /* 0x0000000405040212 */ /* 0x000fc800078e3cff */
[----:B------:R-:W-:-:S05]  /*21fc0*/  @P0 LOP3.LUT R5, R5, R4, RZ, 0x3c, !PT ;  /* 0x0000000405050212 */ /* 0x000fca00078e3cff */
[----:B------:R-:W2:Y:S04]  /*21fd0*/  @P0 LDG.E.U16 R7, [R4.64] ;  /* 0x0000000604070981 */ /* 0x000ea8000c1e1500 */
[----:B--2---:R0:W-:Y:S04]  /*21fe0*/  STL [R1+0xb58], R7 ;  /* 0x000b580701007387 */ /* 0x0041e80000100800 */
[----:B0-----:R-:W2:Y:S04]  /*21ff0*/  LDL.LU R7, [R1+0x71ec] ;  /* 0x0071ec0001077983 */ /* 0x001ea80000300800 */
[----:B------:R-:W3:Y:S04]  /*22000*/  LDL R4, [R1+0x1b10] ;  /* 0x001b100001047983 */ /* 0x000ee80000100800 */
[----:B------:R-:W3:Y:S01]  /*22010*/  LDL R5, [R1+0x1b14] ;  /* 0x001b140001057983 */ /* 0x000ee20000100800 */
[----:B----4-:R-:W-:-:S02]  /*22020*/  PRMT R8, RZ, 0x7610, R8 ;  /* 0x00007610ff087816 */ /* 0x010fc40000000008 */
[----:B---3--:R-:W-:-:S04]  /*22030*/  @P0 LOP3.LUT R5, R5, R4, RZ, 0x3c, !PT ;  /* 0x0000000405050212 */ /* 0x008fc800078e3cff */
[----:B------:R-:W-:-:S04]  /*22040*/  @P0 LOP3.LUT R4, R5, R4, RZ, 0x3c, !PT ;  /* 0x0000000405040212 */ /* 0x000fc800078e3cff */
[----:B------:R-:W-:-:S05]  /*22050*/  @P0 LOP3.LUT R5, R5, R4, RZ, 0x3c, !PT ;  /* 0x0000000405050212 */ /* 0x000fca00078e3cff */
[----:B------:R-:W3:Y:S01]  /*22060*/  @P0 LDG.E.U16 R8, [R4.64] ;  /* 0x0000000604080981 */ /* 0x000ee2000c1e1500 */
[----:B------:R-:W-:-:S03]  /*22070*/  ISETP.GT.AND P1, PT, R3, 0x4, PT ;  /* 0x000000040300780c */ /* 0x000fc60003f24270 */
[----:B---3--:R0:W-:Y:S04]  /*22080*/  STL [R1+0xb54], R8 ;  /* 0x000b540801007387 */ /* 0x0081e80000100800 */
[----:B0-----:R-:W3:Y:S04]  /*22090*/  LDL.LU R8, [R1+0x71e8] ;  /* 0x0071e80001087983 */ /* 0x001ee80000300800 */
[----:B------:R-:W4:Y:S04]  /*220a0*/  LDL R4, [R1+0x1b08] ;  /* 0x001b080001047983 */ /* 0x000f280000100800 */
[----:B------:R-:W4:Y:S01]  /*220b0*/  LDL R5, [R1+0x1b0c] ;  /* 0x001b0c0001057983 */ /* 0x000f220000100800 */
[----:B--2---:R-:W-:-:S02]  /*220c0*/  PRMT R7, RZ, 0x7610, R7 ;  /* 0x00007610ff077816 */ /* 0x004fc40000000007 */
[----:B----4-:R-:W-:-:S04]  /*220d0*/  @P1 LOP3.LUT R5, R5, R4, RZ, 0x3c, !PT ;  /* 0x0000000405051212 */ /* 0x010fc800078e3cff */
[----:B------:R-:W-:-:S04]  /*220e0*/  @P1 LOP3.LUT R4, R5, R4, RZ, 0x3c, !PT ;  /* 0x0000000405041212 */ /* 0x000fc800078e3cff */
[----:B------:R-:W-:-:S05]  /*220f0*/  @P1 LOP3.LUT R5, R5, R4, RZ, 0x3c, !PT ;  /* 0x0000000405051212 */ /* 0x000fca00078e3cff */
[----:B------:R-:W2:Y:S04]  /*22100*/  @P1 LDG.E.U16 R7, [R4.64] ;  /* 0x0000000604071981 */ /* 0x000ea8000c1e1500 */
[----:B--2---:R0:W-:Y:S04]  /*22110*/  STL [R1+0xb50], R7 ;  /* 0x000b500701007387 */ /* 0x0041e80000100800 */
[----:B0-----:R-:W2:Y:S04]  /*22120*/  LDL.LU R7, [R1+0x71e4] ;  /* 0x0071e40001077983 */ /* 0x001ea80000300800 */
[----:B------:R-:W4:Y:S04]  /*22130*/  LDL R4, [R1+0x1b00] ;  /* 0x001b000001047983 */ /* 0x000f280000100800 */
[----:B------:R-:W4:Y:S01]  /*22140*/  LDL R5, [R1+0x1b04] ;  /* 0x001b040001057983 */ /* 0x000f220000100800 */
[----:B---3--:R-:W-:-:S02]  /*22150*/  PRMT R8, RZ, 0x7610, R8 ;  /* 0x00007610ff087816 */ /* 0x008fc40000000008 */
[----:B----4-:R-:W-:-:S04]  /*22160*/  @P1 LOP3.LUT R5, R5, R4, RZ, 0x3c, !PT ;  /* 0x0000000405051212 */ /* 0x010fc800078e3cff */
        /* <DEDUP_REMOVED lines=69> */
[----:B------:R0:W2:Y:S04]  /*225c0*/  @P2 LDG.E.U16 R7, [R4.64] ;  /* 0x0000000604072981 */ /* 0x0000a8000c1e1500 */
[----:B0-----:R-:W4:Y:S04]  /*225d0*/  LDL R4, [R1+0x1ac0] ;  /* 0x001ac00001047983 */ /* 0x001f280000100800 */
[----:B------:R-:W4:Y:S01]  /*225e0*/  LDL R5, [R1+0x1ac4] ;  /* 0x001ac40001057983 */ /* 0x000f220000100800 */
[----:B---3--:R-:W-:Y:S02]  /*225f0*/  PRMT R8, RZ, 0x7610, R8 ;  /* 0x00007610ff087816 */ /* 0x008fe40000000008 */
[----:B----4-:R-:W-:-:S04]  /*22600*/  @P2 LOP3.LUT R5, R5, R4, RZ, 0x3c, !PT ;  /* 0x0000000405052212 */ /* 0x010fc800078e3cff */
[----:B------:R-:W-:-:S04]  /*22610*/  @P2 LOP3.LUT R4, R5, R4, RZ, 0x3c, !PT ;  /* 0x0000000405042212 */ /* 0x000fc800078e3cff */
[----:B------:R-:W-:-:S05]  /*22620*/  @P2 LOP3.LUT R5, R5, R4, RZ, 0x3c, !PT ;  /* 0x0000000405052212 */ /* 0x000fca00078e3cff */
[----:B------:R0:W3:Y:S04]  /*22630*/  @P2 LDG.E.U16 R8, [R4.64] ;  /* 0x0000000604082981 */ /* 0x0000e8000c1e1500 */
[----:B0-----:R-:W4:Y:S04]  /*22640*/  LDL R4, [R1+0x1ab8] ;  /* 0x001ab80001047983 */ /* 0x001f280000100800 */
[----:B------:R-:W4:Y:S01]  /*22650*/  LDL R5, [R1+0x1abc] ;  /* 0x001abc0001057983 */ /* 0x000f220000100800 */
[----:B------:R-:W-:Y:S02]  /*22660*/  ISETP.GT.AND P0, PT, R3, 0x9, PT ;  /* 0x000000090300780c */ /* 0x000fe40003f04270 */
[----:B------:R-:W-:-:S11]  /*22670*/  PRMT R6, RZ, 0x7610, R6 ;  /* 0x00007610ff067816 */ /* 0x000fd60000000006 */
        /* <DEDUP_REMOVED lines=139> */
[----:B------:R-:W-:Y:S02]  /*22f30*/  PRMT R26, RZ, 0x7610, R26 ;  /* 0x00007610ff1a7816 */ /* 0x000fe4000000001a */
[----:B----4-:R-:W-:-:S04]  /*22f40*/  @P1 LOP3.LUT R5, R5, R4, RZ, 0x3c, !PT ;  /* 0x0000000405051212 */ /* 0x010fc800078e3cff */
[----:B------:R-:W-:-:S04]  /*22f50*/  @P1 LOP3.LUT R4, R5, R4, RZ, 0x3c, !PT ;  /* 0x0000000405041212 */ /* 0x000fc800078e3cff */
[----:B------:R-:W-:-:S05]  /*22f60*/  @P1 LOP3.LUT R5, R5, R4, RZ, 0x3c, !PT ;  /* 0x0000000405051212 */ /* 0x000fca00078e3cff */
[----:B------:R-:W4:Y:S01]  /*22f70*/  @P1 LDG.E.U16 R26, [R4.64] ;  /* 0x00000006041a1981 */ /* 0x000f22000c1e1500 */
[----:B------:R-:W-:-:S03]  /*22f80*/  ISETP.GT.AND P2, PT, R3, 0x11, PT ;  /* 0x000000110300780c */ /* 0x000fc60003f44270 */
[----:B----4-:R0:W-:Y:S04]  /*22f90*/  STL [R1+0xaf0], R26 ;  /* 0x000af01a01007387 */ /* 0x0101e80000100800 */
[----:B0-----:R-:W4:Y:S04]  /*22fa0*/  LDL.LU R26, [R1+0x718c] ;  /* 0x00718c00011a7983 */ /* 0x001f280000300800 */
[----:B------:R-:W2:Y:S04]  /*22fb0*/  LDL R4, [R1+0x1a38] ;  /* 0x001a380001047983 */ /* 0x000ea80000100800 */
[----:B------:R-:W2:Y:S01]  /*22fc0*/  LDL R5, [R1+0x1a3c] ;  /* 0x001a3c0001057983 */ /* 0x000ea20000100800 */
[----:B---3--:R-:W-:-:S02]  /*22fd0*/  PRMT R27, RZ, 0x7610, R27 ;  /* 0x00007610ff1b7816 */ /* 0x008fc4000000001b */
[----:B--2---:R-:W-:-:S04]  /*22fe0*/  @P2 LOP3.LUT R5, R5, R4, RZ, 0x3c, !PT ;  /* 0x0000000405052212 */ /* 0x004fc800078e3cff */
        /* <DEDUP_REMOVED lines=125> */
[----:B------:R0:W4:Y:S04]  /*237c0*/  @P2 LDG.E.U16 R2, [R4.64] ;  /* 0x0000000604022981 */ /* 0x000128000c1e1500 */
[----:B0-----:R-:W2:Y:S04]  /*237d0*/  LDL R4, [R1+0x19c8] ;  /* 0x0019c80001047983 */ /* 0x001ea80000100800 */
[----:B------:R-:W2:Y:S01]  /*237e0*/  LDL R5, [R1+0x19cc] ;  /* 0x0019cc0001057983 */ /* 0x000ea20000100800 */
[----:B------:R-:W-:Y:S02]  /*237f0*/  ISETP.GT.AND P0, PT, R3, 0x18, PT ;  /* 0x000000180300780c */ /* 0x000fe40003f04270 */
[----:B---3--:R-:W-:-:S11]  /*23800*/  PRMT R26, RZ, 0x7610, R26 ;  /* 0x00007610ff1a7816 */ /* 0x008fd6000000001a */
[----:B--2---:R-:W-:-:S04]  /*23810*/  @P0 LOP3.LUT R5, R5, R4, RZ, 0x3c, !PT ;  /* 0x0000000405050212 */ /* 0x004fc800078e3cff */
[----:B------:R-:W-:-:S04]  /*23820*/  @P0 LOP3.LUT R4, R5, R4, RZ, 0x3c, !PT ;  /* 0x0000000405040212 */ /* 0x000fc800078e3cff */
[----:B------:R-:W-:-:S05]  /*23830*/  @P0 LOP3.LUT R5, R5, R4, RZ, 0x3c, !PT ;  /* 0x0000000405050212 */ /* 0x000fca00078e3cff */
[----:B------:R-:W2:Y:S04]  /*23840*/  @P0 LDG.E.U16 R26, [R4.64] ;  /* 0x00000006041a0981 */ /* 0x000ea8000c1e1500 */
[----:B----4-:R-:W-:Y:S04]  /*23850*/  STL [R1+0x6f30], R2 ;  /* 0x006f300201007387 */ /* 0x010fe80000100800 */
[----:B--2---:R0:W-:Y:S04]  /*23860*/  STL [R1+0xab8], R26 ;  /* 0x000ab81a01007387 */ /* 0x0041e80000100800 */
[----:B0-----:R-:W2:Y:S04]  /*23870*/  LDL.LU R26, [R1+0x7154] ;  /* 0x00715400011a7983 */ /* 0x001ea80000300800 */
[----:B------:R-:W3:Y:S04]  /*23880*/  LDL R4, [R1+0x19c0] ;  /* 0x0019c00001047983 */ /* 0x000ee80000100800 */
[----:B------:R-:W3:Y:S01]  /*23890*/  LDL R5, [R1+0x19c4] ;  /* 0x0019c40001057983 */ /* 0x000ee20000100800 */
[----:B------:R-:W-:-:S02]  /*238a0*/  PRMT R27, RZ, 0x7610, R27 ;  /* 0x00007610ff1b7816 */ /* 0x000fc4000000001b */
        /* <DEDUP_REMOVED lines=161> */
[----:B---3--:R-:W-:-:S02]  /*242c0*/  PRMT R27, RZ, 0x7610, R27 ;  /* 0x00007610ff1b7816 */ /* 0x008fc4000000001b */
[----:B----4-:R-:W-:-:S04]  /*242d0*/  @P0 LOP3.LUT R5, R5, R4, RZ, 0x3c, !PT ;  /* 0x0000000405050212 */ /* 0x010fc800078e3cff */
[----:B------:R-:W-:-:S04]  /*242e0*/  @P0 LOP3.LUT R4, R5, R4, RZ, 0x3c, !PT ;  /* 0x0000000405040212 */ /* 0x000fc800078e3cff */
[----:B------:R-:W-:-:S05]  /*242f0*/  @P0 LOP3.LUT R5, R5, R4, RZ, 0x3c, !PT ;  /* 0x0000000405050212 */ /* 0x000fca00078e3cff */
[----:B------:R-:W3:Y:S04]  /*24300*/  @P0 LDG.E.U16 R27, [R4.64] ;  /* 0x00000006041b0981 */ /* 0x000ee8000c1e1500 */
        /* <DEDUP_REMOVED lines=458> */
[----:B---3--:R-:W-:Y:S02]  /*25fb0*/  PRMT R27, RZ, 0x7610, R27 ;  /* 0x00007610ff1b7816 */ /* 0x008fe4000000001b */
[----:B--2---:R-:W-:-:S04]  /*25fc0*/  @P0 LOP3.LUT R5, R5, R4, RZ, 0x3c, !PT ;  /* 0x0000000405050212 */ /* 0x004fc800078e3cff */
[----:B------:R-:W-:-:S04]  /*25fd0*/  @P0 LOP3.LUT R4, R5, R4, RZ, 0x3c, !PT ;  /* 0x0000000405040212 */ /* 0x000fc800078e3cff */
[----:B------:R-:W-:-:S05]  /*25fe0*/  @P0 LOP3.LUT R5, R5, R4, RZ, 0x3c, !PT ;  /* 0x0000000405050212 */ /* 0x000fca00078e3cff */
[----:B------:R-:W2:Y:S04]  /*25ff0*/  @P0 LDG.E.U16 R27, [R4.64] ;  /* 0x00000006041b0981 */ /* 0x000ea8000c1e1500 */
[----:B----4-:R0:W-:Y:S04]  /*26000*/  STL [R1+0xf4], R0 ;  /* 0x0000f40001007387 */ /* 0x0101e80000100800 */
[----:B0-----:R-:W3:Y:S04]  /*26010*/  LDL R0, [R1+0x1794] ;  /* 0x0017940001007983 */ /* 0x001ee80000100800 */
[----:B--2---:R0:W-:Y:S04]  /*26020*/  STL [R1+0xf0], R27 ;  /* 0x0000f01b01007387 */ /* 0x0041e80000100800 */
[----:B0-----:R-:W2:Y:S04]  /*26030*/  LDL.LU R27, [R1+0x704c] ;  /* 0x00704c00011b7983 */ /* 0x001ea80000300800 */
[----:B------:R-:W4:Y:S04]  /*26040*/  LDL R4, [R1+0x17a8] ;  /* 0x0017a80001047983 */ /* 0x000f280000100800 */
[----:B------:R-:W4:Y:S01]  /*26050*/  LDL R5, [R1+0x17ac] ;  /* 0x0017ac0001057983 */ /* 0x000f220000100800 */
[----:B------:R-:W-:-:S02]  /*26060*/  ISETP.GT.AND P1, PT, R3, 0x3a, PT ;  /* 0x0000003a0300780c */ /* 0x000fc40003f24270 */
[----:B--2---:R-:W-:-:S11]  /*26070*/  PRMT R27, RZ, 0x7610, R27 ;  /* 0x00007610ff1b7816 */ /* 0x004fd6000000001b */
        /* <DEDUP_REMOVED lines=8> */
[----:B--2---:R-:W-:-:S02]  /*26100*/  PRMT R27, RZ, 0x7610, R27 ;  /* 0x00007610ff1b7816 */ /* 0x004fc4000000001b */
[----:B----4-:R-:W-:-:S04]  /*26110*/  @P1 LOP3.LUT R5, R5, R4, RZ, 0x3c, !PT ;  /* 0x0000000405051212 */ /* 0x010fc800078e3cff */
[----:B------:R-:W-:-:S04]  /*26120*/  @P1 LOP3.LUT R4, R5, R4, RZ, 0x3c, !PT ;  /* 0x0000000405041212 */ /* 0x000fc800078e3cff */
[----:B------:R-:W-:-:S05]  /*26130*/  @P1 LOP3.LUT R5, R5, R4, RZ, 0x3c, !PT ;  /* 0x0000000405051212 */ /* 0x000fca00078e3cff */
[----:B------:R-:W2:Y:S01]  /*26140*/  @P1 LDG.E.U16 R27, [R4.64] ;  /* 0x00000006041b1981 */ /* 0x000ea2000c1e1500 */
[----:B------:R-:W-:-:S03]  /*26150*/  ISETP.GT.AND P0, PT, R3, 0x3b, PT ;  /* 0x0000003b0300780c */ /* 0x000fc60003f04270 */
        /* <DEDUP_REMOVED lines=11> */
[----:B------:R-:W4:Y:S01]  /*26210*/  LDL R5, [R1+0x1790] ;  /* 0x0017900001057983 */ /* 0x000f220000100800 */
[----:B---3--:R-:W-:-:S03]  /*26220*/  @P0 IMAD.MOV.U32 R4, RZ, RZ, R0 ;  /* 0x000000ffff040224 */ /* 0x008fc600078e0000 */
[----:B------:R-:W3:Y:S01]  /*26230*/  LDL R0, [R1+0x176c] ;  /* 0x00176c0001007983 */ /* 0x000ee20000100800 */
[----:B--2---:R-:W-:-:S06]  /*26240*/  PRMT R27, RZ, 0x7610, R27 ;  /* 0x00007610ff1b7816 */ /* 0x004fcc000000001b */
[----:B----4-:R-:W2:Y:S01]  /*26250*/  @P0 LDG.E.U16 R27, [R4.64] ;  /* 0x00000006041b0981 */ /* 0x010ea2000c1e1500 */
        /* <DEDUP_REMOVED lines=38> */
[----:B------:R-:W-:Y:S02]  /*264c0*/  ISETP.GT.AND P1, PT, R3, 0x3e, PT ;  /* 0x0000003e0300780c */ /* 0x000fe40003f24270 */
[----:B------:R-:W-:Y:S01]  /*264d0*/  PRMT R2, RZ, 0x7610, R2 ;  /* 0x00007610ff027816 */ /* 0x000fe20000000002 */
[----:B--2---:R0:W-:Y:S04]  /*264e0*/  STL [R1+0xd0], R27 ;  /* 0x0000d01b01007387 */ /* 0x0041e80000100800 */
[----:B0-----:R-:W2:Y:S04]  /*264f0*/  LDL.LU R27, [R1+0x702c] ;  /* 0x00702c00011b7983 */ /* 0x001ea80000300800 */
[----:B------:R-:W4:Y:S02]  /*26500*/  LDL R5, [R1+0x1768] ;  /* 0x0017680001057983 */ /* 0x000f240000100800 */
[----:B---3--:R-:W-:-:S05]  /*26510*/  @P1 IMAD.MOV.U32 R4, RZ, RZ, R0 ;  /* 0x000000ffff041224 */ /* 0x008fca00078e0000 */
[----:B----4-:R0:W3:Y:S04]  /*26520*/  @P1 LDG.E.U16 R2, [R4.64] ;  /* 0x0000000604021981 */ /* 0x0100e8000c1e1500 */
[----:B0-----:R-:W4:Y:S04]  /*26530*/  LDL R4, [R1+0x1760] ;  /* 0x0017600001047983 */ /* 0x001f280000100800 */
[----:B------:R-:W4:Y:S01]  /*26540*/  LDL R5, [R1+0x1764] ;  /* 0x0017640001057983 */ /* 0x000f220000100800 */
[----:B--2---:R-:W-:Y:S02]  /*26550*/  PRMT R27, RZ, 0x7610, R27 ;  /* 0x00007610ff1b7816 */ /* 0x004fe4000000001b */
[----:B----4-:R-:W-:-:S04]  /*26560*/  @P1 LOP3.LUT R5, R5, R4, RZ, 0x3c, !PT ;  /* 0x0000000405051212 */ /* 0x010fc800078e3cff */
[----:B------:R-:W-:-:S04]  /*26570*/  @P1 LOP3.LUT R4, R5, R4, RZ, 0x3c, !PT ;  /* 0x0000000405041212 */ /* 0x000fc800078e3cff */
[----:B------:R-:W-:-:S05]  /*26580*/  @P1 LOP3.LUT R5, R5, R4, RZ, 0x3c, !PT ;  /* 0x0000000405051212 */ /* 0x000fca00078e3cff */
[----:B------:R-:W2:Y:S04]  /*26590*/  @P1 LDG.E.U16 R27, [R4.64] ;  /* 0x00000006041b1981 */ /* 0x000ea8000c1e1500 */
[----:B---3--:R-:W-:Y:S01]  /*265a0*/  STL [R1+0x6f40], R2 ;  /* 0x006f400201007387 */ /* 0x008fe20000100800 */
[----:B------:R-:W-:-:S03]  /*265b0*/  ISETP.GT.AND P0, PT, R3, 0x3f, PT ;  /* 0x0000003f0300780c */ /* 0x000fc60003f04270 */
[----:B--2---:R0:W-:Y:S04]  /*265c0*/  STL [R1+0xc8], R27 ;  /* 0x0000c81b01007387 */ /* 0x0041e80000100800 */
[----:B0-----:R-:W2:Y:S04]  /*265d0*/  LDL.LU R27, [R1+0x7028] ;  /* 0x00702800011b7983 */ /* 0x001ea80000300800 */
[----:B------:R-:W3:Y:S04]  /*265e0*/  LDL R4, [R1+0x1758] ;  /* 0x0017580001047983 */ /* 0x000ee80000100800 */
[----:B------:R-:W3:Y:S04]  /*265f0*/  LDL R5, [R1+0x175c] ;  /* 0x00175c0001057983 */ /* 0x000ee80000100800 */
[----:B------:R-:W0:Y:S01]  /*26600*/  S2R R0, SR_TID.X ;  /* 0x0000000000007919 */ /* 0x000e220000002100 */
[----:B--2---:R-:W-:-:S02]  /*26610*/  PRMT R27, RZ, 0x7610, R27 ;  /* 0x00007610ff1b7816 */ /* 0x004fc4000000001b */
[----:B---3--:R-:W-:-:S04]  /*26620*/  @P0 LOP3.LUT R5, R5, R4, RZ, 0x3c, !PT ;  /* 0x0000000405050212 */ /* 0x008fc800078e3cff */
[----:B------:R-:W-:-:S04]  /*26630*/  @P0 LOP3.LUT R4, R5, R4, RZ, 0x3c, !PT ;  /* 0x0000000405040212 */ /* 0x000fc800078e3cff */
[----:B------:R-:W-:-:S05]  /*26640*/  @P0 LOP3.LUT R5, R5, R4, RZ, 0x3c, !PT ;  /* 0x0000000405050212 */ /* 0x000fca00078e3cff */
[----:B------:R-:W2:Y:S01]  /*26650*/  @P0 LDG.E.U16 R27, [R4.64] ;  /* 0x00000006041b0981 */ /* 0x000ea2000c1e1500 */
[----:B0-----:R-:W-:-:S05]  /*26660*/  LOP3.LUT R0, R0, 0x3f, RZ, 0xc0, !PT ;  /* 0x0000003f00007812 */ /* 0x001fca00078ec0ff */
        /* <DEDUP_REMOVED lines=35> */
[----:B--2---:R0:W-:Y:S04]  /*268a0*/  STL [R1+0xc4], R27 ;  /* 0x0000c41b01007387 */ /* 0x0041e80000100800 */
[----:B0-----:R-:W2:Y:S04]  /*268b0*/  LDL.LU R27, [R1+0x7024] ;  /* 0x00702400011b7983 */ /* 0x001ea80000300800 */
[----:B------:R-:W3:Y:S04]  /*268c0*/  LDL R4, [R1+0x1750] ;  /* 0x0017500001047983 */ /* 0x000ee80000100800 */
[----:B------:R-:W3:Y:S01]  /*268d0*/  LDL R5, [R1+0x1754] ;  /* 0x0017540001057983 */ /* 0x000ee20000100800 */
[----:B--2---:R-:W-:-:S02]  /*268e0*/  PRMT R27, RZ, 0x7610, R27 ;  /* 0x00007610ff1b7816 */ /* 0x004fc4000000001b */
[----:B---3--:R-:W-:-:S04]  /*268f0*/  @P0 LOP3.LUT R5, R5, R4, RZ, 0x3c, !PT ;  /* 0x0000000405050212 */ /* 0x008fc800078e3cff */
[----:B------:R-:W-:-:S04]  /*26900*/  @P0 LOP3.LUT R4, R5, R4, RZ, 0x3c, !PT ;  /* 0x0000000405040212 */ /* 0x000fc800078e3cff */
[----:B------:R-:W-:-:S05]  /*26910*/  @P0 LOP3.LUT R5, R5, R4, RZ, 0x3c, !PT ;  /* 0x0000000405050212 */ /* 0x000fca00078e3cff */
[----:B------:R-:W2:Y:S01]  /*26920*/  @P0 LDG.E.U16 R27, [R4.64] ;  /* 0x00000006041b0981 */ /* 0x000ea2000c1e1500 */
[----:B------:R-:W-:-:S03]  /*26930*/  ISETP.GE.AND P1, PT, R0, R3, PT ;  /* 0x000000030000720c */ /* 0x000fc60003f26270 */
[----:B------:R-:W-:Y:S06]  /*26940*/  BAR.SYNC.DEFER_BLOCKING 0x0 ;  /* 0x0000000000007b1d */ /* 0x000fec0000010000 */
[----:B--2---:R0:W-:Y:S04]  /*26950*/  STL [R1+0xc0], R27 ;  /* 0x0000c01b01007387 */ /* 0x0041e80000100800 */
[----:B0-----:R-:W2:Y:S04]  /*26960*/  LDL.LU R27, [R1+0x7020] ;  /* 0x00702000011b7983 */ /* 0x001ea80000300800 */
[----:B------:R-:W3:Y:S04]  /*26970*/  LDL R4, [R1+0x2334] ;  /* 0x0023340001047983 */ /* 0x000ee80000100800 */
[----:B------:R-:W3:Y:S01]  /*26980*/  LDL R5, [R1+0x2338] ;  /* 0x0023380001057983 */ /* 0x000ee20000100800 */
[----:B--2---:R-:W-:-:S02]  /*26990*/  PRMT R27, RZ, 0x7610, R27 ;  /* 0x00007610ff1b7816 */ /* 0x004fc4000000001b */
[----:B---3--:R-:W-:-:S04]  /*269a0*/  @!P1 LOP3.LUT R5, R5, R4, RZ, 0x3c, !PT ;  /* 0x0000000405059212 */ /* 0x008fc800078e3cff */
[----:B------:R-:W-:-:S04]  /*269b0*/  @!P1 LOP3.LUT R4, R5, R4, RZ, 0x3c, !PT ;  /* 0x0000000405049212 */ /* 0x000fc800078e3cff */
[----:B------:R-:W-:-:S05]  /*269c0*/  @!P1 LOP3.LUT R5, R5, R4, RZ, 0x3c, !PT ;  /* 0x0000000405059212 */ /* 0x000fca00078e3cff */
[----:B------:R-:W2:Y:S04]  /*269d0*/  @!P1 LDG.E.U16 R27, [R4.64] ;  /* 0x00000006041b9981 */ /* 0x000ea8000c1e1500 */
        /* <DEDUP_REMOVED lines=247> */
[----:B------:R-:W-:-:S02]  /*27950*/  PRMT R26, RZ, 0x7610, R26 ;  /* 0x00007610ff1a7816 */ /* 0x000fc4000000001a */
[----:B---3--:R-:W-:-:S04]  /*27960*/  @!P1 LOP3.LUT R5, R5, R4, RZ, 0x3c, !PT ;  /* 0x0000000405059212 */ /* 0x008fc800078e3cff */
[----:B------:R-:W-:-:S04]  /*27970*/  @!P1 LOP3.LUT R4, R5, R4, RZ, 0x3c, !PT ;  /* 0x0000000405049212 */ /* 0x000fc800078e3cff */
[----:B------:R-:W-:-:S05]  /*27980*/  @!P1 LOP3.LUT R5, R5, R4, RZ, 0x3c, !PT ;  /* 0x0000000405059212 */ /* 0x000fca00078e3cff */
[----:B------:R-:W3:Y:S04]  /*27990*/  @!P1 LDG.E.U16 R26, [R4.64] ;  /* 0x00000006041a9981 */ /* 0x000ee8000c1e1500 */
[----:B---3--:R0:W-:Y:S04]  /*279a0*/  STL [R1+0x4c], R26 ;  /* 0x00004c1a01007387 */ /* 0x0081e80000100800 */
[----:B0-----:R-:W3:Y:S04]  /*279b0*/  LDL.LU R26, [R1+0x6fac] ;  /* 0x006fac00011a7983 */ /* 0x001ee80000300800 */
[----:B------:R-:W4:Y:S04]  /*279c0*/  LDL R4, [R1+0x1fb4] ;  /* 0x001fb40001047983 */ /* 0x000f280000100800 */
[----:B------:R-:W4:Y:S01]  /*279d0*/  LDL R5, [R1+0x1fb8] ;  /* 0x001fb80001057983 */ /* 0x000f220000100800 */
[----:B------:R-:W-:-:S02]  /*279e0*/  PRMT R25, RZ, 0x7610, R25 ;  /* 0x00007610ff197816 */ /* 0x000fc40000000019 */
[----:B----4-:R-:W-:-:S04]  /*279f0*/  @!P1 LOP3.LUT R5, R5, R4, RZ, 0x3c, !PT ;  /* 0x0000000405059212 */ /* 0x010fc800078e3cff */
[----:B------:R-:W-:-:S04]  /*27a00*/  @!P1 LOP3.LUT R4, R5, R4, RZ, 0x3c, !PT ;  /* 0x0000000405049212 */ /* 0x000fc800078e3cff */
[----:B------:R-:W-:-:S05]  /*27a10*/  @!P1 LOP3.LUT R5, R5, R4, RZ, 0x3c, !PT ;  /* 0x0000000405059212 */ /* 0x000fca00078e3cff */
[----:B------:R-:W4:Y:S04]  /*27a20*/  @!P1 LDG.E.U16 R25, [R4.64] ;  /* 0x0000000604199981 */ /* 0x000f28000c1e1500 */
[----:B----4-:R0:W-:Y:S04]  /*27a30*/  STL [R1+0x48], R25 ;  /* 0x0000481901007387 */ /* 0x0101e80000100800 */
[----:B0-----:R-:W4:Y:S04]  /*27a40*/  LDL.LU R25, [R1+0x6fa8] ;  /* 0x006fa80001197983 */ /* 0x001f280000300800 */
[----:B------:R-:W2:Y:S04]  /*27a50*/  LDL R4, [R1+0x1f94] ;  /* 0x001f940001047983 */ /* 0x000ea80000100800 */
[----:B------:R-:W2:Y:S01]  /*27a60*/  LDL R5, [R1+0x1f98] ;  /* 0x001f980001057983 */ /* 0x000ea20000100800 */
[----:B------:R-:W-:-:S02]  /*27a70*/  PRMT R24, RZ, 0x7610, R24 ;  /* 0x00007610ff187816 */ /* 0x000fc40000000018 */
[----:B--2---:R-:W-:-:S04]  /*27a80*/  @!P1 LOP3.LUT R5, R5, R4, RZ, 0x3c, !PT ;  /* 0x0000000405059212 */ /* 0x004fc800078e3cff */
[----:B------:R-:W-:-:S04]  /*27a90*/  @!P1 LOP3.LUT R4, R5, R4, RZ, 0x3c, !PT ;  /* 0x0000000405049212 */ /* 0x000fc800078e3cff */
[----:B------:R-:W-:-:S05]  /*27aa0*/  @!P1 LOP3.LUT R5, R5, R4, RZ, 0x3c, !PT ;  /* 0x0000000405059212 */ /* 0x000fca00078e3cff */
[----:B------:R-:W2:Y:S04]  /*27ab0*/  @!P1 LDG.E.U16 R24, [R4.64] ;  /* 0x0000000604189981 */ /* 0x000ea8000c1e1500 */
[----:B--2---:R0:W-:Y:S04]  /*27ac0*/  STL [R1+0x44], R24 ;  /* 0x0000441801007387 */ /* 0x0041e80000100800 */
[----:B0-----:R-:W2:Y:S04]  /*27ad0*/  LDL.LU R24, [R1+0x6fa4] ;  /* 0x006fa40001187983 */ /* 0x001ea80000300800 */
        /* <DEDUP_REMOVED lines=26> */
[----:B0-----:R-:W2:Y:S01]  /*27c80*/  LDL.LU R21, [R1+0x6f98] ;  /* 0x006f980001157983 */ /* 0x001ea20000300800 */
[----:B------:R-:W2:Y:S02]  /*27c90*/  LDL R4, [R1+0x1f14] ;  /* 0x001f140001047983 */ /* 0x000ea40000100800 */
        /* <DEDUP_REMOVED lines=14> */
[----:B------:R0:W2:Y:S04]  /*27d80*/  @!P1 LDG.E.U16 R2, [R4.64] ;  /* 0x0000000604029981 */ /* 0x0000a8000c1e1500 */
[----:B0-----:R-:W2:Y:S04]  /*27d90*/  LDL R4, [R1+0x1ed4] ;  /* 0x001ed40001047983 */ /* 0x001ea80000100800 */
[----:B------:R-:W2:Y:S01]  /*27da0*/  LDL R5, [R1+0x1ed8] ;  /* 0x001ed80001057983 */ /* 0x000ea20000100800 */
[----:B------:R-:W-:Y:S02]  /*27db0*/  PRMT R19, RZ, 0x7610, R19 ;  /* 0x00007610ff137816 */ /* 0x000fe40000000013 */
[----:B--2---:R-:W-:-:S04]  /*27dc0*/  @!P1 LOP3.LUT R5, R5, R4, RZ, 0x3c, !PT ;  /* 0x0000000405059212 */ /* 0x004fc800078e3cff */
[----:B------:R-:W-:-:S04]  /*27dd0*/  @!P1 LOP3.LUT R4, R5, R4, RZ, 0x3c, !PT ;  /* 0x0000000405049212 */ /* 0x000fc800078e3cff */
[----:B------:R-:W-:-:S05]  /*27de0*/  @!P1 LOP3.LUT R5, R5, R4, RZ, 0x3c, !PT ;  /* 0x0000000405059212 */ /* 0x000fca00078e3cff */
[----:B------:R-:W2:Y:S04]  /*27df0*/  @!P1 LDG.E.U16 R19, [R4.64] ;  /* 0x0000000604139981 */ /* 0x000ea8000c1e1500 */
[----:B------:R0:W-:Y:S04]  /*27e00*/  STL [R1+0x30], R2 ;  /* 0x0000300201007387 */ /* 0x0001e80000100800 */
[----:B0-----:R-:W3:Y:S04]  /*27e10*/  LDL R2, [R1+0x1e38] ;  /* 0x001e380001027983 */ /* 0x001ee80000100800 */
        /* <DEDUP_REMOVED lines=35> */
[----:B------:R-:W2:Y:S01]  /*28050*/  @!P1 LDG.E.U16 R15, [R4.64] ;  /* 0x00000006040f9981 */ /* 0x000ea2000c1e1500 */
[----:B------:R-:W-:-:S03]  /*28060*/  PRMT R14, RZ, 0x7610, R14 ;  /* 0x00007610ff0e7816 */ /* 0x000fc6000000000e */
[----:B--2---:R0:W-:Y:S04]  /*28070*/  STL [R1+0x1c], R15 ;  /* 0x00001c0f01007387 */ /* 0x0041e80000100800 */
[----:B0-----:R-:W2:Y:S01]  /*28080*/  LDL.LU R15, [R1+0x6f80] ;  /* 0x006f8000010f7983 */ /* 0x001ea20000300800 */
[----:B------:R-:W2:Y:S02]  /*28090*/  LDL R5, [R1+0x1e34] ;  /* 0x001e340001057983 */ /* 0x000ea40000100800 */
[----:B---3--:R-:W-:Y:S02]  /*280a0*/  @!P1 IMAD.MOV.U32 R4, RZ, RZ, R2 ;  /* 0x000000ffff049224 */ /* 0x008fe400078e0002 */
[----:B------:R-:W3:Y:S04]  /*280b0*/  LDL R2, [R1+0x1d98] ;  /* 0x001d980001027983 */ /* 0x000ee80000100800 */
[----:B--2---:R-:W2:Y:S04]  /*280c0*/  @!P1 LDG.E.U16 R14, [R4.64] ;  /* 0x00000006040e9981 */ /* 0x004ea8000c1e1500 */
        /* <DEDUP_REMOVED lines=36> */
[----:B0-----:R-:W4:Y:S01]  /*28310*/  LDL R5, [R1+0x1d94] ;  /* 0x001d940001057983 */ /* 0x001f220000100800 */
[----:B------:R-:W-:Y:S01]  /*28320*/  PRMT R29, RZ, 0x7610, R29 ;  /* 0x00007610ff1d7816 */ /* 0x000fe2000000001d */
[----:B---3--:R-:W-:Y:S02]  /*28330*/  @!P1 IMAD.MOV.U32 R4, RZ, RZ, R2 ;  /* 0x000000ffff049224 */ /* 0x008fe400078e0002 */
[----:B--2---:R0:W-:Y:S01]  /*28340*/  STL [R1+0x6eb8], R0 ;  /* 0x006eb80001007387 */ /* 0x0041e20000100800 */
[----:B------:R-:W-:Y:S01]  /*28350*/  PRMT R28, RZ, 0x7610, R28 ;  /* 0x00007610ff1c7816 */ /* 0x000fe2000000001c */
[----:B------:R-:W2:Y:S02]  /*28360*/  LDL R2, [R1+0x1d18] ;  /* 0x001d180001027983 */ /* 0x000ea40000100800 */
[----:B----4-:R1:W3:Y:S04]  /*28370*/  @!P1 LDG.E.U16 R29, [R4.64] ;  /* 0x00000006041d9981 */ /* 0x0102e8000c1e1500 */
[----:B0-----:R-:W4:Y:S04]  /*28380*/  LDL R0, [R1+0x1d58] ;  /* 0x001d580001007983 */ /* 0x001f280000100800 */
[----:B-1----:R-:W2:Y:S04]  /*28390*/  LDL R4, [R1+0x1d74] ;  /* 0x001d740001047983 */ /* 0x002ea80000100800 */
[----:B------:R-:W2:Y:S02]  /*283a0*/  LDL R5, [R1+0x1d78] ;  /* 0x001d780001057983 */ /* 0x000ea40000100800 */
[----:B--2---:R-:W-:-:S04]  /*283b0*/  @!P1 LOP3.LUT R5, R5, R4, RZ, 0x3c, !PT ;  /* 0x0000000405059212 */ /* 0x004fc800078e3cff */
[----:B------:R-:W-:-:S04]  /*283c0*/  @!P1 LOP3.LUT R4, R5, R4, RZ, 0x3c, !PT ;  /* 0x0000000405049212 */ /* 0x000fc800078e3cff */
[----:B------:R-:W-:-:S05]  /*283d0*/  @!P1 LOP3.LUT R5, R5, R4, RZ, 0x3c, !PT ;  /* 0x0000000405059212 */ /* 0x000fca00078e3cff */
[----:B------:R0:W2:Y:S04]  /*283e0*/  @!P1 LDG.E.U16 R28, [R4.64] ;  /* 0x00000006041c9981 */ /* 0x0000a8000c1e1500 */
[----:B---3--:R1:W-:Y:S04]  /*283f0*/  STL [R1+0x6ebc], R29 ;  /* 0x006ebc1d01007387 */ /* 0x0083e80000100800 */
[----:B0-----:R-:W3:Y:S04]  /*28400*/  LDL R5, [R1+0x1d54] ;  /* 0x001d540001057983 */ /* 0x001ee80000100800 */
[----:B-1----:R-:W3:Y:S01]  /*28410*/  LDL R29, [R1+0x1d38] ;  /* 0x001d3800011d7983 */ /* 0x002ee20000100800 */
[----:B------:R-:W-:Y:S01]  /*28420*/  PRMT R27, RZ, 0x7610, R27 ;  /* 0x00007610ff1b7816 */ /* 0x000fe2000000001b */
[----:B----4-:R-:W-:-:S02]  /*28430*/  @!P1 IMAD.MOV.U32 R4, RZ, RZ, R0 ;  /* 0x000000ffff049224 */ /* 0x010fc400078e0000 */
[----:B--2---:R0:W-:Y:S01]  /*28440*/  STL [R1+0x6ec0], R28 ;  /* 0x006ec01c01007387 */ /* 0x0041e20000100800 */
[----:B------:R-:W-:Y:S01]  /*28450*/  PRMT R26, RZ, 0x7610, R26 ;  /* 0x00007610ff1a7816 */ /* 0x000fe2000000001a */
[----:B------:R-:W2:Y:S02]  /*28460*/  LDL R0, [R1+0x1cf8] ;  /* 0x001cf80001007983 */ /* 0x000ea40000100800 */
[----:B0-----:R-:W4:Y:S04]  /*28470*/  LDL R28, [R1+0x1d34] ;  /* 0x001d3400011c7983 */ /* 0x001f280000100800 */
[----:B---3--:R0:W3:Y:S02]  /*28480*/  @!P1 LDG.E.U16 R27, [R4.64] ;  /* 0x00000006041b9981 */ /* 0x0080e4000c1e1500 */
[----:B0-----:R-:W-:-:S02]  /*28490*/  @!P1 IMAD.MOV.U32 R4, RZ, RZ, R29 ;  /* 0x000000ffff049224 */ /* 0x001fc400078e001d */
[----:B----4-:R-:W-:Y:S01]  /*284a0*/  @!P1 IMAD.MOV.U32 R5, RZ, RZ, R28 ;  /* 0x000000ffff059224 */ /* 0x010fe200078e001c */
[----:B---3--:R0:W-:Y:S01]  /*284b0*/  STL [R1+0x6ec4], R27 ;  /* 0x006ec41b01007387 */ /* 0x0081e20000100800 */
[----:B------:R-:W-:Y:S01]  /*284c0*/  PRMT R25, RZ, 0x7610, R25 ;  /* 0x00007610ff197816 */ /* 0x000fe20000000019 */
[----:B------:R-:W3:Y:S02]  /*284d0*/  LDL R29, [R1+0x1cd8] ;  /* 0x001cd800011d7983 */ /* 0x000ee40000100800 */
[----:B------:R-:W4:Y:S01]  /*284e0*/  LDL R28, [R1+0x1cb4] ;  /* 0x001cb400011c7983 */ /* 0x000f220000100800 */
[----:B------:R1:W2:Y:S04]  /*284f0*/  @!P1 LDG.E.U16 R26, [R4.64] ;  /* 0x00000006041a9981 */ /* 0x0002a8000c1e1500 */
[----:B0-----:R-:W3:Y:S04]  /*28500*/  LDL R27, [R1+0x1cb8] ;  /* 0x001cb800011b7983 */ /* 0x001ee80000100800 */
[----:B-1----:R-:W3:Y:S01]  /*28510*/  LDL R5, [R1+0x1d14] ;  /* 0x001d140001057983 */ /* 0x002ee20000100800 */
[----:B------:R-:W-:-:S03]  /*28520*/  @!P1 IMAD.MOV.U32 R4, RZ, RZ, R2 ;  /* 0x000000ffff049224 */ /* 0x000fc600078e0002 */
[----:B--2---:R0:W-:Y:S01]  /*28530*/  STL [R1+0x6ec8], R26 ;  /* 0x006ec81a01007387 */ /* 0x0041e20000100800 */
[----:B------:R-:W-:Y:S01]  /*28540*/  PRMT R24, RZ, 0x7610, R24 ;  /* 0x00007610ff187816 */ /* 0x000fe20000000018 */
[----:B------:R-:W2:Y:S02]  /*28550*/  LDL R2, [R1+0x1c98] ;  /* 0x001c980001027983 */ /* 0x000ea40000100800 */
[----:B---3--:R1:W3:Y:S04]  /*28560*/  @!P1 LDG.E.U16 R25, [R4.64] ;  /* 0x0000000604199981 */ /* 0x0082e8000c1e1500 */
[----:B0-----:R-:W2:Y:S04]  /*28570*/  LDL R26, [R1+0x1c94] ;  /* 0x001c9400011a7983 */ /* 0x001ea80000100800 */
[----:B-1----:R-:W2:Y:S01]  /*28580*/  LDL R5, [R1+0x1cf4] ;  /* 0x001cf40001057983 */ /* 0x002ea20000100800 */
[----:B------:R-:W-:-:S03]  /*28590*/  @!P1 IMAD.MOV.U32 R4, RZ, RZ, R0 ;  /* 0x000000ffff049224 */ /* 0x000fc600078e0000 */
[----:B---3--:R0:W-:Y:S01]  /*285a0*/  STL [R1+0x6ecc], R25 ;  /* 0x006ecc1901007387 */ /* 0x0081e20000100800 */
[----:B------:R-:W-:Y:S01]  /*285b0*/  PRMT R23, RZ, 0x7610, R23 ;  /* 0x00007610ff177816 */ /* 0x000fe20000000017 */
[----:B------:R-:W3:Y:S02]  /*285c0*/  LDL R0, [R1+0x1c78] ;  /* 0x001c780001007983 */ /* 0x000ee40000100800 */
[----:B--2---:R1:W2:Y:S04]  /*285d0*/  @!P1 LDG.E.U16 R24, [R4.64] ;  /* 0x0000000604189981 */ /* 0x0042a8000c1e1500 */
[----:B0-----:R-:W2:Y:S04]  /*285e0*/  LDL R25, [R1+0x1c74] ;  /* 0x001c740001197983 */ /* 0x001ea80000100800 */
[----:B-1----:R-:W2:Y:S01]  /*285f0*/  LDL R5, [R1+0x1cd4] ;  /* 0x001cd40001057983 */ /* 0x002ea20000100800 */
[----:B------:R-:W-:Y:S01]  /*28600*/  @!P1 IMAD.MOV.U32 R4, RZ, RZ, R29 ;  /* 0x000000ffff049224 */ /* 0x000fe200078e001d */
[----:B------:R-:W-:-:S02]  /*28610*/  PRMT R22, RZ, 0x7610, R22 ;  /* 0x00007610ff167816 */ /* 0x000fc40000000016 */
[----:B------:R-:W-:Y:S02]  /*28620*/  PRMT R21, RZ, 0x7610, R21 ;  /* 0x00007610ff157816 */ /* 0x000fe40000000015 */
[----:B--2---:R0:W2:Y:S02]  /*28630*/  @!P1 LDG.E.U16 R23, [R4.64] ;  /* 0x0000000604179981 */ /* 0x0040a4000c1e1500 */
[----:B0-----:R-:W-:Y:S02]  /*28640*/  @!P1 IMAD.MOV.U32 R4, RZ, RZ, R27 ;  /* 0x000000ffff049224 */ /* 0x001fe400078e001b */
[----:B----4-:R-:W-:-:S05]  /*28650*/  @!P1 IMAD.MOV.U32 R5, RZ, RZ, R28 ;  /* 0x000000ffff059224 */ /* 0x010fca00078e001c */
[----:B------:R0:W4:Y:S04]  /*28660*/  @!P1 LDG.E.U16 R22, [R4.64] ;  /* 0x0000000604169981 */ /* 0x000128000c1e1500 */
[----:B------:R1:W-:Y:S01]  /*28670*/  STL [R1+0x6ed0], R24 ;  /* 0x006ed01801007387 */ /* 0x0003e20000100800 */
[----:B0-----:R-:W-:Y:S02]  /*28680*/  @!P1 IMAD.MOV.U32 R4, RZ, RZ, R2 ;  /* 0x000000ffff049224 */ /* 0x001fe400078e0002 */
[----:B------:R-:W-:-:S05]  /*28690*/  @!P1 IMAD.MOV.U32 R5, RZ, RZ, R26 ;  /* 0x000000ffff059224 */ /* 0x000fca00078e001a */
[----:B------:R3:W4:Y:S01]  /*286a0*/  @!P1 LDG.E.U16 R21, [R4.64] ;  /* 0x0000000604159981 */ /* 0x000722000c1e1500 */
[----:B------:R-:W-:Y:S01]  /*286b0*/  PRMT R20, RZ, 0x7610, R20 ;  /* 0x00007610ff147816 */ /* 0x000fe20000000014 */
[----:B---3--:R-:W-:Y:S02]  /*286c0*/  @!P1 IMAD.MOV.U32 R4, RZ, RZ, R0 ;  /* 0x000000ffff049224 */ /* 0x008fe400078e0000 */
[----:B------:R-:W-:-:S05]  /*286d0*/  @!P1 IMAD.MOV.U32 R5, RZ, RZ, R25 ;  /* 0x000000ffff059224 */ /* 0x000fca00078e0019 */
[----:B------:R-:W3:Y:S04]  /*286e0*/  @!P1 LDG.E.U16 R20, [R4.64] ;  /* 0x0000000604149981 */ /* 0x000ee8000c1e1500 */
[----:B--2---:R0:W-:Y:S01]  /*286f0*/  STL [R1+0x6ed4], R23 ;  /* 0x006ed41701007387 */ /* 0x0041e20000100800 */
[----:B------:R-:W2:Y:S02]  /*28700*/  LDL R28, [R1+0x1c54] ;  /* 0x001c5400011c7983 */ /* 0x000ea40000100800 */
[----:B------:R-:W2:Y:S01]  /*28710*/  LDL R27, [R1+0x1c58] ;  /* 0x001c5800011b7983 */ /* 0x000ea20000100800 */
[----:B------:R-:W-:Y:S01]  /*28720*/  PRMT R19, RZ, 0x7610, R19 ;  /* 0x00007610ff137816 */ /* 0x000fe20000000013 */
[----:B----4-:R4:W-:Y:S01]  /*28730*/  STL [R1+0x6ed8], R22 ;  /* 0x006ed81601007387 */ /* 0x0109e20000100800 */
[----:B------:R-:W2:Y:S02]  /*28740*/  LDL R26, [R1+0x1c34] ;  /* 0x001c3400011a7983 */ /* 0x000ea40000100800 */
[----:B------:R-:W2:Y:S01]  /*28750*/  LDL R2, [R1+0x1c38] ;  /* 0x001c380001027983 */ /* 0x000ea20000100800 */
[----:B------:R3:W-:Y:S01]  /*28760*/  STL [R1+0x6edc], R21 ;  /* 0x006edc1501007387 */ /* 0x0007e20000100800 */
[----:B------:R-:W2:Y:S02]  /*28770*/  LDL R25, [R1+0x1c14] ;  /* 0x001c140001197983 */ /* 0x000ea40000100800 */
[----:B-1----:R-:W2:Y:S02]  /*28780*/  LDL R24, [R1+0x1c18] ;  /* 0x001c180001187983 */ /* 0x002ea40000100800 */
[----:B0-----:R-:W2:Y:S01]  /*28790*/  LDL R23, [R1+0x1bf4] ;  /* 0x001bf40001177983 */ /* 0x001ea20000100800 */
[----:B------:R-:W2:Y:S04]  /*287a0*/  LDL R0, [R1+0x1bf8] ;  /* 0x001bf80001007983 */ /* 0x000ea80000100800 */
[----:B---3--:R0:W-:Y:S01]  /*287b0*/  STL [R1+0x6ee0], R20 ;  /* 0x006ee01401007387 */ /* 0x0081e20000100800 */
[----:B----4-:R-:W3:Y:S02]  /*287c0*/  LDL R22, [R1+0x1bd4] ;  /* 0x001bd40001167983 */ /* 0x010ee40000100800 */
[----:B------:R-:W4:Y:S02]  /*287d0*/  LDL R21, [R1+0x1bd8] ;  /* 0x001bd80001157983 */ /* 0x000f240000100800 */
[----:B--2---:R-:W-:-:S02]  /*287e0*/  @!P1 IMAD.MOV.U32 R5, RZ, RZ, R28 ;  /* 0x000000ffff059224 */ /* 0x004fc400078e001c */
[----:B------:R-:W-:-:S05]  /*287f0*/  @!P1 IMAD.MOV.U32 R4, RZ, RZ, R27 ;  /* 0x000000ffff049224 */ /* 0x000fca00078e001b */
[----:B------:R1:W2:Y:S01]  /*28800*/  @!P1 LDG.E.U16 R19, [R4.64] ;  /* 0x0000000604139981 */ /* 0x0002a2000c1e1500 */
[----:B------:R-:W-:Y:S02]  /*28810*/  PRMT R18, RZ, 0x7610, R18 ;  /* 0x00007610ff127816 */ /* 0x000fe40000000012 */
[----:B------:R-:W-:Y:S01]  /*28820*/  PRMT R17, RZ, 0x7610, R17 ;  /* 0x00007610ff117816 */ /* 0x000fe20000000011 */
[----:B-1----:R-:W-:Y:S02]  /*28830*/  @!P1 IMAD.MOV.U32 R5, RZ, RZ, R26 ;  /* 0x000000ffff059224 */ /* 0x002fe400078e001a */
[----:B------:R-:W-:-:S05]  /*28840*/  @!P1 IMAD.MOV.U32 R4, RZ, RZ, R2 ;  /* 0x000000ffff049224 */ /* 0x000fca00078e0002 */
[----:B------:R1:W2:Y:S01]  /*28850*/  @!P1 LDG.E.U16 R18, [R4.64] ;  /* 0x0000000604129981 */ /* 0x0002a2000c1e1500 */
[----:B------:R-:W-:Y:S01]  /*28860*/  PRMT R16, RZ, 0x7610, R16 ;  /* 0x00007610ff107816 */ /* 0x000fe20000000010 */
[----:B-1----:R-:W-:Y:S02]  /*28870*/  @!P1 IMAD.MOV.U32 R5, RZ, RZ, R25 ;  /* 0x000000ffff059224 */ /* 0x002fe400078e0019 */
[----:B------:R-:W-:-:S05]  /*28880*/  @!P1 IMAD.MOV.U32 R4, RZ, RZ, R24 ;  /* 0x000000ffff049224 */ /* 0x000fca00078e0018 */
[----:B------:R1:W2:Y:S01]  /*28890*/  @!P1 LDG.E.U16 R17, [R4.64] ;  /* 0x0000000604119981 */ /* 0x0002a2000c1e1500 */
[----:B------:R-:W-:Y:S01]  /*288a0*/  PRMT R15, RZ, 0x7610, R15 ;  /* 0x00007610ff0f7816 */ /* 0x000fe2000000000f */
[----:B-1----:R-:W-:Y:S02]  /*288b0*/  @!P1 IMAD.MOV.U32 R4, RZ, RZ, R0 ;  /* 0x000000ffff049224 */ /* 0x002fe400078e0000 */
[----:B------:R-:W-:-:S05]  /*288c0*/  @!P1 IMAD.MOV.U32 R5, RZ, RZ, R23 ;  /* 0x000000ffff059224 */ /* 0x000fca00078e0017 */
[----:B------:R4:W2:Y:S02]  /*288d0*/  @!P1 LDG.E.U16 R16, [R4.64] ;  /* 0x0000000604109981 */ /* 0x0008a4000c1e1500 */
[----:B----4-:R-:W-:Y:S02]  /*288e0*/  @!P1 IMAD.MOV.U32 R4, RZ, RZ, R21 ;  /* 0x000000ffff049224 */ /* 0x010fe400078e0015 */
[----:B---3--:R-:W-:-:S05]  /*288f0*/  @!P1 IMAD.MOV.U32 R5, RZ, RZ, R22 ;  /* 0x000000ffff059224 */ /* 0x008fca00078e0016 */
[----:B------:R-:W3:Y:S04]  /*28900*/  @!P1 LDG.E.U16 R15, [R4.64] ;  /* 0x00000006040f9981 */ /* 0x000ee8000c1e1500 */
[----:B--2---:R-:W-:Y:S01]  /*28910*/  STL [R1+0x6ee4], R19 ;  /* 0x006ee41301007387 */ /* 0x004fe20000100800 */
[----:B0-----:R-:W2:Y:S02]  /*28920*/  LDL R20, [R1+0x1bb4] ;  /* 0x001bb40001147983 */ /* 0x001ea40000100800 */
[----:B------:R-:W4:Y:S01]  /*28930*/  LDL R2, [R1+0x1bb8] ;  /* 0x001bb80001027983 */ /* 0x000f220000100800 */
[----:B------:R-:W-:Y:S01]  /*28940*/  PRMT R14, RZ, 0x7610, R14 ;  /* 0x00007610ff0e7816 */ /* 0x000fe2000000000e */
[----:B------:R-:W-:Y:S04]  /*28950*/  STL [R1+0x6ee8], R18 ;  /* 0x006ee81201007387 */ /* 0x000fe80000100800 */
[----:B------:R0:W-:Y:S01]  /*28960*/  STL [R1+0x6eec], R17 ;  /* 0x006eec1101007387 */ /* 0x0001e20000100800 */
[----:B------:R-:W4:Y:S03]  /*28970*/  LDL R0, [R1+0x1b98] ;  /* 0x001b980001007983 */ /* 0x000f260000100800 */
[----:B0-----:R-:W4:Y:S04]  /*28980*/  LDL R17, [R1+0x1b94] ;  /* 0x001b940001117983 */ /* 0x001f280000100800 */
[----:B------:R0:W-:Y:S01]  /*28990*/  STL [R1+0x6ef0], R16 ;  /* 0x006ef01001007387 */ /* 0x0001e20000100800 */
[----:B------:R-:W4:Y:S03]  /*289a0*/  LDL R19, [R1+0x1b78] ;  /* 0x001b780001137983 */ /* 0x000f260000100800 */
[----:B---3--:R1:W-:Y:S01]  /*289b0*/  STL [R1+0x6ef4], R15 ;  /* 0x006ef40f01007387 */ /* 0x0083e20000100800 */
[----:B------:R-:W3:Y:S02]  /*289c0*/  LDL R18, [R1+0x174c] ;  /* 0x00174c0001127983 */ /* 0x000ee40000100800 */
[----:B--2---:R-:W-:-:S02]  /*289d0*/  @!P1 IMAD.MOV.U32 R5, RZ, RZ, R20 ;  /* 0x000000ffff059224 */ /* 0x004fc400078e0014 */
[----:B----4-:R-:W-:Y:S01]  /*289e0*/  @!P1 IMAD.MOV.U32 R4, RZ, RZ, R2 ;  /* 0x000000ffff049224 */ /* 0x010fe200078e0002 */
[----:B------:R-:W2:Y:S04]  /*289f0*/  LDL R20, [R1+0x1b74] ;  /* 0x001b740001147983 */ /* 0x000ea80000100800 */
[----:B------:R-:W4:Y:S04]  /*28a00*/  LDL R2, [R1+0x1b58] ;  /* 0x001b580001027983 */ /* 0x000f280000100800 */
[----:B------:R0:W2:Y:S01]  /*28a10*/  @!P1 LDG.E.U16 R14, [R4.64] ;  /* 0x00000006040e9981 */ /* 0x0000a2000c1e1500 */
[----:B------:R-:W-:-:S02]  /*28a20*/  PRMT R13, RZ, 0x7610, R13 ;  /* 0x00007610ff0d7816 */ /* 0x000fc4000000000d */
[----:B------:R-:W-:Y:S01]  /*28a30*/  PRMT R12, RZ, 0x7610, R12 ;  /* 0x00007610ff0c7816 */ /* 0x000fe2000000000c */
[----:B0-----:R-:W-:Y:S02]  /*28a40*/  @!P1 IMAD.MOV.U32 R4, RZ, RZ, R0 ;  /* 0x000000ffff049224 */ /* 0x001fe400078e0000 */
[----:B------:R-:W-:-:S05]  /*28a50*/  @!P1 IMAD.MOV.U32 R5, RZ, RZ, R17 ;  /* 0x000000ffff059224 */ /* 0x000fca00078e0011 */
[----:B------:R0:W3:Y:S02]  /*28a60*/  @!P1 LDG.E.U16 R13, [R4.64] ;  /* 0x00000006040d9981 */ /* 0x0000e4000c1e1500 */
[----:B0-----:R-:W-:Y:S02]  /*28a70*/  @!P1 IMAD.MOV.U32 R4, RZ, RZ, R19 ;  /* 0x000000ffff049224 */ /* 0x001fe400078e0013 */
[----:B--2---:R0:W-:Y:S01]  /*28a80*/  STL [R1+0x6ef8], R14 ;  /* 0x006ef80e01007387 */ /* 0x0041e20000100800 */
[----:B------:R-:W2:Y:S02]  /*28a90*/  LDL R17, [R1+0x1b48] ;  /* 0x001b480001117983 */ /* 0x000ea40000100800 */
[----:B------:R-:W2:Y:S02]  /*28aa0*/  LDL R16, [R1+0x2324] ;  /* 0x0023240001107983 */ /* 0x000ea40000100800 */
[----:B------:R-:W-:Y:S01]  /*28ab0*/  @!P1 IMAD.MOV.U32 R5, RZ, RZ, R20 ;  /* 0x000000ffff059224 */ /* 0x000fe200078e0014 */
[----:B-1----:R-:W2:Y:S04]  /*28ac0*/  LDL R15, [R1+0x230c] ;  /* 0x00230c00010f7983 */ /* 0x002ea80000100800 */
[----:B------:R4:W2:Y:S04]  /*28ad0*/  @!P1 LDG.E.U16 R12, [R4.64] ;  /* 0x00000006040c9981 */ /* 0x0008a8000c1e1500 */
[----:B0-----:R-:W2:Y:S04]  /*28ae0*/  LDL R14, [R1+0x2310] ;  /* 0x00231000010e7983 */ /* 0x001ea80000100800 */
[----:B------:R-:W0:Y:S01]  /*28af0*/  S2R R22, SR_TID.X ;  /* 0x0000000000167919 */ /* 0x000e220000002100 */
[----:B------:R-:W-:Y:S01]  /*28b00*/  PRMT R11, RZ, 0x7610, R11 ;  /* 0x00007610ff0b7816 */ /* 0x000fe2000000000b */
[----:B----4-:R-:W-:-:S02]  /*28b10*/  @!P1 IMAD.MOV.U32 R4, RZ, RZ, R2 ;  /* 0x000000ffff049224 */ /* 0x010fc400078e0002 */
[----:B---3--:R-:W-:-:S05]  /*28b20*/  @!P1 IMAD.MOV.U32 R5, RZ, RZ, R18 ;  /* 0x000000ffff059224 */ /* 0x008fca00078e0012 */
[----:B------:R2:W3:Y:S01]  /*28b30*/  @!P1 LDG.E.U16 R11, [R4.64] ;  /* 0x00000006040b9981 */ /* 0x0004e2000c1e1500 */
[----:B0-----:R-:W-:-:S05]  /*28b40*/  LOP3.LUT R29, R22, 0x7f, RZ, 0xc0, !PT ;  /* 0x0000007f161d7812 */ /* 0x001fca00078ec0ff */
[----:B------:R-:W-:-:S05]  /*28b50*/  IMAD.SHL.U32 R0, R29, 0x2, RZ ;  /* 0x000000021d007824 */ /* 0x000fca00078e00ff */
[----:B------:R-:W-:Y:S01]  /*28b60*/  STS.U16 [R0+0x10000], R9 ;  /* 0x0100000900007388 */ /* 0x000fe20000000400 */
[----:B------:R0:W-:Y:S03]  /*28b70*/  STS.U16 [R0+0x10100], R10 ;  /* 0x0101000a00007388 */ /* 0x0001e60000000400 */
[----:B------:R-:W-:Y:S01]  /*28b80*/  STL [R1+0x6f68], R22 ;  /* 0x006f681601007387 */ /* 0x000fe20000100800 */
[----:B0-----:R-:W-:Y:S02]  /*28b90*/  PRMT R10, RZ, 0x7610, R10 ;  /* 0x00007610ff0a7816 */ /* 0x001fe4000000000a */
[----:B------:R-:W-:Y:S01]  /*28ba0*/  PRMT R9, RZ, 0x7610, R9 ;  /* 0x00007610ff097816 */ /* 0x000fe20000000009 */
[----:B------:R-:W-:Y:S01]  /*28bb0*/  STL [R1+0x6efc], R13 ;  /* 0x006efc0d01007387 */ /* 0x000fe20000100800 */
[----:B------:R-:W-:Y:S02]  /*28bc0*/  STL [R1+0x6f54], R29 ;  /* 0x006f541d01007387 */ /* 0x000fe40000100800 */
[----:B--2---:R-:W-:-:S02]  /*28bd0*/  @!P1 IMAD.MOV.U32 R5, RZ, RZ, R17 ;  /* 0x000000ffff059224 */ /* 0x004fc400078e0011 */
[----:B------:R-:W-:-:S05]  /*28be0*/  @!P1 IMAD.MOV.U32 R4, RZ, RZ, R16 ;  /* 0x000000ffff049224 */ /* 0x000fca00078e0010 */
[----:B------:R0:W2:Y:S04]  /*28bf0*/  @!P1 LDG.E.U16 R10, [R4.64] ;  /* 0x00000006040a9981 */ /* 0x0000a8000c1e1500 */
[----:B------:R1:W-:Y:S01]  /*28c00*/  STL [R1+0x6f00], R12 ;  /* 0x006f000c01007387 */ /* 0x0003e20000100800 */
[----:B------:R-:W4:Y:S02]  /*28c10*/  LDL R2, [R1+0x22f0] ;  /* 0x0022f00001027983 */ /* 0x000f240000100800 */
[----:B0-----:R-:W-:Y:S02]  /*28c20*/  @!P1 IMAD.MOV.U32 R4, RZ, RZ, R14 ;  /* 0x000000ffff049224 */ /* 0x001fe400078e000e */
[----:B------:R-:W-:Y:S01]  /*28c30*/  @!P1 IMAD.MOV.U32 R5, RZ, RZ, R15 ;  /* 0x000000ffff059224 */ /* 0x000fe200078e000f */
[----:B-1----:R-:W4:Y:S04]  /*28c40*/  LDL R12, [R1+0x22ec] ;  /* 0x0022ec00010c7983 */ /* 0x002f280000100800 */
[----:B------:R4:W4:Y:S04]  /*28c50*/  @!P1 LDG.E.U16 R9, [R4.64] ;  /* 0x0000000604099981 */ /* 0x000928000c1e1500 */
[----:B---3--:R0:W-:Y:S01]  /*28c60*/  STL [R1+0x6f04], R11 ;  /* 0x006f040b01007387 */ /* 0x0081e20000100800 */
[----:B------:R-:W3:Y:S03]  /*28c70*/  LDL.LU R27, [R1+0xaf0] ;  /* 0x000af000011b7983 */ /* 0x000ee60000300800 */
[----:B--2---:R1:W-:Y:S01]  /*28c80*/  STL [R1+0x6f08], R10 ;  /* 0x006f080a01007387 */ /* 0x0043e20000100800 */
[----:B------:R-:W2:Y:S02]  /*28c90*/  LDL R14, [R1+0x22cc] ;  /* 0x0022cc00010e7983 */ /* 0x000ea40000100800 */
[----:B------:R-:W2:Y:S02]  /*28ca0*/  LDL R13, [R1+0x22d0] ;  /* 0x0022d000010d7983 */ /* 0x000ea40000100800 */
[----:B------:R-:W2:Y:S01]  /*28cb0*/  LDL.LU R28, [R1+0xab8] ;  /* 0x000ab800011c7983 */ /* 0x000ea20000300800 */
[----:B------:R-:W2:Y:S01]  /*28cc0*/  LDL.LU R16, [R1+0xabc] ;  /* 0x000abc0001107983 */ /* 0x000ea20000300800 */
[----:B------:R-:W2:Y:S02]  /*28cd0*/  LDL.LU R17, [R1+0xa7c] ;  /* 0x000a7c0001117983 */ /* 0x000ea40000300800 */
[----:B------:R-:W2:Y:S02]  /*28ce0*/  LDL.LU R18, [R1+0xa78] ;  /* 0x000a780001127983 */ /* 0x000ea40000300800 */
[----:B------:R-:W2:Y:S02]  /*28cf0*/  LDL.LU R19, [R1+0xa3c] ;  /* 0x000a3c0001137983 */ /* 0x000ea40000300800 */
[----:B----4-:R-:W-:Y:S01]  /*28d00*/  @!P1 IMAD.MOV.U32 R5, RZ, RZ, R12 ;  /* 0x000000ffff059224 */ /* 0x010fe200078e000c */
[----:B------:R4:W-:Y:S01]  /*28d10*/  STL [R1+0x6f0c], R9 ;  /* 0x006f0c0901007387 */ /* 0x0009e20000100800 */
[----:B------:R-:W2:Y:S02]  /*28d20*/  LDL R12, [R1+0x22ac] ;  /* 0x0022ac00010c7983 */ /* 0x000ea40000100800 */
[----:B0-----:R-:W2:Y:S02]  /*28d30*/  LDL R11, [R1+0x22b0] ;  /* 0x0022b000010b7983 */ /* 0x001ea40000100800 */
[----:B-1----:R-:W2:Y:S01]  /*28d40*/  LDL R10, [R1+0x228c] ;  /* 0x00228c00010a7983 */ /* 0x002ea20000100800 */
[----:B----4-:R-:W4:Y:S04]  /*28d50*/  LDL R9, [R1+0x2290] ;  /* 0x0022900001097983 */ /* 0x010f280000100800 */
[----:B------:R-:W-:Y:S01]  /*28d60*/  STS.U16 [R0+0x11000], R7 ;  /* 0x0110000700007388 */ /* 0x000fe20000000400 */
[----:B------:R0:W-:Y:S02]  /*28d70*/  STS.U16 [R0+0x11100], R8 ;  /* 0x0111000800007388 */ /* 0x0001e40000000400 */
[----:B------:R-:W-:Y:S01]  /*28d80*/  @!P1 IMAD.MOV.U32 R4, RZ, RZ, R2 ;  /* 0x000000ffff049224 */ /* 0x000fe200078e0002 */
[----:B------:R-:W-:Y:S01]  /*28d90*/  PRMT R3, RZ, 0x7610, R3 ;  /* 0x00007610ff037816 */ /* 0x000fe20000000003 */
[----:B------:R-:W4:Y:S01]  /*28da0*/  LDL.LU R20, [R1+0xa38] ;  /* 0x000a380001147983 */ /* 0x000f220000300800 */
[----:B0-----:R-:W-:-:S02]  /*28db0*/  PRMT R8, RZ, 0x7610, R8 ;  /* 0x00007610ff087816 */ /* 0x001fc40000000008 */
[----:B------:R-:W-:Y:S01]  /*28dc0*/  PRMT R7, RZ, 0x7610, R7 ;  /* 0x00007610ff077816 */ /* 0x000fe20000000007 */
[----:B------:R0:W-:Y:S04]  /*28dd0*/  STS.U16 [R0+0x12000], R6 ;  /* 0x0120000600007388 */ /* 0x0001e80000000400 */
[----:B------:R-:W4:Y:S04]  /*28de0*/  LDL.LU R21, [R1+0x9cc] ;  /* 0x0009cc0001157983 */ /* 0x000f280000300800 */
[----:B------:R2:W4:Y:S01]  /*28df0*/  @!P1 LDG.E.U16 R8, [R4.64] ;  /* 0x0000000604089981 */ /* 0x000522000c1e1500 */
[----:B------:R-:W4:Y:S02]  /*28e00*/  LDL.LU R23, [R1+0x9c8] ;  /* 0x0009c80001177983 */ /* 0x000f240000300800 */
[----:B------:R-:W4:Y:S01]  /*28e10*/  LDL.LU R2, [R1+0xfc] ;  /* 0x0000fc0001027983 */ /* 0x000f220000300800 */
[----:B0-----:R-:W-:Y:S01]  /*28e20*/  PRMT R6, RZ, 0x7610, R6 ;  /* 0x00007610ff067816 */ /* 0x001fe20000000006 */
[----:B---3--:R-:W-:Y:S04]  /*28e30*/  STS.U16 [R0+0x12100], R27 ;  /* 0x0121001b00007388 */ /* 0x008fe80000000400 */
[----:B------:R-:W3:Y:S01]  /*28e40*/  LDL.LU R24, [R1+0xf8] ;  /* 0x0000f80001187983 */ /* 0x000ee20000300800 */
[----:B------:R-:W3:Y:S02]  /*28e50*/  LDL.LU R25, [R1+0xb68] ;  /* 0x000b680001197983 */ /* 0x000ee40000300800 */
[----:B------:R-:W3:Y:S02]  /*28e60*/  LDL.LU R26, [R1+0xb64] ;  /* 0x000b6400011a7983 */ /* 0x000ee40000300800 */
[----:B--2---:R-:W-:-:S02]  /*28e70*/  @!P1 IMAD.MOV.U32 R5, RZ, RZ, R14 ;  /* 0x000000ffff059224 */ /* 0x004fc400078e000e */
[----:B------:R-:W-:-:S05]  /*28e80*/  @!P1 IMAD.MOV.U32 R4, RZ, RZ, R13 ;  /* 0x000000ffff049224 */ /* 0x000fca00078e000d */
[----:B------:R0:W2:Y:S02]  /*28e90*/  @!P1 LDG.E.U16 R7, [R4.64] ;  /* 0x0000000604079981 */ /* 0x0000a4000c1e1500 */
[----:B0-----:R-:W-:Y:S02]  /*28ea0*/  @!P1 IMAD.MOV.U32 R5, RZ, RZ, R12 ;  /* 0x000000ffff059224 */ /* 0x001fe400078e000c */
[----:B------:R-:W-:-:S05]  /*28eb0*/  @!P1 IMAD.MOV.U32 R4, RZ, RZ, R11 ;  /* 0x000000ffff049224 */ /* 0x000fca00078e000b */
[----:B------:R4:W3:Y:S02]  /*28ec0*/  @!P1 LDG.E.U16 R6, [R4.64] ;  /* 0x0000000604069981 */ /* 0x0008e4000c1e1500 */
[----:B----4-:R-:W-:Y:S02]  /*28ed0*/  @!P1 IMAD.MOV.U32 R4, RZ, RZ, R9 ;  /* 0x000000ffff049224 */ /* 0x010fe400078e0009 */
[----:B------:R-:W-:-:S05]  /*28ee0*/  @!P1 IMAD.MOV.U32 R5, RZ, RZ, R10 ;  /* 0x000000ffff059224 */ /* 0x000fca00078e000a */
[----:B------:R-:W4:Y:S04]  /*28ef0*/  @!P1 LDG.E.U16 R3, [R4.64] ;  /* 0x0000000604039981 */ /* 0x000f28000c1e1500 */
[----:B------:R0:W-:Y:S04]  /*28f00*/  STS.U16 [R0+0x13000], R28 ;  /* 0x0130001c00007388 */ /* 0x0001e80000000400 */
[----:B0-----:R-:W0:Y:S01]  /*28f10*/  S2R R28, SR_TID.X ;  /* 0x00000000001c7919 */ /* 0x001e220000002100 */
[----:B------:R-:W-:Y:S03]  /*28f20*/  STS.U16 [R0+0x13100], R16 ;  /* 0x0131001000007388 */ /* 0x000fe60000000400 */
[----:B------:R-:W-:Y:S01]  /*28f30*/  STL [R1+0x6f10], R8 ;  /* 0x006f100801007387 */ /* 0x000fe20000100800 */
[----:B------:R-:W-:Y:S02]  /*28f40*/  STS.U16 [R0+0x14000], R17 ;  /* 0x0140001100007388 */ /* 0x000fe40000000400 */
[----:B------:R-:W-:Y:S02]  /*28f50*/  STS.U16 [R0+0x14100], R18 ;  /* 0x0141001200007388 */ /* 0x000fe40000000400 */
[----:B------:R-:W-:Y:S01]  /*28f60*/  STS.U16 [R0+0x15000], R19 ;  /* 0x0150001300007388 */ /* 0x000fe20000000400 */
[----:B------:R-:W-:Y:S01]  /*28f70*/  STS.U16 [R0+0x15100], R20 ;  /* 0x0151001400007388 */ /* 0x000fe20000000400 */
[----:B------:R-:W-:Y:S02]  /*28f80*/  STS.U16 [R0+0x16000], R21 ;  /* 0x0160001500007388 */ /* 0x000fe40000000400 */
[----:B------:R-:W-:Y:S02]  /*28f90*/  STS.U16 [R0+0x16100], R23 ;  /* 0x0161001700007388 */ /* 0x000fe40000000400 */
[----:B------:R-:W-:Y:S01]  /*28fa0*/  STS.U16 [R0+0x17000], R2 ;  /* 0x0170000200007388 */ /* 0x000fe20000000400 */
[----:B0-----:R-:W-:-:S05]  /*28fb0*/  LOP3.LUT R28, R28, 0x7f, RZ, 0xc0, !PT ;  /* 0x0000007f1c1c7812 */ /* 0x001fca00078ec0ff */
[----:B------:R-:W-:Y:S01]  /*28fc0*/  IMAD.SHL.U32 R9, R28, 0x2, RZ ;  /* 0x000000021c097824 */ /* 0x000fe200078e00ff */
[----:B--2---:R0:W-:Y:S01]  /*28fd0*/  STL [R1+0x6f14], R7 ;  /* 0x006f140701007387 */ /* 0x0041e20000100800 */
[----:B------:R-:W2:Y:S03]  /*28fe0*/  LDL.LU R27, [R1+0xb30] ;  /* 0x000b3000011b7983 */ /* 0x000ea60000300800 */
[----:B0-----:R-:W-:Y:S01]  /*28ff0*/  LOP3.LUT R7, R9, 0x10, RZ, 0x3c, !PT ;  /* 0x0000001009077812 */ /* 0x001fe200078e3cff */
[----:B---3--:R-:W-:Y:S04]  /*29000*/  STL [R1+0x6f18], R6 ;  /* 0x006f180601007387 */ /* 0x008fe80000100800 */
[----:B----4-:R-:W-:Y:S01]  /*29010*/  STL [R1+0x6f1c], R3 ;  /* 0x006f1c0301007387 */ /* 0x010fe20000100800 */
[----:B------:R-:W3:Y:S02]  /*29020*/  LDL.LU R28, [R1+0xb2c] ;  /* 0x000b2c00011c7983 */ /* 0x000ee40000300800 */
[----:B------:R0:W-:Y:S02]  /*29030*/  STL [R1+0x6f6c], R9 ;  /* 0x006f6c0901007387 */ /* 0x0001e40000100800 */
[----:B------:R-:W4:Y:S01]  /*29040*/  LDL.LU R2, [R1+0xaf8] ;  /* 0x000af80001027983 */ /* 0x000f220000300800 */
[----:B------:R-:W-:Y:S04]  /*29050*/  STL [R1+0x6f44], R0 ;  /* 0x006f440001007387 */ /* 0x000fe80000100800 */
[----:B0-----:R-:W4:Y:S01]  /*29060*/  LDL.LU R9, [R1+0xaf4] ;  /* 0x000af40001097983 */ /* 0x001f220000300800 */
[----:B------:R-:W4:Y:S03]  /*29070*/  LDL.LU R22, [R1+0xab4] ;  /* 0x000ab40001167983 */ /* 0x000f260000300800 */
[----:B------:R0:W-:Y:S04]  /*29080*/  STS.U16 [R0+0x17100], R24 ;  /* 0x0171001800007388 */ /* 0x0001e80000000400 */
[----:B0-----:R-:W4:Y:S01]  /*29090*/  LDL.LU R0, [R1+0xab0] ;  /* 0x000ab00001007983 */ /* 0x001f220000300800 */
[----:B------:R-:W4:Y:S02]  /*290a0*/  LDL.LU R3, [R1+0xa74] ;  /* 0x000a740001037983 */ /* 0x000f240000300800 */
[----:B------:R-:W4:Y:S02]  /*290b0*/  LDL.LU R4, [R1+0xa70] ;  /* 0x000a700001047983 */ /* 0x000f240000300800 */
[----:B------:R-:W4:Y:S01]  /*290c0*/  LDL.LU R5, [R1+0xa34] ;  /* 0x000a340001057983 */ /* 0x000f220000300800 */
[----:B------:R-:W4:Y:S01]  /*290d0*/  LDL.LU R6, [R1+0xa30] ;  /* 0x000a300001067983 */ /* 0x000f220000300800 */
        /* <DEDUP_REMOVED lines=15> */
[----:B------:R0:W-:Y:S04]  /*291d0*/  STS.U16 [R7+0x10200], R25 ;  /* 0x0102001907007388 */ /* 0x0001e80000000400 */
[----:B------:R-:W4:Y:S01]  /*291e0*/  LDL.LU R24, [R1+0xa28] ;  /* 0x000a280001187983 */ /* 0x000f220000300800 */
[----:B------:R1:W-:Y:S03]  /*291f0*/  STS.U16 [R7+0x10300], R26 ;  /* 0x0103001a07007388 */ /* 0x0003e60000000400 */
[----:B0-----:R-:W4:Y:S01]  /*29200*/  LDL.LU R25, [R1+0x9bc] ;  /* 0x0009bc0001197983 */ /* 0x001f220000300800 */
[----:B-1----:R-:W4:Y:S03]  /*29210*/  LDL.LU R26, [R1+0x9b8] ;  /* 0x0009b800011a7983 */ /* 0x002f260000300800 */
[----:B--2---:R0:W-:Y:S04]  /*29220*/  STS.U16 [R7+0x11200], R27 ;  /* 0x0112001b07007388 */ /* 0x0041e80000000400 */
[----:B0-----:R-:W2:Y:S04]  /*29230*/  LDL.LU R27, [R1+0xec] ;  /* 0x0000ec00011b7983 */ /* 0x001ea80000300800 */
[----:B---3--:R0:W-:Y:S01]  /*29240*/  STS.U16 [R7+0x11300], R28 ;  /* 0x0113001c07007388 */ /* 0x0081e20000000400 */
[----:B----4-:R1:W-:Y:S03]  /*29250*/  STS.U16 [R7+0x12200], R2 ;  /* 0x0122000207007388 */ /* 0x0103e60000000400 */
[----:B0-----:R-:W3:Y:S04]  /*29260*/  LDL.LU R28, [R1+0xe8] ;  /* 0x0000e800011c7983 */ /* 0x001ee80000300800 */
[----:B-1----:R-:W4:Y:S04]  /*29270*/  LDL.LU R2, [R1+0xb58] ;  /* 0x000b580001027983 */ /* 0x002f280000300800 */
[----:B------:R0:W-:Y:S01]  /*29280*/  STS.U16 [R7+0x12300], R9 ;  /* 0x0123000907007388 */ /* 0x0001e20000000400 */
[----:B------:R1:W-:Y:S03]  /*29290*/  STS.U16 [R7+0x13200], R22 ;  /* 0x0132001607007388 */ /* 0x0003e60000000400 */
[----:B0-----:R-:W2:Y:S01]  /*292a0*/  LDL.LU R9, [R1+0x6f6c] ;  /* 0x006f6c0001097983 */ /* 0x001ea20000300800 */
[----:B-1----:R-:W2:Y:S03]  /*292b0*/  LDL.LU R22, [R1+0x6f68] ;  /* 0x006f680001167983 */ /* 0x002ea60000300800 */
[----:B------:R-:W-:Y:S01]  /*292c0*/  STS.U16 [R7+0x13300], R0 ;  /* 0x0133000007007388 */ /* 0x000fe20000000400 */
[----:B------:R-:W-:Y:S02]  /*292d0*/  STS.U16 [R7+0x14200], R3 ;  /* 0x0142000307007388 */ /* 0x000fe40000000400 */
[----:B------:R-:W-:Y:S02]  /*292e0*/  STS.U16 [R7+0x14300], R4 ;  /* 0x0143000407007388 */ /* 0x000fe40000000400 */
[----:B------:R-:W-:Y:S01]  /*292f0*/  STS.U16 [R7+0x15200], R5 ;  /* 0x0152000507007388 */ /* 0x000fe20000000400 */
[----:B------:R-:W-:Y:S01]  /*29300*/  STS.U16 [R7+0x15300], R6 ;  /* 0x0153000607007388 */ /* 0x000fe20000000400 */
[----:B------:R-:W-:Y:S02]  /*29310*/  STS.U16 [R7+0x16200], R8 ;  /* 0x0162000807007388 */ /* 0x000fe40000000400 */
[----:B------:R0:W-:Y:S01]  /*29320*/  STS.U16 [R7+0x16300], R10 ;  /* 0x0163000a07007388 */ /* 0x0001e20000000400 */
[----:B--2---:R-:W-:-:S05]  /*29330*/  LOP3.LUT R22, R22, 0x7f, RZ, 0xc0, !PT ;  /* 0x0000007f16167812 */ /* 0x004fca00078ec0ff */
[----:B0-----:R-:W-:-:S05]  /*29340*/  IMAD.SHL.U32 R10, R22, 0x2, RZ ;  /* 0x00000002160a7824 */ /* 0x001fca00078e00ff */
[----:B------:R-:W-:Y:S01]  /*29350*/  LOP3.LUT R3, R10, 0x30, RZ, 0x3c, !PT ;  /* 0x000000300a037812 */ /* 0x000fe200078e3cff */
[----:B------:R0:W-:Y:S04]  /*29360*/  STL [R1+0x6f58], R10 ;  /* 0x006f580a01007387 */ /* 0x0001e80000100800 */
[----:B0-----:R-:W2:Y:S04]  /*29370*/  LDL.LU R10, [R1+0xae4] ;  /* 0x000ae400010a7983 */ /* 0x001ea80000300800 */
[----:B--2---:R0:W-:Y:S04]  /*29380*/  STL [R1+0x6f5c], R10 ;  /* 0x006f5c0a01007387 */ /* 0x0041e80000100800 */
[----:B0-----:R-:W2:Y:S04]  /*29390*/  LDL.LU R10, [R1+0xb1c] ;  /* 0x000b1c00010a7983 */ /* 0x001ea80000300800 */
[----:B--2---:R0:W-:Y:S04]  /*293a0*/  STL [R1+0x6f60], R10 ;  /* 0x006f600a01007387 */ /* 0x0041e80000100800 */
[----:B0-----:R-:W2:Y:S01]  /*293b0*/  LDL.LU R10, [R1+0xb20] ;  /* 0x000b2000010a7983 */ /* 0x001ea20000300800 */
[----:B------:R-:W-:-:S03]  /*293c0*/  LOP3.LUT R0, R9, 0x20, RZ, 0x3c, !PT ;  /* 0x0000002009007812 */ /* 0x000fc600078e3cff */
[----:B------:R-:W-:Y:S01]  /*293d0*/  STS.U16 [R7+0x17200], R11 ;  /* 0x0172000b07007388 */ /* 0x000fe20000000400 */
[----:B------:R-:W-:Y:S03]  /*293e0*/  STS.U16 [R7+0x17300], R12 ;  /* 0x0173000c07007388 */ /* 0x000fe60000000400 */
[----:B------:R-:W-:Y:S01]  /*293f0*/  STS.U16 [R0+0x10400], R29 ;  /* 0x0104001d00007388 */ /* 0x000fe20000000400 */
[----:B------:R-:W-:Y:S02]  /*29400*/  STS.U16 [R0+0x10500], R13 ;  /* 0x0105000d00007388 */ /* 0x000fe40000000400 */
[----:B------:R-:W-:Y:S02]  /*29410*/  STS.U16 [R0+0x11400], R14 ;  /* 0x0114000e00007388 */ /* 0x000fe40000000400 */
[----:B------:R-:W-:Y:S01]  /*29420*/  STS.U16 [R0+0x11500], R15 ;  /* 0x0115000f00007388 */ /* 0x000fe20000000400 */
        /* <DEDUP_REMOVED lines=11> */
[----:B---3--:R-:W-:Y:S01]  /*294e0*/  STS.U16 [R0+0x17500], R28 ;  /* 0x0175001c00007388 */ /* 0x008fe20000000400 */
[----:B--2---:R0:W-:Y:S04]  /*294f0*/  STL [R1+0x6f64], R10 ;  /* 0x006f640a01007387 */ /* 0x0041e80000100800 */
[----:B0-----:R-:W2:Y:S01]  /*29500*/  LDL.LU R10, [R1+0xb54] ;  /* 0x000b5400010a7983 */ /* 0x001ea20000300800 */
[----:B------:R-:W3:Y:S02]  /*29510*/  LDL.LU R29, [R1+0xae0] ;  /* 0x000ae000011d7983 */ /* 0x000ee40000300800 */
[----:B------:R-:W3:Y:S02]  /*29520*/  LDL.LU R0, [R1+0xaa4] ;  /* 0x000aa40001007983 */ /* 0x000ee40000300800 */
[----:B------:R-:W3:Y:S01]  /*29530*/  LDL.LU R4, [R1+0xaa0] ;  /* 0x000aa00001047983 */ /* 0x000ee20000300800 */
[----:B------:R-:W3:Y:S01]  /*29540*/  LDL.LU R5, [R1+0xa64] ;  /* 0x000a640001057983 */ /* 0x000ee20000300800 */
        /* <DEDUP_REMOVED lines=20> */
[----:B------:R-:W3:Y:S03]  /*29690*/  LDL.LU R27, [R1+0x998] ;  /* 0x00099800011b7983 */ /* 0x000ee60000300800 */
[----:B----4-:R0:W-:Y:S01]  /*296a0*/  STS.U16 [R3+0x10600], R2 ;  /* 0x0106000203007388 */ /* 0x0101e20000000400 */
[----:B------:R-:W4:Y:S03]  /*296b0*/  LDL.LU R28, [R1+0xdc] ;  /* 0x0000dc00011c7983 */ /* 0x000f260000300800 */
[----:B0-----:R-:W3:Y:S04]  /*296c0*/  LDL.LU R2, [R1+0xd8] ;  /* 0x0000d80001027983 */ /* 0x001ee80000300800 */
[----:B--2---:R0:W-:Y:S04]  /*296d0*/  STS.U16 [R3+0x10700], R10 ;  /* 0x0107000a03007388 */ /* 0x0041e80000000400 */
[----:B0-----:R-:W2:Y:S04]  /*296e0*/  LDL.LU R10, [R1+0x6f64] ;  /* 0x006f6400010a7983 */ /* 0x001ea80000300800 */
[----:B--2---:R0:W-:Y:S04]  /*296f0*/  STS.U16 [R3+0x11600], R10 ;  /* 0x0116000a03007388 */ /* 0x0041e80000000400 */
[----:B0-----:R-:W2:Y:S04]  /*29700*/  LDL.LU R10, [R1+0x6f60] ;  /* 0x006f6000010a7983 */ /* 0x001ea80000300800 */
[----:B--2---:R0:W-:Y:S04]  /*29710*/  STS.U16 [R3+0x11700], R10 ;  /* 0x0117000a03007388 */ /* 0x0041e80000000400 */
[----:B0-----:R-:W2:Y:S04]  /*29720*/  LDL.LU R10, [R1+0x6f5c] ;  /* 0x006f5c00010a7983 */ /* 0x001ea80000300800 */
[----:B--2---:R0:W-:Y:S04]  /*29730*/  STS.U16 [R3+0x12600], R10 ;  /* 0x0126000a03007388 */ /* 0x0041e80000000400 */
[----:B0-----:R-:W2:Y:S01]  /*29740*/  LDL.LU R10, [R1+0x6f58] ;  /* 0x006f5800010a7983 */ /* 0x001ea20000300800 */
[----:B---3--:R0:W-:Y:S02]  /*29750*/  STS.U16 [R3+0x12700], R29 ;  /* 0x0127001d03007388 */ /* 0x0081e40000000400 */
[----:B------:R2:W-:Y:S02]  /*29760*/  STS.U16 [R3+0x13600], R0 ;  /* 0x0136000003007388 */ /* 0x0005e40000000400 */
        /* <DEDUP_REMOVED lines=9> */
[----:B0-----:R-:W3:Y:S01]  /*29800*/  LDL.LU R29, [R1+0x6f54] ;  /* 0x006f5400011d7983 */ /* 0x001ee20000300800 */
[----:B--2---:R-:W-:-:S05]  /*29810*/  LOP3.LUT R0, R10, 0x40, RZ, 0x3c, !PT ;  /* 0x000000400a007812 */ /* 0x004fca00078e3cff */
        /* <DEDUP_REMOVED lines=14> */
[----:B----4-:R-:W-:Y:S02]  /*29900*/  STS.U16 [R0+0x17800], R28 ;  /* 0x0178001c00007388 */ /* 0x010fe40000000400 */
[----:B------:R0:W-:Y:S02]  /*29910*/  STS.U16 [R0+0x17900], R2 ;  /* 0x0179000200007388 */ /* 0x0001e40000000400 */
[----:B0-----:R-:W2:Y:S04]  /*29920*/  LDL.LU R0, [R1+0xb0c] ;  /* 0x000b0c0001007983 */ /* 0x001ea80000300800 */
[----:B--2---:R0:W-:Y:S04]  /*29930*/  STL [R1+0x6f48], R0 ;  /* 0x006f480001007387 */ /* 0x0041e80000100800 */
[----:B0-----:R-:W2:Y:S04]  /*29940*/  LDL.LU R0, [R1+0xb10] ;  /* 0x000b100001007983 */ /* 0x001ea80000300800 */
[----:B--2---:R0:W-:Y:S04]  /*29950*/  STL [R1+0x6f4c], R0 ;  /* 0x006f4c0001007387 */ /* 0x0041e80000100800 */
[----:B0-----:R-:W2:Y:S01]  /*29960*/  LDL.LU R0, [R1+0xb44] ;  /* 0x000b440001007983 */ /* 0x001ea20000300800 */
[----:B---3--:R-:W-:-:S03]  /*29970*/  IMAD.SHL.U32 R12, R29, 0x2, RZ ;  /* 0x000000021d0c7824 */ /* 0x008fc600078e00ff */
[----:B--2---:R0:W-:Y:S04]  /*29980*/  STL [R1+0x6f50], R0 ;  /* 0x006f500001007387 */ /* 0x0041e80000100800 */
[----:B0-----:R-:W2:Y:S01]  /*29990*/  LDL.LU R0, [R1+0xb48] ;  /* 0x000b480001007983 */ /* 0x001ea20000300800 */
[----:B------:R-:W3:Y:S02]  /*299a0*/  LDL.LU R2, [R1+0xad4] ;  /* 0x000ad40001027983 */ /* 0x000ee40000300800 */
[----:B------:R-:W4:Y:S02]  /*299b0*/  LDL.LU R3, [R1+0xad0] ;  /* 0x000ad00001037983 */ /* 0x000f240000300800 */
        /* <DEDUP_REMOVED lines=18> */
[----:B------:R-:W3:Y:S01]  /*29ae0*/  LDL.LU R24, [R1+0xa4c] ;  /* 0x000a4c0001187983 */ /* 0x000ee20000300800 */
[C---:B------:R-:W-:Y:S01]  /*29af0*/  LOP3.LUT R4, R12.reuse, 0x50, RZ, 0x3c, !PT ;  /* 0x000000500c047812 */ /* 0x040fe200078e3cff */
[----:B------:R-:W3:Y:S01]  /*29b00*/  LDL.LU R25, [R1+0xa48] ;  /* 0x000a480001197983 */ /* 0x000ee20000300800 */
[----:B------:R-:W3:Y:S01]  /*29b10*/  LDL.LU R26, [R1+0x9fc] ;  /* 0x0009fc00011a7983 */ /* 0x000ee20000300800 */
[----:B------:R-:W3:Y:S02]  /*29b20*/  LDL.LU R27, [R1+0x9f8] ;  /* 0x0009f800011b7983 */ /* 0x000ee40000300800 */
[----:B------:R-:W3:Y:S02]  /*29b30*/  LDL.LU R28, [R1+0x10c] ;  /* 0x00010c00011c7983 */ /* 0x000ee40000300800 */
[----:B------:R-:W3:Y:S01]  /*29b40*/  LDL.LU R29, [R1+0x108] ;  /* 0x00010800011d7983 */ /* 0x000ee20000300800 */
[----:B--2---:R0:W-:Y:S04]  /*29b50*/  STS.U16 [R4+0x10a00], R0 ;  /* 0x010a000004007388 */ /* 0x0041e80000000400 */
[----:B0-----:R-:W2:Y:S04]  /*29b60*/  LDL.LU R0, [R1+0x6f50] ;  /* 0x006f500001007983 */ /* 0x001ea80000300800 */
[----:B--2---:R0:W-:Y:S04]  /*29b70*/  STS.U16 [R4+0x10b00], R0 ;  /* 0x010b000004007388 */ /* 0x0041e80000000400 */
[----:B0-----:R-:W2:Y:S04]  /*29b80*/  LDL.LU R0, [R1+0x6f4c] ;  /* 0x006f4c0001007983 */ /* 0x001ea80000300800 */
[----:B--2---:R0:W-:Y:S04]  /*29b90*/  STS.U16 [R4+0x11a00], R0 ;  /* 0x011a000004007388 */ /* 0x0041e80000000400 */
[----:B0-----:R-:W2:Y:S04]  /*29ba0*/  LDL.LU R0, [R1+0x6f48] ;  /* 0x006f480001007983 */ /* 0x001ea80000300800 */
[----:B--2---:R0:W-:Y:S01]  /*29bb0*/  STS.U16 [R4+0x11b00], R0 ;  /* 0x011b000004007388 */ /* 0x0041e20000000400 */
[----:B---3--:R1:W-:Y:S03]  /*29bc0*/  STS.U16 [R4+0x12a00], R2 ;  /* 0x012a000204007388 */ /* 0x0083e60000000400 */
[----:B0-----:R-:W2:Y:S01]  /*29bd0*/  LDL.LU R0, [R1+0x6f44] ;  /* 0x006f440001007983 */ /* 0x001ea20000300800 */
[----:B-1----:R-:W3:Y:S02]  /*29be0*/  LDL.LU R2, [R1+0x6f40] ;  /* 0x006f400001027983 */ /* 0x002ee40000300800 */
[----:B----4-:R0:W-:Y:S02]  /*29bf0*/  STS.U16 [R4+0x12b00], R3 ;  /* 0x012b000304007388 */ /* 0x0101e40000000400 */
[----:B------:R-:W-:Y:S01]  /*29c00*/  STS.U16 [R4+0x13a00], R5 ;  /* 0x013a000504007388 */ /* 0x000fe20000000400 */
[----:B------:R-:W-:Y:S01]  /*29c10*/  STS.U16 [R4+0x13b00], R6 ;  /* 0x013b000604007388 */ /* 0x000fe20000000400 */
[----:B------:R-:W-:Y:S02]  /*29c20*/  STS.U16 [R4+0x14a00], R7 ;  /* 0x014a000704007388 */ /* 0x000fe40000000400 */
[----:B------:R-:W-:Y:S02]  /*29c30*/  STS.U16 [R4+0x14b00], R8 ;  /* 0x014b000804007388 */ /* 0x000fe40000000400 */
[----:B------:R-:W-:Y:S01]  /*29c40*/  STS.U16 [R4+0x15a00], R9 ;  /* 0x015a000904007388 */ /* 0x000fe20000000400 */
[----:B------:R-:W-:Y:S01]  /*29c50*/  STS.U16 [R4+0x15b00], R10 ;  /* 0x015b000a04007388 */ /* 0x000fe20000000400 */
[----:B------:R-:W-:Y:S02]  /*29c60*/  STS.U16 [R4+0x16a00], R11 ;  /* 0x016a000b04007388 */ /* 0x000fe40000000400 */
[----:B------:R-:W-:Y:S01]  /*29c70*/  STS.U16 [R4+0x16b00], R13 ;  /* 0x016b000d04007388 */ /* 0x000fe20000000400 */
[----:B0-----:R-:W-:Y:S01]  /*29c80*/  LOP3.LUT R3, R12, 0x60, RZ, 0x3c, !PT ;  /* 0x000000600c037812 */ /* 0x001fe200078e3cff */
        /* <DEDUP_REMOVED lines=15> */
[----:B------:R-:W-:Y:S03]  /*29d80*/  STS.U16 [R3+0x16d00], R29 ;  /* 0x016d001d03007388 */ /* 0x000fe60000000400 */
[----:B---3--:R0:W-:Y:S04]  /*29d90*/  STS.U16 [R3+0x17c00], R2 ;  /* 0x017c000203007388 */ /* 0x0081e80000000400 */
[----:B0-----:R-:W3:Y:S04]  /*29da0*/  LDL.LU R2, [R1+0xb34] ;  /* 0x000b340001027983 */ /* 0x001ee80000300800 */
[----:B---3--:R0:W-:Y:S04]  /*29db0*/  STL [R1+0x6f34], R2 ;  /* 0x006f340201007387 */ /* 0x0081e80000100800 */
[----:B0-----:R-:W3:Y:S04]  /*29dc0*/  LDL.LU R2, [R1+0xb38] ;  /* 0x000b380001027983 */ /* 0x001ee80000300800 */
[----:B---3--:R0:W-:Y:S04]  /*29dd0*/  STL [R1+0x6f38], R2 ;  /* 0x006f380201007387 */ /* 0x0081e80000100800 */
[----:B0-----:R-:W3:Y:S01]  /*29de0*/  LDL.LU R2, [R1+0xc8] ;  /* 0x0000c80001027983 */ /* 0x001ee20000300800 */
[----:B------:R-:W4:Y:S01]  /*29df0*/  LDL.LU R4, [R1+0xb00] ;  /* 0x000b000001047983 */ /* 0x000f220000300800 */
[----:B--2---:R-:W-:-:S02]  /*29e00*/  LOP3.LUT R3, R0, 0x70, RZ, 0x3c, !PT ;  /* 0x0000007000037812 */ /* 0x004fc400078e3cff */
[----:B----4-:R0:W-:Y:S01]  /*29e10*/  STL [R1+0x6f3c], R4 ;  /* 0x006f3c0401007387 */ /* 0x0101e20000100800 */
[----:B------:R-:W2:Y:S02]  /*29e20*/  LDL.LU R5, [R1+0xafc] ;  /* 0x000afc0001057983 */ /* 0x000ea40000300800 */
[----:B------:R-:W4:Y:S02]  /*29e30*/  LDL.LU R6, [R1+0xac4] ;  /* 0x000ac40001067983 */ /* 0x000f240000300800 */
[----:B------:R-:W2:Y:S01]  /*29e40*/  LDL.LU R7, [R1+0xa84] ;  /* 0x000a840001077983 */ /* 0x000ea20000300800 */
[----:B------:R-:W2:Y:S01]  /*29e50*/  LDL.LU R8, [R1+0xa80] ;  /* 0x000a800001087983 */ /* 0x000ea20000300800 */
[----:B------:R-:W2:Y:S02]  /*29e60*/  LDL.LU R9, [R1+0xa44] ;  /* 0x000a440001097983 */ /* 0x000ea40000300800 */
[----:B------:R-:W2:Y:S02]  /*29e70*/  LDL.LU R10, [R1+0xa40] ;  /* 0x000a4000010a7983 */ /* 0x000ea40000300800 */
        /* <DEDUP_REMOVED lines=14> */
[----:B------:R-:W2:Y:S01]  /*29f60*/  LDL.LU R25, [R1+0x9c] ;  /* 0x00009c0001197983 */ /* 0x000ea20000300800 */
[----:B0-----:R-:W-:Y:S01]  /*29f70*/  LOP3.LUT R4, R0, 0x60, RZ, 0x3c, !PT ;  /* 0x0000006000047812 */ /* 0x001fe200078e3cff */
[----:B------:R-:W2:Y:S01]  /*29f80*/  LDL.LU R26, [R1+0x98] ;  /* 0x00009800011a7983 */ /* 0x000ea20000300800 */
[----:B------:R-:W2:Y:S01]  /*29f90*/  LDL.LU R27, [R1+0x94] ;  /* 0x00009400011b7983 */ /* 0x000ea20000300800 */
[----:B------:R-:W2:Y:S02]  /*29fa0*/  LDL.LU R28, [R1+0x90] ;  /* 0x00009000011c7983 */ /* 0x000ea40000300800 */
[----:B------:R-:W2:Y:S02]  /*29fb0*/  LDL.LU R29, [R1+0x8c] ;  /* 0x00008c00011d7983 */ /* 0x000ea40000300800 */
[----:B------:R-:W2:Y:S01]  /*29fc0*/  LDL.LU R0, [R1+0x88] ;  /* 0x0000880001007983 */ /* 0x000ea20000300800 */
[----:B---3--:R0:W-:Y:S04]  /*29fd0*/  STS.U16 [R4+0x17d00], R2 ;  /* 0x017d000204007388 */ /* 0x0081e80000000400 */
[----:B0-----:R-:W3:Y:S01]  /*29fe0*/  LDL.LU R4, [R1+0x6f3c] ;  /* 0x006f3c0001047983 */ /* 0x001ee20000300800 */
[----:B------:R-:W2:Y:S03]  /*29ff0*/  LDL.LU R2, [R1+0x6f38] ;  /* 0x006f380001027983 */ /* 0x000ea60000300800 */
[----:B--2---:R0:W-:Y:S04]  /*2a000*/  STS.U16 [R3+0x10e00], R2 ;  /* 0x010e000203007388 */ /* 0x0041e80000000400 */
[----:B0-----:R-:W2:Y:S04]  /*2a010*/  LDL.LU R2, [R1+0x6f34] ;  /* 0x006f340001027983 */ /* 0x001ea80000300800 */
[----:B--2---:R0:W-:Y:S04]  /*2a020*/  STS.U16 [R3+0x10f00], R2 ;  /* 0x010f000203007388 */ /* 0x0041e80000000400 */
[----:B0-----:R-:W2:Y:S01]  /*2a030*/  LDL.LU R2, [R1+0x6f30] ;  /* 0x006f300001027983 */ /* 0x001ea20000300800 */
[----:B---3--:R-:W-:Y:S02]  /*2a040*/  STS.U16 [R3+0x11e00], R4 ;  /* 0x011e000403007388 */ /* 0x008fe40000000400 */
[----:B------:R-:W-:Y:S02]  /*2a050*/  STS.U16 [R3+0x11f00], R5 ;  /* 0x011f000503007388 */ /* 0x000fe40000000400 */
[----:B----4-:R-:W-:Y:S01]  /*2a060*/  STS.U16 [R3+0x12e00], R6 ;  /* 0x012e000603007388 */ /* 0x010fe20000000400 */
[----:B--2---:R0:W-:Y:S01]  /*2a070*/  STS.U16 [R3+0x12f00], R2 ;  /* 0x012f000203007388 */ /* 0x0041e20000000400 */
        /* <DEDUP_REMOVED lines=9> */
[----:B0-----:R-:W2:Y:S01]  /*2a110*/  LDL.LU R2, [R1+0x6f2c] ;  /* 0x006f2c0001027983 */ /* 0x001ea20000300800 */
[----:B------:R0:W-:Y:S03]  /*2a120*/  STS.U16 [R3+0x17f00], R16 ;  /* 0x017f001003007388 */ /* 0x0001e60000000400 */
[----:B0-----:R-:W3:Y:S04]  /*2a130*/  LDL.LU R3, [R1+0x78] ;  /* 0x0000780001037983 */ /* 0x001ee80000300800 */
[----:B---3--:R0:W-:Y:S04]  /*2a140*/  STL [R1+0x6f20], R3 ;  /* 0x006f200301007387 */ /* 0x0081e80000100800 */
[----:B0-----:R-:W3:Y:S04]  /*2a150*/  LDL.LU R3, [R1+0x7c] ;  /* 0x00007c0001037983 */ /* 0x001ee80000300800 */
[----:B---3--:R0:W-:Y:S04]  /*2a160*/  STL [R1+0x6f24], R3 ;  /* 0x006f240301007387 */ /* 0x0081e80000100800 */
[----:B0-----:R-:W3:Y:S04]  /*2a170*/  LDL.LU R3, [R1+0x80] ;  /* 0x0000800001037983 */ /* 0x001ee80000300800 */
[----:B--2---:R-:W-:Y:S04]  /*2a180*/  STS.U16 [R2], R17 ;  /* 0x0000001102007388 */ /* 0x004fe80000000400 */
[----:B------:R-:W-:Y:S04]  /*2a190*/  STS.U16 [R2+0x400], R18 ;  /* 0x0004001202007388 */ /* 0x000fe80000000400 */
[----:B------:R-:W-:Y:S04]  /*2a1a0*/  STS.U16 [R2+0x800], R19 ;  /* 0x0008001302007388 */ /* 0x000fe80000000400 */
[----:B------:R-:W-:Y:S04]  /*2a1b0*/  STS.U16 [R2+0xc00], R20 ;  /* 0x000c001402007388 */ /* 0x000fe80000000400 */
[----:B------:R-:W-:Y:S04]  /*2a1c0*/  STS.U16 [R2+0x1000], R21 ;  /* 0x0010001502007388 */ /* 0x000fe80000000400 */
[----:B------:R-:W-:Y:S04]  /*2a1d0*/  STS.U16 [R2+0x1400], R22 ;  /* 0x0014001602007388 */ /* 0x000fe80000000400 */
[----:B------:R-:W-:Y:S04]  /*2a1e0*/  STS.U16 [R2+0x1800], R23 ;  /* 0x0018001702007388 */ /* 0x000fe80000000400 */
[----:B------:R-:W-:Y:S04]  /*2a1f0*/  STS.U16 [R2+0x1c00], R24 ;  /* 0x001c001802007388 */ /* 0x000fe80000000400 */
[----:B---3--:R0:W-:Y:S04]  /*2a200*/  STL [R1+0x6f28], R3 ;  /* 0x006f280301007387 */ /* 0x0081e80000100800 */
        /* <DEDUP_REMOVED lines=18> */
[----:B------:R-:W3:Y:S01]  /*2a330*/  LDL.LU R23, [R1+0x30] ;  /* 0x0000300001177983 */ /* 0x000ee20000300800 */
[----:B------:R0:W-:Y:S01]  /*2a340*/  STS.U16 [R2+0x2000], R25 ;  /* 0x0020001902007388 */ /* 0x0001e20000000400 */
[----:B------:R-:W3:Y:S03]  /*2a350*/  LDL.LU R24, [R1+0x2c] ;  /* 0x00002c0001187983 */ /* 0x000ee60000300800 */
[----:B------:R1:W-:Y:S04]  /*2a360*/  STS.U16 [R2+0x2400], R26 ;  /* 0x0024001a02007388 */ /* 0x0003e80000000400 */
[----:B------:R1:W-:Y:S04]  /*2a370*/  STS.U16 [R2+0x2800], R27 ;  /* 0x0028001b02007388 */ /* 0x0003e80000000400 */
[----:B------:R1:W-:Y:S04]  /*2a380*/  STS.U16 [R2+0x2c00], R28 ;  /* 0x002c001c02007388 */ /* 0x0003e80000000400 */
[----:B------:R1:W-:Y:S04]  /*2a390*/  STS.U16 [R2+0x3000], R29 ;  /* 0x0030001d02007388 */ /* 0x0003e80000000400 */
[----:B------:R1:W-:Y:S04]  /*2a3a0*/  STS.U16 [R2+0x3400], R0 ;  /* 0x0034000002007388 */ /* 0x0003e80000000400 */
[----:B0-----:R-:W3:Y:S01]  /*2a3b0*/  LDL.LU R25, [R1+0x28] ;  /* 0x0000280001197983 */ /* 0x001ee20000300800 */
[----:B-1----:R-:W3:Y:S02]  /*2a3c0*/  LDL.LU R26, [R1+0x24] ;  /* 0x00002400011a7983 */ /* 0x002ee40000300800 */
[----:B------:R-:W3:Y:S01]  /*2a3d0*/  LDL.LU R27, [R1+0x20] ;  /* 0x00002000011b7983 */ /* 0x000ee20000300800 */
[----:B------:R-:W3:Y:S01]  /*2a3e0*/  LDL.LU R28, [R1+0x1c] ;  /* 0x00001c00011c7983 */ /* 0x000ee20000300800 */
[----:B------:R-:W3:Y:S02]  /*2a3f0*/  LDL.LU R29, [R1+0x18] ;  /* 0x00001800011d7983 */ /* 0x000ee40000300800 */
[----:B------:R-:W3:Y:S02]  /*2a400*/  LDL.LU R0, [R1+0x14] ;  /* 0x0000140001007983 */ /* 0x000ee40000300800 */
[----:B------:R-:W3:Y:S01]  /*2a410*/  LDL.LU R4, [R1+0x10] ;  /* 0x0000100001047983 */ /* 0x000ee20000300800 */
[----:B------:R-:W3:Y:S04]  /*2a420*/  LDL.LU R5, [R1+0xc] ;  /* 0x00000c0001057983 */ /* 0x000ee80000300800 */
[----:B--2---:R0:W-:Y:S04]  /*2a430*/  STS.U16 [R2+0x3800], R3 ;  /* 0x0038000302007388 */ /* 0x0041e80000000400 */
[----:B0-----:R-:W2:Y:S04]  /*2a440*/  LDL.LU R3, [R1+0x6f28] ;  /* 0x006f280001037983 */ /* 0x001ea80000300800 */
[----:B--2---:R0:W-:Y:S04]  /*2a450*/  STS.U16 [R2+0x3c00], R3 ;  /* 0x003c000302007388 */ /* 0x0041e80000000400 */
[----:B0-----:R-:W2:Y:S04]  /*2a460*/  LDL.LU R3, [R1+0x6f24] ;  /* 0x006f240001037983 */ /* 0x001ea80000300800 */
[----:B--2---:R0:W-:Y:S04]  /*2a470*/  STS.U16 [R2+0x4000], R3 ;  /* 0x0040000302007388 */ /* 0x0041e80000000400 */
[----:B0-----:R-:W2:Y:S04]  /*2a480*/  LDL.LU R3, [R1+0x6f20] ;  /* 0x006f200001037983 */ /* 0x001ea80000300800 */
[----:B---3--:R-:W-:Y:S04]  /*2a490*/  STS.U16 [R2+0x4800], R6 ;  /* 0x0048000602007388 */ /* 0x008fe80000000400 */
[----:B----4-:R-:W-:Y:S04]  /*2a4a0*/  STS.U16 [R2+0x4c00], R7 ;  /* 0x004c000702007388 */ /* 0x010fe80000000400 */
[----:B------:R-:W-:Y:S04]  /*2a4b0*/  STS.U16 [R2+0x5000], R8 ;  /* 0x0050000802007388 */ /* 0x000fe80000000400 */
        /* <DEDUP_REMOVED lines=22> */
[----:B--2---:R0:W-:Y:S04]  /*2a620*/  STS.U16 [R2+0x4400], R3 ;  /* 0x0044000302007388 */ /* 0x0041e80000000400 */
[----:B0-----:R-:W2:Y:S01]  /*2a630*/  LDL.LU R3, [R1+0x6f1c] ;  /* 0x006f1c0001037983 */ /* 0x001ea20000300800 */
[----:B------:R-:W3:Y:S02]  /*2a640*/  LDL.LU R6, [R1+0x6f18] ;  /* 0x006f180001067983 */ /* 0x000ee40000300800 */
        /* <DEDUP_REMOVED lines=22> */
[----:B------:R-:W3:Y:S01]  /*2a7b0*/  LDL.LU R29, [R1+0x6ebc] ;  /* 0x006ebc00011d7983 */ /* 0x000ee20000300800 */
[----:B------:R-:W3:Y:S03]  /*2a7c0*/  LDL.LU R0, [R1+0x6eb8] ;  /* 0x006eb80001007983 */ /* 0x000ee60000300800 */
[----:B------:R-:W-:Y:S04]  /*2a7d0*/  STS.U16 [R2+0xac00], R4 ;  /* 0x00ac000402007388 */ /* 0x000fe80000000400 */
[----:B------:R-:W-:Y:S04]  /*2a7e0*/  STS.U16 [R2+0xb000], R5 ;  /* 0x00b0000502007388 */ /* 0x000fe80000000400 */
[----:B--2---:R-:W-:Y:S04]  /*2a7f0*/  STS.U16 [R2+0xbc00], R28 ;  /* 0x00bc001c02007388 */ /* 0x004fe80000000400 */
[----:B---3--:R0:W-:Y:S04]  /*2a800*/  STS.U16 [R2+0xb400], R0 ;  /* 0x00b4000002007388 */ /* 0x0081e80000000400 */
[----:B0-----:R-:W2:Y:S01]  /*2a810*/  LDL.LU R0, [R1+0x6eb4] ;  /* 0x006eb40001007983 */ /* 0x001ea20000300800 */
[----:B------:R-:W3:Y:S02]  /*2a820*/  LDL R5, [R1+0x1b54] ;  /* 0x001b540001057983 */ /* 0x000ee40000100800 */
[----:B------:R-:W3:Y:S02]  /*2a830*/  LDL R4, [R1+0x2330] ;  /* 0x0023300001047983 */ /* 0x000ee40000100800 */
[----:B------:R-:W2:Y:S02]  /*2a840*/  LDL.LU R28, [R1+0x1b5c] ;  /* 0x001b5c00011c7983 */ /* 0x000ea40000300800 */
[----:B--2---:R-:W-:Y:S01]  /*2a850*/  STL [R1+0x6c3c], R28 ;  /* 0x006c3c1c01007387 */ /* 0x004fe20000100800 */
[----:B------:R-:W-:Y:S02]  /*2a860*/  STL [R1+0x6c40], R28 ;  /* 0x006c401c01007387 */ /* 0x000fe40000100800 */
[----:B------:R-:W-:Y:S02]  /*2a870*/  STL [R1+0x6c44], R28 ;  /* 0x006c441c01007387 */ /* 0x000fe40000100800 */
[----:B------:R-:W-:Y:S01]  /*2a880*/  STL [R1+0x6c48], R28 ;  /* 0x006c481c01007387 */ /* 0x000fe20000100800 */
[----:B------:R-:W-:Y:S01]  /*2a890*/  STL [R1+0x6c4c], R28 ;  /* 0x006c4c1c01007387 */ /* 0x000fe20000100800 */
[----:B------:R-:W-:Y:S02]  /*2a8a0*/  STL [R1+0x6c50], R28 ;  /* 0x006c501c01007387 */ /* 0x000fe40000100800 */
[----:B------:R-:W-:Y:S02]  /*2a8b0*/  STL [R1+0x6c54], R28 ;  /* 0x006c541c01007387 */ /* 0x000fe40000100800 */
[----:B------:R0:W-:Y:S02]  /*2a8c0*/  STL [R1+0x6eac], R28 ;  /* 0x006eac1c01007387 */ /* 0x0001e40000100800 */
[----:B0-----:R-:W-:-:S06]  /*2a8d0*/  PRMT R28, RZ, 0x7610, R28 ;  /* 0x00007610ff1c7816 */ /* 0x001fcc000000001c */
[----:B---3--:R-:W2:Y:S04]  /*2a8e0*/  @!P1 LDG.E.U16 R28, [R4.64] ;  /* 0x00000006041c9981 */ /* 0x008ea8000c1e1500 */
[----:B------:R0:W-:Y:S04]  /*2a8f0*/  STS.U16 [R2+0xb800], R29 ;  /* 0x00b8001d02007388 */ /* 0x0001e80000000400 */
[----:B------:R-:W-:Y:S04]  /*2a900*/  STS.U16 [R2+0xc000], R27 ;  /* 0x00c0001b02007388 */ /* 0x000fe80000000400 */
[----:B------:R-:W-:Y:S04]  /*2a910*/  STS.U16 [R2+0xc400], R26 ;  /* 0x00c4001a02007388 */ /* 0x000fe80000000400 */
[----:B------:R-:W-:Y:S04]  /*2a920*/  STS.U16 [R2+0xc800], R25 ;  /* 0x00c8001902007388 */ /* 0x000fe80000000400 */
[----:B------:R-:W-:Y:S04]  /*2a930*/  STS.U16 [R2+0xcc00], R24 ;  /* 0x00cc001802007388 */ /* 0x000fe80000000400 */
[----:B------:R-:W-:Y:S04]  /*2a940*/  STS.U16 [R2+0xd000], R23 ;  /* 0x00d0001702007388 */ /* 0x000fe80000000400 */
[----:B------:R-:W-:Y:S01]  /*2a950*/  STS.U16 [R2+0xd400], R22 ;  /* 0x00d4001602007388 */ /* 0x000fe20000000400 */
[----:B0-----:R-:W-:-:S03]  /*2a960*/  LOP3.LUT R29, R2, 0x20, RZ, 0x3c, !PT ;  /* 0x00000020021d7812 */ /* 0x001fc600078e3cff */
        /* <DEDUP_REMOVED lines=9> */
[----:B------:R-:W-:Y:S01]  /*2aa00*/  STS.U16 [R2+0xfc00], R12 ;  /* 0x00fc000c02007388 */ /* 0x000fe20000000400 */
[----:B------:R-:W-:Y:S02]  /*2aa10*/  STS.U16 [R29+0x100], R11 ;  /* 0x0001000b1d007388 */ /* 0x000fe40000000400 */
[----:B------:R-:W-:Y:S02]  /*2aa20*/  STS.U16 [R29+0x500], R10 ;  /* 0x0005000a1d007388 */ /* 0x000fe40000000400 */
[----:B------:R-:W-:Y:S01]  /*2aa30*/  STS.U16 [R29+0x900], R9 ;  /* 0x000900091d007388 */ /* 0x000fe20000000400 */
[----:B------:R-:W-:Y:S01]  /*2aa40*/  STS.U16 [R29+0xd00], R8 ;  /* 0x000d00081d007388 */ /* 0x000fe20000000400 */
[----:B----4-:R-:W-:Y:S03]  /*2aa50*/  STS.U16 [R29+0x1100], R7 ;  /* 0x001100071d007388 */ /* 0x010fe60000000400 */
[----:B------:R0:W-:Y:S01]  /*2aa60*/  STL [R1+0x237c], R2 ;  /* 0x00237c0201007387 */ /* 0x0001e20000100800 */
[----:B------:R-:W-:Y:S02]  /*2aa70*/  STS.U16 [R29+0x1500], R6 ;  /* 0x001500061d007388 */ /* 0x000fe40000000400 */
[----:B------:R1:W-:Y:S01]  /*2aa80*/  STS.U16 [R29+0x1900], R3 ;  /* 0x001900031d007388 */ /* 0x0003e20000000400 */
[----:B0-----:R-:W3:Y:S01]  /*2aa90*/  LDL.LU R2, [R1+0x1b64] ;  /* 0x001b640001027983 */ /* 0x001ee20000300800 */
[----:B-1----:R-:W4:Y:S03]  /*2aaa0*/  LDL.LU R29, [R1+0x6eb0] ;  /* 0x006eb000011d7983 */ /* 0x002f260000300800 */
        /* <DEDUP_REMOVED lines=13> */
[----:B----4-:R-:W-:-:S02]  /*2ab80*/  PRMT R29, RZ, 0x7610, R29 ;  /* 0x00007610ff1d7816 */ /* 0x010fc4000000001d */
[----:B--2---:R-:W-:-:S04]  /*2ab90*/  @!P1 LOP3.LUT R5, R5, R4, RZ, 0x3c, !PT ;  /* 0x0000000405059212 */ /* 0x004fc800078e3cff */
[----:B------:R-:W-:-:S04]  /*2aba0*/  @!P1 LOP3.LUT R4, R5, R4, RZ, 0x3c, !PT ;  /* 0x0000000405049212 */ /* 0x000fc800078e3cff */
[----:B------:R-:W-:-:S05]  /*2abb0*/  @!P1 LOP3.LUT R5, R5, R4, RZ, 0x3c, !PT ;  /* 0x0000000405059212 */ /* 0x000fca00078e3cff */
[----:B------:R-:W2:Y:S04]  /*2abc0*/  @!P1 LDG.E.U16 R29, [R4.64] ;  /* 0x00000006041d9981 */ /* 0x000ea8000c1e1500 */
[----:B--2---:R0:W-:Y:S04]  /*2abd0*/  STL [R1+0xb3c], R29 ;  /* 0x000b3c1d01007387 */ /* 0x0041e80000100800 */
[----:B0-----:R-:W2:Y:S01]  /*2abe0*/  LDL.LU R29, [R1+0x6ea4] ;  /* 0x006ea400011d7983 */ /* 0x001ea20000300800 */
[----:B------:R-:W4:Y:S02]  /*2abf0*/  LDL R4, [R1+0x1b40] ;  /* 0x001b400001047983 */ /* 0x000f240000100800 */
[----:B------:R-:W4:Y:S01]  /*2ac00*/  LDL R5, [R1+0x231c] ;  /* 0x00231c0001057983 */ /* 0x000f220000100800 */
[----:B------:R-:W-:-:S02]  /*2ac10*/  PRMT R0, RZ, 0x7610, R0 ;  /* 0x00007610ff007816 */ /* 0x000fc40000000000 */
[----:B----4-:R-:W-:-:S04]  /*2ac20*/  @!P1 LOP3.LUT R5, R5, R4, RZ, 0x3c, !PT ;  /* 0x0000000405059212 */ /* 0x010fc800078e3cff */
[----:B------:R-:W-:-:S04]  /*2ac30*/  @!P1 LOP3.LUT R4, R5, R4, RZ, 0x3c, !PT ;  /* 0x0000000405049212 */ /* 0x000fc800078e3cff */
[----:B------:R-:W-:-:S05]  /*2ac40*/  @!P1 LOP3.LUT R5, R5, R4, RZ, 0x3c, !PT ;  /* 0x0000000405059212 */ /* 0x000fca00078e3cff */
[----:B------:R-:W4:Y:S04]  /*2ac50*/  @!P1 LDG.E.U16 R0, [R4.64] ;  /* 0x0000000604009981 */ /* 0x000f28000c1e1500 */
[----:B----4-:R0:W-:Y:S04]  /*2ac60*/  STL [R1+0xb38], R0 ;  /* 0x000b380001007387 */ /* 0x0101e80000100800 */
[----:B0-----:R-:W4:Y:S01]  /*2ac70*/  LDL.LU R0, [R1+0x6ea0] ;  /* 0x006ea00001007983 */ /* 0x001f220000300800 */
[----:B------:R-:W3:Y:S02]  /*2ac80*/  LDL R4, [R1+0x2304] ;  /* 0x0023040001047983 */ /* 0x000ee40000100800 */
[----:B------:R-:W3:Y:S01]  /*2ac90*/  LDL R5, [R1+0x2308] ;  /* 0x0023080001057983 */ /* 0x000ee20000100800 */
[----:B--2---:R-:W-:-:S02]  /*2aca0*/  PRMT R29, RZ, 0x7610, R29 ;  /* 0x00007610ff1d7816 */ /* 0x004fc4000000001d */
[----:B---3--:R-:W-:-:S04]  /*2acb0*/  @!P1 LOP3.LUT R5, R5, R4, RZ, 0x3c, !PT ;  /* 0x0000000405059212 */ /* 0x008fc800078e3cff */
[----:B------:R-:W-:-:S04]  /*2acc0*/  @!P1 LOP3.LUT R4, R5, R4, RZ, 0x3c, !PT ;  /* 0x0000000405049212 */ /* 0x000fc800078e3cff */
[----:B------:R-:W-:-:S05]  /*2acd0*/  @!P1 LOP3.LUT R5, R5, R4, RZ, 0x3c, !PT ;  /* 0x0000000405059212 */ /* 0x000fca00078e3cff */
[----:B------:R-:W2:Y:S04]  /*2ace0*/  @!P1 LDG.E.U16 R29, [R4.64] ;  /* 0x00000006041d9981 */ /* 0x000ea8000c1e1500 */
[----:B--2---:R0:W-:Y:S04]  /*2acf0*/  STL [R1+0xb34], R29 ;  /* 0x000b341d01007387 */ /* 0x0041e80000100800 */
[----:B0-----:R-:W2:Y:S01]  /*2ad00*/  LDL.LU R29, [R1+0x6e9c] ;  /* 0x006e9c00011d7983 */ /* 0x001ea20000300800 */
[----:B------:R-:W3:Y:S02]  /*2ad10*/  LDL R4, [R1+0x22fc] ;  /* 0x0022fc0001047983 */ /* 0x000ee40000100800 */
[----:B------:R-:W3:Y:S01]  /*2ad20*/  LDL R5, [R1+0x2300] ;  /* 0x0023000001057983 */ /* 0x000ee20000100800 */
[----:B----4-:R-:W-:-:S02]  /*2ad30*/  PRMT R0, RZ, 0x7610, R0 ;  /* 0x00007610ff007816 */ /* 0x010fc40000000000 */
[----:B---3--:R-:W-:-:S04]  /*2ad40*/  @!P1 LOP3.LUT R5, R5, R4, RZ, 0x3c, !PT ;  /* 0x0000000405059212 */ /* 0x008fc800078e3cff */
[----:B------:R-:W-:-:S04]  /*2ad50*/  @!P1 LOP3.LUT R4, R5, R4, RZ, 0x3c, !PT ;  /* 0x0000000405049212 */ /* 0x000fc800078e3cff */
[----:B------:R-:W-:-:S05]  /*2ad60*/  @!P1 LOP3.LUT R5, R5, R4, RZ, 0x3c, !PT ;  /* 0x0000000405059212 */ /* 0x000fca00078e3cff */
[----:B------:R-:W3:Y:S04]  /*2ad70*/  @!P1 LDG.E.U16 R0, [R4.64] ;  /* 0x0000000604009981 */ /* 0x000ee8000c1e1500 */
[----:B---3--:R0:W-:Y:S04]  /*2ad80*/  STL [R1+0xb30], R0 ;  /* 0x000b300001007387 */ /* 0x0081e80000100800 */
[----:B0-----:R-:W3:Y:S01]  /*2ad90*/  LDL.LU R0, [R1+0x6e98] ;  /* 0x006e980001007983 */ /* 0x001ee20000300800 */
[----:B------:R-:W4:Y:S02]  /*2ada0*/  LDL R4, [R1+0x22e4] ;  /* 0x0022e40001047983 */ /* 0x000f240000100800 */
[----:B------:R-:W4:Y:S01]  /*2adb0*/  LDL R5, [R1+0x22e8] ;  /* 0x0022e80001057983 */ /* 0x000f220000100800 */
[----:B--2---:R-:W-:-:S02]  /*2adc0*/  PRMT R29, RZ, 0x7610, R29 ;  /* 0x00007610ff1d7816 */ /* 0x004fc4000000001d */
[----:B----4-:R-:W-:-:S04]  /*2add0*/  @!P1 LOP3.LUT R5, R5, R4, RZ, 0x3c, !PT ;  /* 0x0000000405059212 */ /* 0x010fc800078e3cff */
[----:B------:R-:W-:-:S04]  /*2ade0*/  @!P1 LOP3.LUT R4, R5, R4, RZ, 0x3c, !PT ;  /* 0x0000000405049212 */ /* 0x000fc800078e3cff */
[----:B------:R-:W-:-:S05]  /*2adf0*/  @!P1 LOP3.LUT R5, R5, R4, RZ, 0x3c, !PT ;  /* 0x0000000405059212 */ /* 0x000fca00078e3cff */
[----:B------:R-:W2:Y:S04]  /*2ae00*/  @!P1 LDG.E.U16 R29, [R4.64] ;  /* 0x00000006041d9981 */ /* 0x000ea8000c1e1500 */
[----:B--2---:R0:W-:Y:S04]  /*2ae10*/  STL [R1+0xb2c], R29 ;  /* 0x000b2c1d01007387 */ /* 0x0041e80000100800 */
[----:B0-----:R-:W2:Y:S01]  /*2ae20*/  LDL.LU R29, [R1+0x6e94] ;  /* 0x006e9400011d7983 */ /* 0x001ea20000300800 */
[----:B------:R-:W4:Y:S02]  /*2ae30*/  LDL R4, [R1+0x22dc] ;  /* 0x0022dc0001047983 */ /* 0x000f240000100800 */
[----:B------:R-:W4:Y:S01]  /*2ae40*/  LDL R5, [R1+0x22e0] ;  /* 0x0022e00001057983 */ /* 0x000f220000100800 */
[----:B---3--:R-:W-:-:S02]  /*2ae50*/  PRMT R0, RZ, 0x7610, R0 ;  /* 0x00007610ff007816 */ /* 0x008fc40000000000 */
[----:B----4-:R-:W-:-:S04]  /*2ae60*/  @!P1 LOP3.LUT R5, R5, R4, RZ, 0x3c, !PT ;  /* 0x0000000405059212 */ /* 0x010fc800078e3cff */
        /* <DEDUP_REMOVED lines=537> */
[----:B------:R-:W4:Y:S02]  /*2d000*/  LDL R5, [R1+0x2040] ;  /* 0x0020400001057983 */ /* 0x000f240000100800 */
[----:B----4-:R-:W-:-:S02]  /*2d010*/  @!P1 LOP3.LUT R5, R5, R4, RZ, 0x3c, !PT ;  /* 0x0000000405059212 */ /* 0x010fc400078e3cff */
[----:B--2---:R-:W-:Y:S02]  /*2d020*/  PRMT R29, RZ, 0x7610, R29 ;  /* 0x00007610ff1d7816 */ /* 0x004fe4000000001d */
        /* <DEDUP_REMOVED lines=749> */
[----:B------:R0:W3:Y:S04]  /*2ff00*/  @!P1 LDG.E.U16 R0, [R4.64] ;  /* 0x0000000604009981 */ /* 0x0000e8000c1e1500 */
[----:B0-----:R-:W4:Y:S04]  /*2ff10*/  LDL R4, [R1+0x1cbc] ;  /* 0x001cbc0001047983 */ /* 0x001f280000100800 */
[----:B------:R-:W4:Y:S01]  /*2ff20*/  LDL R5, [R1+0x1cc0] ;  /* 0x001cc00001057983 */ /* 0x000f220000100800 */
[----:B--2---:R-:W-:Y:S02]  /*2ff30*/  PRMT R29, RZ, 0x7610, R29 ;  /* 0x00007610ff1d7816 */ /* 0x004fe4000000001d */
[----:B----4-:R-:W-:-:S04]  /*2ff40*/  @!P1 LOP3.LUT R5, R5, R4, RZ, 0x3c, !PT ;  /* 0x0000000405059212 */ /* 0x010fc800078e3cff */
[----:B------:R-:W-:-:S04]  /*2ff50*/  @!P1 LOP3.LUT R4, R5, R4, RZ, 0x3c, !PT ;  /* 0x0000000405049212 */ /* 0x000fc800078e3cff */
[----:B------:R-:W-:Y:S01]  /*2ff60*/  @!P1 LOP3.LUT R5, R5, R4, RZ, 0x3c, !PT ;  /* 0x0000000405059212 */ /* 0x000fe200078e3cff */
[----:B---3--:R0:W-:Y:S04]  /*2ff70*/  STL [R1+0x6be8], R0 ;  /* 0x006be80001007387 */ /* 0x0081e80000100800 */
[----:B------:R1:W2:Y:S04]  /*2ff80*/  @!P1 LDG.E.U16 R29, [R4.64] ;  /* 0x00000006041d9981 */ /* 0x0002a8000c1e1500 */
[----:B-1----:R-:W3:Y:S04]  /*2ff90*/  LDL R4, [R1+0x1cac] ;  /* 0x001cac0001047983 */ /* 0x002ee80000100800 */
[----:B------:R-:W3:Y:S01]  /*2ffa0*/  LDL R5, [R1+0x1cb0] ;  /* 0x001cb00001057983 */ /* 0x000ee20000100800 */
[----:B0-----:R-:W-:-:S02]  /*2ffb0*/  PRMT R0, RZ, 0x7610, R0 ;  /* 0x00007610ff007816 */ /* 0x001fc40000000000 */
[----:B---3--:R-:W-:-:S04]  /*2ffc0*/  @!P1 LOP3.LUT R5, R5, R4, RZ, 0x3c, !PT ;  /* 0x0000000405059212 */ /* 0x008fc800078e3cff */
[----:B------:R-:W-:-:S04]  /*2ffd0*/  @!P1 LOP3.LUT R4, R5, R4, RZ, 0x3c, !PT ;  /* 0x0000000405049212 */ /* 0x000fc800078e3cff */
[----:B------:R-:W-:Y:S01]  /*2ffe0*/  @!P1 LOP3.LUT R5, R5, R4, RZ, 0x3c, !PT ;  /* 0x0000000405059212 */ /* 0x000fe200078e3cff */
[----:B--2---:R-:W-:Y:S04]  /*2fff0*/  STL [R1+0x6bac], R29 ;  /* 0x006bac1d01007387 */ /* 0x004fe80000100800 */
[----:B------:R0:W2:Y:S04]  /*30000*/  @!P1 LDG.E.U16 R0, [R4.64] ;  /* 0x0000000604009981 */ /* 0x0000a8000c1e1500 */
[----:B0-----:R-:W3:Y:S04]  /*30010*/  LDL R4, [R1+0x1c8c] ;  /* 0x001c8c0001047983 */ /* 0x001ee80000100800 */
[----:B------:R-:W3:Y:S01]  /*30020*/  LDL R5, [R1+0x1c90] ;  /* 0x001c900001057983 */ /* 0x000ee20000100800 */
[----:B------:R-:W-:-:S02]  /*30030*/  PRMT R28, RZ, 0x7610, R28 ;  /* 0x00007610ff1c7816 */ /* 0x000fc4000000001c */
[----:B---3--:R-:W-:-:S04]  /*30040*/  @!P1 LOP3.LUT R5, R5, R4, RZ, 0x3c, !PT ;  /* 0x0000000405059212 */ /* 0x008fc800078e3cff */
[----:B------:R-:W-:-:S04]  /*30050*/  @!P1 LOP3.LUT R4, R5, R4, RZ, 0x3c, !PT ;  /* 0x0000000405049212 */ /* 0x000fc800078e3cff */
[----:B------:R-:W-:-:S05]  /*30060*/  @!P1 LOP3.LUT R5, R5, R4, RZ, 0x3c, !PT ;  /* 0x0000000405059212 */ /* 0x000fca00078e3cff */
[----:B------:R-:W3:Y:S04]  /*30070*/  @!P1 LDG.E.U16 R28, [R4.64] ;  /* 0x00000006041c9981 */ /* 0x000ee8000c1e1500 */
[----:B--2---:R-:W-:Y:S04]  /*30080*/  STL [R1+0x6c34], R0 ;  /* 0x006c340001007387 */ /* 0x004fe80000100800 */
[----:B---3--:R0:W-:Y:S04]  /*30090*/  STL [R1+0x20], R28 ;  /* 0x0000201c01007387 */ /* 0x0081e80000100800 */
[----:B0-----:R-:W2:Y:S01]  /*300a0*/  LDL.LU R28, [R1+0x6c54] ;  /* 0x006c5400011c7983 */ /* 0x001ea20000300800 */
[----:B------:R-:W3:Y:S02]  /*300b0*/  LDL R4, [R1+0x1c6c] ;  /* 0x001c6c0001047983 */ /* 0x000ee40000100800 */
[----:B------:R-:W3:Y:S02]  /*300c0*/  LDL R5, [R1+0x1c70] ;  /* 0x001c700001057983 */ /* 0x000ee40000100800 */
[----:B---3--:R-:W-:-:S02]  /*300d0*/  @!P1 LOP3.LUT R5, R5, R4, RZ, 0x3c, !PT ;  /* 0x0000000405059212 */ /* 0x008fc400078e3cff */
[----:B--2---:R-:W-:Y:S02]  /*300e0*/  PRMT R28, RZ, 0x7610, R28 ;  /* 0x00007610ff1c7816 */ /* 0x004fe4000000001c */
[----:B------:R-:W-:-:S04]  /*300f0*/  @!P1 LOP3.LUT R4, R5, R4, RZ, 0x3c, !PT ;  /* 0x0000000405049212 */ /* 0x000fc800078e3cff */
[----:B------:R-:W-:-:S05]  /*30100*/  @!P1 LOP3.LUT R5, R5, R4, RZ, 0x3c, !PT ;  /* 0x0000000405059212 */ /* 0x000fca00078e3cff */
[----:B------:R-:W2:Y:S04]  /*30110*/  @!P1 LDG.E.U16 R28, [R4.64] ;  /* 0x00000006041c9981 */ /* 0x000ea8000c1e1500 */
[----:B--2---:R0:W-:Y:S04]  /*30120*/  STL [R1+0x1c], R28 ;  /* 0x00001c1c01007387 */ /* 0x0041e80000100800 */
        /* <DEDUP_REMOVED lines=11> */
[----:B------:R-:W3:Y:S01]  /*301e0*/  LDL R5, [R1+0x1c30] ;  /* 0x001c300001057983 */ /* 0x000ee20000100800 */
[----:B------:R-:W-:-:S02]  /*301f0*/  PRMT R29, RZ, 0x7610, R29 ;  /* 0x00007610ff1d7816 */ /* 0x000fc4000000001d */
[----:B---3--:R-:W-:-:S04]  /*30200*/  @!P1 LOP3.LUT R5, R5, R4, RZ, 0x3c, !PT ;  /* 0x0000000405059212 */ /* 0x008fc800078e3cff */
        /* <DEDUP_REMOVED lines=8> */
[----:B------:R-:W-:-:S05]  /*30290*/  @!P1 LOP3.LUT R5, R5, R4, RZ, 0x3c, !PT ;  /* 0x0000000405059212 */ /* 0x000fca00078e3cff */
[----:B------:R-:W2:Y:S04]  /*302a0*/  @!P1 LDG.E.U16 R28, [R4.64] ;  /* 0x00000006041c9981 */ /* 0x000ea8000c1e1500 */
[----:B---3--:R0:W-:Y:S04]  /*302b0*/  STL [R1+0x14], R29 ;  /* 0x0000141d01007387 */ /* 0x0081e80000100800 */
[----:B0-----:R-:W3:Y:S04]  /*302c0*/  LDL R29, [R1+0x1b70] ;  /* 0x001b7000011d7983 */ /* 0x001ee80000100800 */
        /* <DEDUP_REMOVED lines=35> */
[----:B------:R0:W4:Y:S04]  /*30500*/  @!P1 LDG.E.U16 R0, [R4.64] ;  /* 0x0000000604009981 */ /* 0x000128000c1e1500 */
[----:B0-----:R-:W2:Y:S01]  /*30510*/  LDL R5, [R1+0x1b6c] ;  /* 0x001b6c0001057983 */ /* 0x001ea20000100800 */
[----:B------:R-:W-:Y:S01]  /*30520*/  PRMT R27, RZ, 0x7610, R27 ;  /* 0x00007610ff1b7816 */ /* 0x000fe2000000001b */
[----:B---3--:R-:W-:Y:S02]  /*30530*/  @!P1 IMAD.MOV.U32 R4, RZ, RZ, R29 ;  /* 0x000000ffff049224 */ /* 0x008fe400078e001d */
[----:B----4-:R0:W-:Y:S01]  /*30540*/  STL [R1], R0 ;  /* 0x0000000001007387 */ /* 0x0101e20000100800 */
[----:B------:R-:W-:Y:S01]  /*30550*/  PRMT R26, RZ, 0x7610, R26 ;  /* 0x00007610ff1a7816 */ /* 0x000fe2000000001a */
[----:B------:R-:W3:Y:S02]  /*30560*/  LDL R29, [R1+0x1c48] ;  /* 0x001c4800011d7983 */ /* 0x000ee40000100800 */
[----:B--2---:R1:W2:Y:S04]  /*30570*/  @!P1 LDG.E.U16 R27, [R4.64] ;  /* 0x00000006041b9981 */ /* 0x0042a8000c1e1500 */
[----:B0-----:R-:W4:Y:S04]  /*30580*/  LDL R0, [R1+0x1c68] ;  /* 0x001c680001007983 */ /* 0x001f280000100800 */
[----:B-1----:R-:W2:Y:S04]  /*30590*/  LDL R4, [R1+0x1ca4] ;  /* 0x001ca40001047983 */ /* 0x002ea80000100800 */
[----:B------:R-:W2:Y:S02]  /*305a0*/  LDL R5, [R1+0x1ca8] ;  /* 0x001ca80001057983 */ /* 0x000ea40000100800 */
[----:B--2---:R-:W-:-:S04]  /*305b0*/  @!P1 LOP3.LUT R5, R5, R4, RZ, 0x3c, !PT ;  /* 0x0000000405059212 */ /* 0x004fc800078e3cff */
[----:B------:R-:W-:-:S04]  /*305c0*/  @!P1 LOP3.LUT R4, R5, R4, RZ, 0x3c, !PT ;  /* 0x0000000405049212 */ /* 0x000fc800078e3cff */
[----:B------:R-:W-:-:S05]  /*305d0*/  @!P1 LOP3.LUT R5, R5, R4, RZ, 0x3c, !PT ;  /* 0x0000000405059212 */ /* 0x000fca00078e3cff */
[----:B------:R0:W2:Y:S04]  /*305e0*/  @!P1 LDG.E.U16 R26, [R4.64] ;  /* 0x00000006041a9981 */ /* 0x0000a8000c1e1500 */
[----:B------:R1:W-:Y:S04]  /*305f0*/  STL [R1+0x6c24], R27 ;  /* 0x006c241b01007387 */ /* 0x0003e80000100800 */
[----:B0-----:R-:W3:Y:S04]  /*30600*/  LDL R4, [R1+0x1c84] ;  /* 0x001c840001047983 */ /* 0x001ee80000100800 */
[----:B------:R-:W3:Y:S04]  /*30610*/  LDL R5, [R1+0x1c88] ;  /* 0x001c880001057983 */ /* 0x000ee80000100800 */
[----:B-1----:R-:W4:Y:S04]  /*30620*/  LDL R27, [R1+0x1c44] ;  /* 0x001c4400011b7983 */ /* 0x002f280000100800 */
[----:B--2---:R0:W-:Y:S04]  /*30630*/  STL [R1+0x6bec], R26 ;  /* 0x006bec1a01007387 */ /* 0x0041e80000100800 */
[----:B0-----:R-:W2:Y:S01]  /*30640*/  LDL R26, [R1+0x1c64] ;  /* 0x001c6400011a7983 */ /* 0x001ea20000100800 */
[----:B---3--:R-:W-:-:S02]  /*30650*/  @!P1 LOP3.LUT R5, R5, R4, RZ, 0x3c, !PT ;  /* 0x0000000405059212 */ /* 0x008fc400078e3cff */
[----:B------:R-:W-:Y:S02]  /*30660*/  PRMT R25, RZ, 0x7610, R25 ;  /* 0x00007610ff197816 */ /* 0x000fe40000000019 */
[----:B------:R-:W-:-:S04]  /*30670*/  @!P1 LOP3.LUT R4, R5, R4, RZ, 0x3c, !PT ;  /* 0x0000000405049212 */ /* 0x000fc800078e3cff */
[----:B------:R-:W-:Y:S02]  /*30680*/  @!P1 LOP3.LUT R5, R5, R4, RZ, 0x3c, !PT ;  /* 0x0000000405059212 */ /* 0x000fe400078e3cff */
[----:B------:R-:W-:-:S03]  /*30690*/  PRMT R24, RZ, 0x7610, R24 ;  /* 0x00007610ff187816 */ /* 0x000fc60000000018 */
[----:B------:R4:W3:Y:S02]  /*306a0*/  @!P1 LDG.E.U16 R25, [R4.64] ;  /* 0x0000000604199981 */ /* 0x0008e4000c1e1500 */
[----:B----4-:R-:W-:Y:S02]  /*306b0*/  @!P1 IMAD.MOV.U32 R4, RZ, RZ, R0 ;  /* 0x000000ffff049224 */ /* 0x010fe400078e0000 */
[----:B--2---:R-:W-:-:S05]  /*306c0*/  @!P1 IMAD.MOV.U32 R5, RZ, RZ, R26 ;  /* 0x000000ffff059224 */ /* 0x004fca00078e001a */
[----:B------:R-:W2:Y:S04]  /*306d0*/  @!P1 LDG.E.U16 R24, [R4.64] ;  /* 0x0000000604189981 */ /* 0x000ea8000c1e1500 */
[----:B---3--:R0:W-:Y:S01]  /*306e0*/  STL [R1+0x6bf0], R25 ;  /* 0x006bf01901007387 */ /* 0x0081e20000100800 */
[----:B------:R-:W3:Y:S03]  /*306f0*/  LDL R0, [R1+0x1c08] ;  /* 0x001c080001007983 */ /* 0x000ee60000100800 */
[----:B0-----:R-:W4:Y:S04]  /*30700*/  LDL R25, [R1+0x1c28] ;  /* 0x001c280001197983 */ /* 0x001f280000100800 */
[----:B--2---:R0:W-:Y:S01]  /*30710*/  STL [R1+0x6bf4], R24 ;  /* 0x006bf41801007387 */ /* 0x0041e20000100800 */
[----:B------:R-:W-:Y:S01]  /*30720*/  PRMT R23, RZ, 0x7610, R23 ;  /* 0x00007610ff177816 */ /* 0x000fe20000000017 */
[----:B------:R-:W-:-:S02]  /*30730*/  @!P1 IMAD.MOV.U32 R4, RZ, RZ, R29 ;  /* 0x000000ffff049224 */ /* 0x000fc400078e001d */
[----:B------:R-:W-:Y:S01]  /*30740*/  @!P1 IMAD.MOV.U32 R5, RZ, RZ, R27 ;  /* 0x000000ffff059224 */ /* 0x000fe200078e001b */
[----:B------:R-:W-:Y:S01]  /*30750*/  PRMT R22, RZ, 0x7610, R22 ;  /* 0x00007610ff167816 */ /* 0x000fe20000000016 */
[----:B------:R-:W2:Y:S04]  /*30760*/  LDL R29, [R1+0x1be8] ;  /* 0x001be800011d7983 */ /* 0x000ea80000100800 */
[----:B------:R4:W2:Y:S04]  /*30770*/  @!P1 LDG.E.U16 R23, [R4.64] ;  /* 0x0000000604179981 */ /* 0x0008a8000c1e1500 */
[----:B------:R-:W2:Y:S04]  /*30780*/  LDL R27, [R1+0x1bc4] ;  /* 0x001bc400011b7983 */ /* 0x000ea80000100800 */
[----:B0-----:R-:W2:Y:S04]  /*30790*/  LDL R24, [R1+0x1c24] ;  /* 0x001c240001187983 */ /* 0x001ea80000100800 */
[----:B------:R-:W3:Y:S01]  /*307a0*/  LDL R26, [R1+0x1bc8] ;  /* 0x001bc800011a7983 */ /* 0x000ee20000100800 */
[----:B----4-:R-:W-:-:S02]  /*307b0*/  @!P1 IMAD.MOV.U32 R4, RZ, RZ, R25 ;  /* 0x000000ffff049224 */ /* 0x010fc400078e0019 */
[----:B--2---:R-:W-:-:S05]  /*307c0*/  @!P1 IMAD.MOV.U32 R5, RZ, RZ, R24 ;  /* 0x000000ffff059224 */ /* 0x004fca00078e0018 */
[----:B------:R-:W2:Y:S04]  /*307d0*/  @!P1 LDG.E.U16 R22, [R4.64] ;  /* 0x0000000604169981 */ /* 0x000ea8000c1e1500 */
[----:B------:R0:W-:Y:S01]  /*307e0*/  STL [R1+0x6bf8], R23 ;  /* 0x006bf81701007387 */ /* 0x0001e20000100800 */
[----:B------:R-:W4:Y:S02]  /*307f0*/  LDL R25, [R1+0x1ba4] ;  /* 0x001ba40001197983 */ /* 0x000f240000100800 */
[----:B------:R-:W3:Y:S01]  /*30800*/  LDL R24, [R1+0x1ba8] ;  /* 0x001ba80001187983 */ /* 0x000ee20000100800 */
[----:B0-----:R-:W3:Y:S04]  /*30810*/  LDL R23, [R1+0x1c04] ;  /* 0x001c040001177983 */ /* 0x001ee80000100800 */
[----:B--2---:R0:W-:Y:S04]  /*30820*/  STL [R1+0x6bfc], R22 ;  /* 0x006bfc1601007387 */ /* 0x0041e80000100800 */
[----:B0-----:R-:W2:Y:S01]  /*30830*/  LDL R22, [R1+0x1be4] ;  /* 0x001be40001167983 */ /* 0x001ea20000100800 */
[----:B------:R-:W-:Y:S01]  /*30840*/  PRMT R21, RZ, 0x7610, R21 ;  /* 0x00007610ff157816 */ /* 0x000fe20000000015 */
[----:B---3--:R-:W-:-:S02]  /*30850*/  @!P1 IMAD.MOV.U32 R4, RZ, RZ, R0 ;  /* 0x000000ffff049224 */ /* 0x008fc400078e0000 */
[----:B------:R-:W-:Y:S01]  /*30860*/  @!P1 IMAD.MOV.U32 R5, RZ, RZ, R23 ;  /* 0x000000ffff059224 */ /* 0x000fe200078e0017 */
[----:B------:R-:W-:Y:S02]  /*30870*/  PRMT R20, RZ, 0x7610, R20 ;  /* 0x00007610ff147816 */ /* 0x000fe40000000014 */
[----:B------:R-:W-:Y:S02]  /*30880*/  PRMT R19, RZ, 0x7610, R19 ;  /* 0x00007610ff137816 */ /* 0x000fe40000000013 */
[----:B------:R-:W-:Y:S01]  /*30890*/  PRMT R18, RZ, 0x7610, R18 ;  /* 0x00007610ff127816 */ /* 0x000fe20000000012 */
[----:B------:R-:W3:Y:S04]  /*308a0*/  LDL R23, [R1+0x1b84] ;  /* 0x001b840001177983 */ /* 0x000ee80000100800 */
[----:B------:R0:W3:Y:S04]  /*308b0*/  @!P1 LDG.E.U16 R21, [R4.64] ;  /* 0x0000000604159981 */ /* 0x0000e8000c1e1500 */
[----:B------:R-:W3:Y:S01]  /*308c0*/  LDL R0, [R1+0x1b88] ;  /* 0x001b880001007983 */ /* 0x000ee20000100800 */
[----:B0-----:R-:W-:-:S02]  /*308d0*/  @!P1 IMAD.MOV.U32 R4, RZ, RZ, R29 ;  /* 0x000000ffff049224 */ /* 0x001fc400078e001d */
[----:B--2---:R-:W-:-:S05]  /*308e0*/  @!P1 IMAD.MOV.U32 R5, RZ, RZ, R22 ;  /* 0x000000ffff059224 */ /* 0x004fca00078e0016 */
[----:B------:R0:W2:Y:S02]  /*308f0*/  @!P1 LDG.E.U16 R20, [R4.64] ;  /* 0x0000000604149981 */ /* 0x0000a4000c1e1500 */
[----:B0-----:R-:W-:Y:S02]  /*30900*/  @!P1 IMAD.MOV.U32 R4, RZ, RZ, R26 ;  /* 0x000000ffff049224 */ /* 0x001fe400078e001a */
[----:B------:R-:W-:-:S05]  /*30910*/  @!P1 IMAD.MOV.U32 R5, RZ, RZ, R27 ;  /* 0x000000ffff059224 */ /* 0x000fca00078e001b */
[----:B------:R0:W2:Y:S02]  /*30920*/  @!P1 LDG.E.U16 R19, [R4.64] ;  /* 0x0000000604139981 */ /* 0x0000a4000c1e1500 */
[----:B0-----:R-:W-:Y:S02]  /*30930*/  @!P1 IMAD.MOV.U32 R4, RZ, RZ, R24 ;  /* 0x000000ffff049224 */ /* 0x001fe400078e0018 */
[----:B----4-:R-:W-:-:S05]  /*30940*/  @!P1 IMAD.MOV.U32 R5, RZ, RZ, R25 ;  /* 0x000000ffff059224 */ /* 0x010fca00078e0019 */
[----:B------:R-:W4:Y:S04]  /*30950*/  @!P1 LDG.E.U16 R18, [R4.64] ;  /* 0x0000000604129981 */ /* 0x000f28000c1e1500 */
[----:B---3--:R0:W-:Y:S04]  /*30960*/  STL [R1+0x6c00], R21 ;  /* 0x006c001501007387 */ /* 0x0081e80000100800 */
[----:B--2---:R1:W-:Y:S01]  /*30970*/  STL [R1+0x6c04], R20 ;  /* 0x006c041401007387 */ /* 0x0043e20000100800 */
[----:B------:R-:W2:Y:S03]  /*30980*/  LDL R22, [R1+0x1b68] ;  /* 0x001b680001167983 */ /* 0x000ea60000100800 */
[----:B------:R3:W-:Y:S01]  /*30990*/  STL [R1+0x6c08], R19 ;  /* 0x006c081301007387 */ /* 0x0007e20000100800 */
[----:B0-----:R-:W2:Y:S03]  /*309a0*/  LDL R21, [R1+0x1c9c] ;  /* 0x001c9c0001157983 */ /* 0x001ea60000100800 */
[----:B-1----:R-:W2:Y:S04]  /*309b0*/  LDL R20, [R1+0x1ca0] ;  /* 0x001ca00001147983 */ /* 0x002ea80000100800 */
[----:B----4-:R0:W-:Y:S01]  /*309c0*/  STL [R1+0x6c0c], R18 ;  /* 0x006c0c1201007387 */ /* 0x0101e20000100800 */
[----:B---3--:R-:W3:Y:S03]  /*309d0*/  LDL R19, [R1+0x1c7c] ;  /* 0x001c7c0001137983 */ /* 0x008ee60000100800 */
[----:B0-----:R-:W4:Y:S01]  /*309e0*/  LDL R18, [R1+0x1c80] ;  /* 0x001c800001127983 */ /* 0x001f220000100800 */
[----:B------:R-:W-:Y:S01]  /*309f0*/  PRMT R17, RZ, 0x7610, R17 ;  /* 0x00007610ff117816 */ /* 0x000fe20000000011 */
[----:B------:R-:W-:-:S02]  /*30a00*/  @!P1 IMAD.MOV.U32 R4, RZ, RZ, R0 ;  /* 0x000000ffff049224 */ /* 0x000fc400078e0000 */
[----:B------:R-:W-:Y:S01]  /*30a10*/  @!P1 IMAD.MOV.U32 R5, RZ, RZ, R23 ;  /* 0x000000ffff059224 */ /* 0x000fe200078e0017 */
[----:B------:R-:W-:Y:S02]  /*30a20*/  PRMT R16, RZ, 0x7610, R16 ;  /* 0x00007610ff107816 */ /* 0x000fe40000000010 */
[----:B------:R-:W-:Y:S02]  /*30a30*/  PRMT R15, RZ, 0x7610, R15 ;  /* 0x00007610ff0f7816 */ /* 0x000fe4000000000f */
[----:B------:R-:W-:Y:S01]  /*30a40*/  PRMT R14, RZ, 0x7610, R14 ;  /* 0x00007610ff0e7816 */ /* 0x000fe2000000000e */
[----:B------:R-:W4:Y:S04]  /*30a50*/  LDL R23, [R1+0x1c5c] ;  /* 0x001c5c0001177983 */ /* 0x000f280000100800 */
[----:B------:R0:W4:Y:S04]  /*30a60*/  @!P1 LDG.E.U16 R17, [R4.64] ;  /* 0x0000000604119981 */ /* 0x000128000c1e1500 */
[----:B------:R-:W4:Y:S01]  /*30a70*/  LDL R0, [R1+0x1c60] ;  /* 0x001c600001007983 */ /* 0x000f220000100800 */
[----:B0-----:R-:W-:-:S02]  /*30a80*/  @!P1 IMAD.MOV.U32 R5, RZ, RZ, R2 ;  /* 0x000000ffff059224 */ /* 0x001fc400078e0002 */
[----:B--2---:R-:W-:-:S05]  /*30a90*/  @!P1 IMAD.MOV.U32 R4, RZ, RZ, R22 ;  /* 0x000000ffff049224 */ /* 0x004fca00078e0016 */
[----:B------:R0:W2:Y:S02]  /*30aa0*/  @!P1 LDG.E.U16 R16, [R4.64] ;  /* 0x0000000604109981 */ /* 0x0000a4000c1e1500 */
[----:B0-----:R-:W-:Y:S02]  /*30ab0*/  @!P1 IMAD.MOV.U32 R5, RZ, RZ, R21 ;  /* 0x000000ffff059224 */ /* 0x001fe400078e0015 */
[----:B------:R-:W-:-:S05]  /*30ac0*/  @!P1 IMAD.MOV.U32 R4, RZ, RZ, R20 ;  /* 0x000000ffff049224 */ /* 0x000fca00078e0014 */
[----:B------:R3:W2:Y:S02]  /*30ad0*/  @!P1 LDG.E.U16 R15, [R4.64] ;  /* 0x00000006040f9981 */ /* 0x0006a4000c1e1500 */
[----:B---3--:R-:W-:Y:S02]  /*30ae0*/  @!P1 IMAD.MOV.U32 R5, RZ, RZ, R19 ;  /* 0x000000ffff059224 */ /* 0x008fe400078e0013 */
[----:B----4-:R-:W-:-:S05]  /*30af0*/  @!P1 IMAD.MOV.U32 R4, RZ, RZ, R18 ;  /* 0x000000ffff049224 */ /* 0x010fca00078e0012 */
[----:B------:R-:W3:Y:S04]  /*30b00*/  @!P1 LDG.E.U16 R14, [R4.64] ;  /* 0x00000006040e9981 */ /* 0x000ee8000c1e1500 */
[----:B------:R-:W-:Y:S01]  /*30b10*/  STL [R1+0x6c10], R17 ;  /* 0x006c101101007387 */ /* 0x000fe20000100800 */
[----:B------:R0:W-:Y:S03]  /*30b20*/  STL [R1+0x2380], R2 ;  /* 0x0023800201007387 */ /* 0x0001e60000100800 */
[----:B0-----:R-:W4:Y:S04]  /*30b30*/  LDL.LU R2, [R1+0x1b9c] ;  /* 0x001b9c0001027983 */ /* 0x001f280000300800 */
[----:B--2---:R0:W-:Y:S01]  /*30b40*/  STL [R1+0x6c14], R16 ;  /* 0x006c141001007387 */ /* 0x0041e20000100800 */
[----:B------:R-:W2:Y:S02]  /*30b50*/  LDL R22, [R1+0x1c3c] ;  /* 0x001c3c0001167983 */ /* 0x000ea40000100800 */
[----:B------:R-:W4:Y:S01]  /*30b60*/  LDL R21, [R1+0x1c40] ;  /* 0x001c400001157983 */ /* 0x000f220000100800 */
[----:B------:R1:W-:Y:S01]  /*30b70*/  STL [R1+0x6bb0], R15 ;  /* 0x006bb00f01007387 */ /* 0x0003e20000100800 */
[----:B------:R-:W4:Y:S02]  /*30b80*/  LDL R20, [R1+0x1c1c] ;  /* 0x001c1c0001147983 */ /* 0x000f240000100800 */
[----:B------:R-:W4:Y:S02]  /*30b90*/  LDL R19, [R1+0x1c20] ;  /* 0x001c200001137983 */ /* 0x000f240000100800 */
[----:B------:R-:W4:Y:S01]  /*30ba0*/  LDL R18, [R1+0x1bfc] ;  /* 0x001bfc0001127983 */ /* 0x000f220000100800 */
[----:B------:R-:W4:Y:S04]  /*30bb0*/  LDL R17, [R1+0x1c00] ;  /* 0x001c000001117983 */ /* 0x000f280000100800 */
[----:B---3--:R3:W-:Y:S01]  /*30bc0*/  STL [R1+0x6bb4], R14 ;  /* 0x006bb40e01007387 */ /* 0x0087e20000100800 */
[----:B0-----:R-:W4:Y:S02]  /*30bd0*/  LDL R16, [R1+0x1bdc] ;  /* 0x001bdc0001107983 */ /* 0x001f240000100800 */
[----:B-1----:R-:W4:Y:S01]  /*30be0*/  LDL R15, [R1+0x1be0] ;  /* 0x001be000010f7983 */ /* 0x002f220000100800 */
[----:B------:R-:W-:Y:S01]  /*30bf0*/  PRMT R13, RZ, 0x7610, R13 ;  /* 0x00007610ff0d7816 */ /* 0x000fe2000000000d */
[----:B------:R-:W-:-:S02]  /*30c00*/  @!P1 IMAD.MOV.U32 R4, RZ, RZ, R0 ;  /* 0x000000ffff049224 */ /* 0x000fc400078e0000 */
[----:B------:R-:W-:Y:S01]  /*30c10*/  @!P1 IMAD.MOV.U32 R5, RZ, RZ, R23 ;  /* 0x000000ffff059224 */ /* 0x000fe200078e0017 */
[----:B------:R-:W-:Y:S02]  /*30c20*/  PRMT R12, RZ, 0x7610, R12 ;  /* 0x00007610ff0c7816 */ /* 0x000fe4000000000c */
[----:B------:R-:W-:Y:S02]  /*30c30*/  PRMT R11, RZ, 0x7610, R11 ;  /* 0x00007610ff0b7816 */ /* 0x000fe4000000000b */
[----:B------:R-:W-:Y:S02]  /*30c40*/  PRMT R10, RZ, 0x7610, R10 ;  /* 0x00007610ff0a7816 */ /* 0x000fe4000000000a */
[----:B------:R-:W-:Y:S01]  /*30c50*/  PRMT R9, RZ, 0x7610, R9 ;  /* 0x00007610ff097816 */ /* 0x000fe20000000009 */
[----:B------:R2:W4:Y:S04]  /*30c60*/  @!P1 LDG.E.U16 R13, [R4.64] ;  /* 0x00000006040d9981 */ /* 0x000528000c1e1500 */
[----:B---3--:R-:W3:Y:S04]  /*30c70*/  LDL R14, [R1+0x1bbc] ;  /* 0x001bbc00010e7983 */ /* 0x008ee80000100800 */
[----:B------:R-:W3:Y:S01]  /*30c80*/  LDL R0, [R1+0x1bc0] ;  /* 0x001bc00001007983 */ /* 0x000ee20000100800 */
[----:B--2---:R-:W-:-:S02]  /*30c90*/  @!P1 IMAD.MOV.U32 R5, RZ, RZ, R22 ;  /* 0x000000ffff059224 */ /* 0x004fc400078e0016 */
[----:B----4-:R-:W-:-:S05]  /*30ca0*/  @!P1 IMAD.MOV.U32 R4, RZ, RZ, R21 ;  /* 0x000000ffff049224 */ /* 0x010fca00078e0015 */
[----:B------:R0:W2:Y:S02]  /*30cb0*/  @!P1 LDG.E.U16 R12, [R4.64] ;  /* 0x00000006040c9981 */ /* 0x0000a4000c1e1500 */
[----:B0-----:R-:W-:Y:S02]  /*30cc0*/  @!P1 IMAD.MOV.U32 R5, RZ, RZ, R20 ;  /* 0x000000ffff059224 */ /* 0x001fe400078e0014 */
[----:B------:R-:W-:-:S05]  /*30cd0*/  @!P1 IMAD.MOV.U32 R4, RZ, RZ, R19 ;  /* 0x000000ffff049224 */ /* 0x000fca00078e0013 */
[----:B------:R0:W4:Y:S02]  /*30ce0*/  @!P1 LDG.E.U16 R11, [R4.64] ;  /* 0x00000006040b9981 */ /* 0x000124000c1e1500 */
[----:B0-----:R-:W-:Y:S02]  /*30cf0*/  @!P1 IMAD.MOV.U32 R4, RZ, RZ, R17 ;  /* 0x000000ffff049224 */ /* 0x001fe400078e0011 */
[----:B------:R-:W-:-:S05]  /*30d00*/  @!P1 IMAD.MOV.U32 R5, RZ, RZ, R18 ;  /* 0x000000ffff059224 */ /* 0x000fca00078e0012 */
[----:B------:R0:W3:Y:S02]  /*30d10*/  @!P1 LDG.E.U16 R10, [R4.64] ;  /* 0x00000006040a9981 */ /* 0x0000e4000c1e1500 */
[----:B0-----:R-:W-:Y:S02]  /*30d20*/  @!P1 IMAD.MOV.U32 R4, RZ, RZ, R15 ;  /* 0x000000ffff049224 */ /* 0x001fe400078e000f */
[----:B------:R-:W-:-:S05]  /*30d30*/  @!P1 IMAD.MOV.U32 R5, RZ, RZ, R16 ;  /* 0x000000ffff059224 */ /* 0x000fca00078e0010 */
[----:B------:R-:W3:Y:S04]  /*30d40*/  @!P1 LDG.E.U16 R9, [R4.64] ;  /* 0x0000000604099981 */ /* 0x000ee8000c1e1500 */
[----:B------:R-:W-:Y:S04]  /*30d50*/  STL [R1+0x6bb8], R13 ;  /* 0x006bb80d01007387 */ /* 0x000fe80000100800 */
[----:B--2---:R0:W-:Y:S04]  /*30d60*/  STL [R1+0x6bbc], R12 ;  /* 0x006bbc0c01007387 */ /* 0x0041e80000100800 */
[----:B----4-:R1:W-:Y:S04]  /*30d70*/  STL [R1+0x6bc0], R11 ;  /* 0x006bc00b01007387 */ /* 0x0103e80000100800 */
[----:B---3--:R2:W-:Y:S04]  /*30d80*/  STL [R1+0x6bc4], R10 ;  /* 0x006bc40a01007387 */ /* 0x0085e80000100800 */
[----:B------:R3:W-:Y:S01]  /*30d90*/  STL [R1+0x6bc8], R9 ;  /* 0x006bc80901007387 */ /* 0x0007e20000100800 */
[----:B0-----:R-:W4:Y:S01]  /*30da0*/  LDL R12, [R1+0x1ba0] ;  /* 0x001ba000010c7983 */ /* 0x001f220000100800 */
[----:B------:R-:W-:Y:S01]  /*30db0*/  PRMT R8, RZ, 0x7610, R8 ;  /* 0x00007610ff087816 */ /* 0x000fe20000000008 */
[----:B------:R-:W-:-:S02]  /*30dc0*/  @!P1 IMAD.MOV.U32 R4, RZ, RZ, R0 ;  /* 0x000000ffff049224 */ /* 0x000fc400078e0000 */
[----:B------:R-:W-:Y:S01]  /*30dd0*/  @!P1 IMAD.MOV.U32 R5, RZ, RZ, R14 ;  /* 0x000000ffff059224 */ /* 0x000fe200078e000e */
[----:B------:R-:W-:Y:S01]  /*30de0*/  PRMT R7, RZ, 0x7610, R7 ;  /* 0x00007610ff077816 */ /* 0x000fe20000000007 */
[----:B-1----:R-:W4:Y:S04]  /*30df0*/  LDL R11, [R1+0x1b7c] ;  /* 0x001b7c00010b7983 */ /* 0x002f280000100800 */
[----:B------:R0:W4:Y:S04]  /*30e00*/  @!P1 LDG.E.U16 R8, [R4.64] ;  /* 0x0000000604089981 */ /* 0x000128000c1e1500 */
[----:B--2---:R-:W2:Y:S04]  /*30e10*/  LDL R10, [R1+0x1b80] ;  /* 0x001b8000010a7983 */ /* 0x004ea80000100800 */
[----:B---3--:R-:W3:Y:S01]  /*30e20*/  LDL R9, [R1+0x1b60] ;  /* 0x001b600001097983 */ /* 0x008ee20000100800 */
[----:B------:R-:W2:Y:S02]  /*30e30*/  LDL.LU R15, [R1+0xb0c] ;  /* 0x000b0c00010f7983 */ /* 0x000ea40000300800 */
[----:B------:R-:W2:Y:S02]  /*30e40*/  LDL.LU R16, [R1+0xb00] ;  /* 0x000b000001107983 */ /* 0x000ea40000300800 */
[----:B------:R-:W2:Y:S01]  /*30e50*/  LDL.LU R17, [R1+0xaf4] ;  /* 0x000af40001117983 */ /* 0x000ea20000300800 */
[----:B------:R-:W2:Y:S01]  /*30e60*/  LDL.LU R18, [R1+0xae8] ;  /* 0x000ae80001127983 */ /* 0x000ea20000300800 */
[----:B------:R-:W2:Y:S02]  /*30e70*/  LDL.LU R19, [R1+0xadc] ;  /* 0x000adc0001137983 */ /* 0x000ea40000300800 */
[----:B------:R-:W2:Y:S02]  /*30e80*/  LDL.LU R20, [R1+0xad0] ;  /* 0x000ad00001147983 */ /* 0x000ea40000300800 */
[----:B------:R-:W2:Y:S02]  /*30e90*/  LDL.LU R21, [R1+0xac4] ;  /* 0x000ac40001157983 */ /* 0x000ea40000300800 */
[----:B0-----:R-:W-:Y:S01]  /*30ea0*/  @!P1 IMAD.MOV.U32 R5, RZ, RZ, R2 ;  /* 0x000000ffff059224 */ /* 0x001fe200078e0002 */
[----:B------:R-:W3:Y:S01]  /*30eb0*/  LDL.LU R22, [R1+0xab8] ;  /* 0x000ab80001167983 */ /* 0x000ee20000300800 */
[----:B------:R-:W3:Y:S02]  /*30ec0*/  LDL.LU R23, [R1+0xaac] ;  /* 0x000aac0001177983 */ /* 0x000ee40000300800 */
[----:B------:R-:W3:Y:S02]  /*30ed0*/  LDL.LU R24, [R1+0xaa0] ;  /* 0x000aa00001187983 */ /* 0x000ee40000300800 */
[----:B------:R-:W3:Y:S01]  /*30ee0*/  LDL.LU R27, [R1+0xa94] ;  /* 0x000a9400011b7983 */ /* 0x000ee20000300800 */
[----:B------:R-:W3:Y:S01]  /*30ef0*/  LDL.LU R29, [R1+0xa88] ;  /* 0x000a8800011d7983 */ /* 0x000ee20000300800 */
[----:B------:R-:W3:Y:S02]  /*30f00*/  LDL.LU R25, [R1+0xa7c] ;  /* 0x000a7c0001197983 */ /* 0x000ee40000300800 */
[----:B------:R-:W3:Y:S02]  /*30f10*/  LDL.LU R26, [R1+0xa70] ;  /* 0x000a7000011a7983 */ /* 0x000ee40000300800 */
[----:B------:R-:W3:Y:S02]  /*30f20*/  LDL.LU R0, [R1+0xa64] ;  /* 0x000a640001007983 */ /* 0x000ee40000300800 */
[----:B----4-:R-:W-:-:S05]  /*30f30*/  @!P1 IMAD.MOV.U32 R4, RZ, RZ, R12 ;  /* 0x000000ffff049224 */ /* 0x010fca00078e000c */
[----:B------:R2:W4:Y:S04]  /*30f40*/  @!P1 LDG.E.U16 R7, [R4.64] ;  /* 0x0000000604079981 */ /* 0x000528000c1e1500 */
[----:B------:R-:W-:Y:S01]  /*30f50*/  STL [R1+0x6bcc], R8 ;  /* 0x006bcc0801007387 */ /* 0x000fe20000100800 */
[----:B------:R-:W-:Y:S01]  /*30f60*/  STL [R1+0x2384], R2 ;  /* 0x0023840201007387 */ /* 0x000fe20000100800 */
[----:B------:R-:W-:Y:S02]  /*30f70*/  PRMT R6, RZ, 0x7610, R6 ;  /* 0x00007610ff067816 */ /* 0x000fe40000000006 */
[----:B------:R-:W-:Y:S01]  /*30f80*/  PRMT R3, RZ, 0x7610, R3 ;  /* 0x00007610ff037816 */ /* 0x000fe20000000003 */
[----:B--2---:R-:W-:Y:S02]  /*30f90*/  @!P1 IMAD.MOV.U32 R4, RZ, RZ, R10 ;  /* 0x000000ffff049224 */ /* 0x004fe400078e000a */
[----:B------:R-:W-:-:S05]  /*30fa0*/  @!P1 IMAD.MOV.U32 R5, RZ, RZ, R11 ;  /* 0x000000ffff059224 */ /* 0x000fca00078e000b */
[----:B------:R3:W2:Y:S02]  /*30fb0*/  @!P1 LDG.E.U16 R6, [R4.64] ;  /* 0x0000000604069981 */ /* 0x0006a4000c1e1500 */
[----:B---3--:R-:W-:Y:S02]  /*30fc0*/  @!P1 IMAD.MOV.U32 R4, RZ, RZ, R9 ;  /* 0x000000ffff049224 */ /* 0x008fe400078e0009 */
[----:B------:R-:W-:-:S05]  /*30fd0*/  @!P1 IMAD.MOV.U32 R5, RZ, RZ, R28 ;  /* 0x000000ffff059224 */ /* 0x000fca00078e001c */
[----:B------:R-:W3:Y:S04]  /*30fe0*/  @!P1 LDG.E.U16 R3, [R4.64] ;  /* 0x0000000604039981 */ /* 0x000ee8000c1e1500 */
[----:B----4-:R0:W-:Y:S04]  /*30ff0*/  STL [R1+0x6bd0], R7 ;  /* 0x006bd00701007387 */ /* 0x0101e80000100800 */
[----:B0-----:R-:W4:Y:S04]  /*31000*/  LDL R7, [R1+0x2344] ;  /* 0x0023440001077983 */ /* 0x001f280000100800 */
[----:B--2---:R-:W-:Y:S01]  /*31010*/  STL [R1+0x6bd4], R6 ;  /* 0x006bd40601007387 */ /* 0x004fe20000100800 */
[----:B------:R-:W-:Y:S03]  /*31020*/  STL [R1+0x2388], R28 ;  /* 0x0023881c01007387 */ /* 0x000fe60000100800 */
[----:B---3--:R-:W-:Y:S04]  /*31030*/  STL [R1+0x6bd8], R3 ;  /* 0x006bd80301007387 */ /* 0x008fe80000100800 */
[----:B----4-:R-:W-:Y:S01]  /*31040*/  STS.U16 [R7+0x1d00], R15 ;  /* 0x001d000f07007388 */ /* 0x010fe20000000400 */
        /* <DEDUP_REMOVED lines=9> */
[----:B------:R0:W-:Y:S02]  /*310e0*/  STS.U16 [R7+0x4500], R27 ;  /* 0x0045001b07007388 */ /* 0x0001e40000000400 */
[----:B------:R1:W-:Y:S01]  /*310f0*/  STS.U16 [R7+0x4900], R29 ;  /* 0x0049001d07007388 */ /* 0x0003e20000000400 */
[----:B------:R-:W-:Y:S01]  /*31100*/  STS.U16 [R7+0x4d00], R25 ;  /* 0x004d001907007388 */ /* 0x000fe20000000400 */
[----:B------:R-:W-:Y:S02]  /*31110*/  STS.U16 [R7+0x5100], R26 ;  /* 0x0051001a07007388 */ /* 0x000fe40000000400 */
[----:B------:R2:W-:Y:S01]  /*31120*/  STS.U16 [R7+0x5500], R0 ;  /* 0x0055000007007388 */ /* 0x0005e20000000400 */
[----:B0-----:R-:W3:Y:S01]  /*31130*/  LDL.LU R27, [R1+0xa58] ;  /* 0x000a5800011b7983 */ /* 0x001ee20000300800 */
[----:B-1----:R-:W4:Y:S03]  /*31140*/  LDL.LU R29, [R1+0xa4c] ;  /* 0x000a4c00011d7983 */ /* 0x002f260000300800 */
[----:B--2---:R-:W2:Y:S04]  /*31150*/  LDL.LU R0, [R1+0xa34] ;  /* 0x000a340001007983 */ /* 0x004ea80000300800 */
[----:B--2---:R0:W-:Y:S04]  /*31160*/  STL [R1+0x6c38], R0 ;  /* 0x006c380001007387 */ /* 0x0041e80000100800 */
[----:B0-----:R-:W2:Y:S01]  /*31170*/  LDL.LU R0, [R1+0xa40] ;  /* 0x000a400001007983 */ /* 0x001ea20000300800 */
        /* <DEDUP_REMOVED lines=23> */
[----:B------:R-:W2:Y:S04]  /*312f0*/  LDL.LU R25, [R1+0x54] ;  /* 0x0000540001197983 */ /* 0x000ea80000300800 */
[----:B---3--:R0:W-:Y:S01]  /*31300*/  STS.U16 [R7+0x5900], R27 ;  /* 0x0059001b07007388 */ /* 0x0081e20000000400 */
[----:B------:R-:W3:Y:S02]  /*31310*/  LDL.LU R26, [R1+0x48] ;  /* 0x00004800011a7983 */ /* 0x000ee40000300800 */
[----:B----4-:R1:W-:Y:S01]  /*31320*/  STS.U16 [R7+0x5d00], R29 ;  /* 0x005d001d07007388 */ /* 0x0103e20000000400 */
[----:B0-----:R-:W4:Y:S01]  /*31330*/  LDL.LU R27, [R1+0x3c] ;  /* 0x00003c00011b7983 */ /* 0x001f220000300800 */
[----:B-1----:R-:W3:Y:S03]  /*31340*/  LDL.LU R29, [R1+0x30] ;  /* 0x00003000011d7983 */ /* 0x002ee60000300800 */
[----:B--2---:R0:W-:Y:S04]  /*31350*/  STS.U16 [R7+0x6100], R0 ;  /* 0x0061000007007388 */ /* 0x0041e80000000400 */
[----:B0-----:R-:W2:Y:S04]  /*31360*/  LDL.LU R0, [R1+0x6c38] ;  /* 0x006c380001007983 */ /* 0x001ea80000300800 */
[----:B--2---:R0:W-:Y:S01]  /*31370*/  STS.U16 [R7+0x6500], R0 ;  /* 0x0065000007007388 */ /* 0x0041e20000000400 */
[----:B------:R-:W-:Y:S02]  /*31380*/  STS.U16 [R7+0x6900], R3 ;  /* 0x0069000307007388 */ /* 0x000fe40000000400 */
[----:B------:R-:W-:Y:S02]  /*31390*/  STS.U16 [R7+0x6d00], R4 ;  /* 0x006d000407007388 */ /* 0x000fe40000000400 */
[----:B------:R-:W-:Y:S01]  /*313a0*/  STS.U16 [R7+0x7100], R5 ;  /* 0x0071000507007388 */ /* 0x000fe20000000400 */
[----:B------:R-:W-:Y:S01]  /*313b0*/  STS.U16 [R7+0x7500], R28 ;  /* 0x0075001c07007388 */ /* 0x000fe20000000400 */
[----:B------:R-:W-:Y:S02]  /*313c0*/  STS.U16 [R7+0x7900], R6 ;  /* 0x0079000607007388 */ /* 0x000fe40000000400 */
[----:B------:R1:W-:Y:S01]  /*313d0*/  STS.U16 [R7+0x7d00], R2 ;  /* 0x007d000207007388 */ /* 0x0003e20000000400 */
[----:B0-----:R-:W2:Y:S04]  /*313e0*/  LDL.LU R0, [R1+0x6c34] ;  /* 0x006c340001007983 */ /* 0x001ea80000300800 */
[----:B-1----:R-:W2:Y:S04]  /*313f0*/  LDL R2, [R1+0x2340] ;  /* 0x0023400001027983 */ /* 0x002ea80000100800 */
[----:B--2---:R0:W-:Y:S04]  /*31400*/  STL [R1+0x6c28], R2 ;  /* 0x006c280201007387 */ /* 0x0041e80000100800 */
[----:B0-----:R-:W2:Y:S04]  /*31410*/  LDL.LU R2, [R1+0x18] ;  /* 0x0000180001027983 */ /* 0x001ea80000300800 */
[----:B--2---:R0:W-:Y:S04]  /*31420*/  STL [R1+0x6c2c], R2 ;  /* 0x006c2c0201007387 */ /* 0x0041e80000100800 */
[----:B0-----:R-:W2:Y:S01]  /*31430*/  LDL.LU R2, [R1+0x1c] ;  /* 0x00001c0001027983 */ /* 0x001ea20000300800 */
        /* <DEDUP_REMOVED lines=19> */
[----:B----4-:R-:W-:Y:S04]  /*31570*/  STS.U16 [R7+0xcd00], R27 ;  /* 0x00cd001b07007388 */ /* 0x010fe80000000400 */
[----:B--2---:R0:W-:Y:S04]  /*31580*/  STL [R1+0x6c30], R2 ;  /* 0x006c300201007387 */ /* 0x0041e80000100800 */
[----:B0-----:R-:W2:Y:S01]  /*31590*/  LDL.LU R2, [R1+0x20] ;  /* 0x0000200001027983 */ /* 0x001ea20000300800 */
[----:B------:R-:W3:Y:S02]  /*315a0*/  LDL.LU R27, [R1+0x14] ;  /* 0x00001400011b7983 */ /* 0x000ee40000300800 */
[----:B------:R-:W4:Y:S02]  /*315b0*/  LDL.LU R3, [R1+0x10] ;  /* 0x0000100001037983 */ /* 0x000f240000300800 */
[----:B------:R-:W3:Y:S01]  /*315c0*/  LDL.LU R4, [R1+0xc] ;  /* 0x00000c0001047983 */ /* 0x000ee20000300800 */
[----:B------:R-:W3:Y:S01]  /*315d0*/  LDL.LU R5, [R1+0x8] ;  /* 0x0000080001057983 */ /* 0x000ee20000300800 */
[----:B------:R-:W3:Y:S02]  /*315e0*/  LDL.LU R28, [R1+0x4] ;  /* 0x00000400011c7983 */ /* 0x000ee40000300800 */
[----:B------:R-:W3:Y:S02]  /*315f0*/  LDL.LU R6, [R1] ;  /* 0x0000000001067983 */ /* 0x000ee40000300800 */
        /* <DEDUP_REMOVED lines=17> */
[----:B------:R-:W3:Y:S04]  /*31710*/  LDL.LU R25, [R1+0xa90] ;  /* 0x000a900001197983 */ /* 0x000ee80000300800 */
[----:B------:R0:W-:Y:S01]  /*31720*/  STS.U16 [R7+0xd100], R29 ;  /* 0x00d1001d07007388 */ /* 0x0001e20000000400 */
[----:B------:R-:W3:Y:S02]  /*31730*/  LDL.LU R26, [R1+0xa84] ;  /* 0x000a8400011a7983 */ /* 0x000ee40000300800 */
[----:B------:R1:W-:Y:S01]  /*31740*/  STS.U16 [R7+0xd500], R0 ;  /* 0x00d5000007007388 */ /* 0x0003e20000000400 */
[----:B0-----:R-:W3:Y:S01]  /*31750*/  LDL.LU R29, [R1+0xa78] ;  /* 0x000a7800011d7983 */ /* 0x001ee20000300800 */
[----:B-1----:R-:W3:Y:S03]  /*31760*/  LDL.LU R0, [R1+0xa6c] ;  /* 0x000a6c0001007983 */ /* 0x002ee60000300800 */
        /* <DEDUP_REMOVED lines=8> */
[----:B----4-:R-:W-:Y:S02]  /*317f0*/  STS.U16 [R7+0xe900], R3 ;  /* 0x00e9000307007388 */ /* 0x010fe40000000400 */
[----:B------:R-:W-:Y:S01]  /*31800*/  STS.U16 [R7+0xed00], R4 ;  /* 0x00ed000407007388 */ /* 0x000fe20000000400 */
[----:B------:R-:W-:Y:S01]  /*31810*/  STS.U16 [R7+0xf100], R5 ;  /* 0x00f1000507007388 */ /* 0x000fe20000000400 */
[----:B------:R-:W-:Y:S02]  /*31820*/  STS.U16 [R7+0xf500], R28 ;  /* 0x00f5001c07007388 */ /* 0x000fe40000000400 */
[----:B------:R-:W-:Y:S01]  /*31830*/  STS.U16 [R7+0xf900], R6 ;  /* 0x00f9000607007388 */ /* 0x000fe20000000400 */
[----:B---3--:R-:W-:Y:S01]  /*31840*/  STS.U16 [R7+0xfd00], R27 ;  /* 0x00fd001b07007388 */ /* 0x008fe20000000400 */
[----:B--2---:R-:W-:Y:S02]  /*31850*/  STS.U16 [R2+0x200], R8 ;  /* 0x0002000802007388 */ /* 0x004fe40000000400 */
[----:B------:R-:W-:Y:S02]  /*31860*/  STS.U16 [R2+0x600], R9 ;  /* 0x0006000902007388 */ /* 0x000fe40000000400 */
[----:B------:R-:W-:Y:S01]  /*31870*/  STS.U16 [R2+0xa00], R10 ;  /* 0x000a000a02007388 */ /* 0x000fe20000000400 */
[----:B------:R-:W-:Y:S01]  /*31880*/  STS.U16 [R2+0xe00], R11 ;  /* 0x000e000b02007388 */ /* 0x000fe20000000400 */
[----:B------:R-:W-:Y:S02]  /*31890*/  STS.U16 [R2+0x1200], R12 ;  /* 0x0012000c02007388 */ /* 0x000fe40000000400 */
[----:B------:R-:W-:Y:S02]  /*318a0*/  STS.U16 [R2+0x1600], R13 ;  /* 0x0016000d02007388 */ /* 0x000fe40000000400 */
[----:B------:R-:W-:Y:S01]  /*318b0*/  STS.U16 [R2+0x1a00], R14 ;  /* 0x001a000e02007388 */ /* 0x000fe20000000400 */
[----:B------:R-:W-:Y:S01]  /*318c0*/  STS.U16 [R2+0x1e00], R15 ;  /* 0x001e000f02007388 */ /* 0x000fe20000000400 */
[----:B------:R0:W-:Y:S03]  /*318d0*/  STS.U16 [R2+0x2200], R16 ;  /* 0x0022001002007388 */ /* 0x0001e60000000400 */
[----:B0-----:R-:W2:Y:S04]  /*318e0*/  LDL.LU R16, [R1+0xa3c] ;  /* 0x000a3c0001107983 */ /* 0x001ea80000300800 */
        /* <DEDUP_REMOVED lines=15> */
[----:B------:R-:W-:Y:S04]  /*319e0*/  STS.U16 [R2+0x5200], R0 ;  /* 0x0052000002007388 */ /* 0x000fe80000000400 */
        /* <DEDUP_REMOVED lines=36> */
[----:B---3--:R1:W-:Y:S02]  /*31c30*/  STS.U16 [R2+0x6600], R17 ;  /* 0x0066001102007388 */ /* 0x0083e40000000400 */
[----:B----4-:R2:W-:Y:S02]  /*31c40*/  STS.U16 [R2+0x6a00], R18 ;  /* 0x006a001202007388 */ /* 0x0105e40000000400 */
[----:B------:R3:W-:Y:S01]  /*31c50*/  STS.U16 [R2+0x6e00], R19 ;  /* 0x006e001302007388 */ /* 0x0007e20000000400 */
[----:B------:R3:W-:Y:S01]  /*31c60*/  STS.U16 [R2+0x7200], R20 ;  /* 0x0072001402007388 */ /* 0x0007e20000000400 */
[----:B------:R3:W-:Y:S03]  /*31c70*/  STS.U16 [R2+0x7600], R21 ;  /* 0x0076001502007388 */ /* 0x0007e60000000400 */
[----:B0-----:R-:W4:Y:S01]  /*31c80*/  LDL.LU R16, [R1+0x6c14] ;  /* 0x006c140001107983 */ /* 0x001f220000300800 */
[----:B-1----:R-:W4:Y:S02]  /*31c90*/  LDL.LU R17, [R1+0x6c10] ;  /* 0x006c100001117983 */ /* 0x002f240000300800 */
[----:B--2---:R-:W2:Y:S02]  /*31ca0*/  LDL.LU R18, [R1+0x6c0c] ;  /* 0x006c0c0001127983 */ /* 0x004ea40000300800 */
[----:B---3--:R-:W3:Y:S01]  /*31cb0*/  LDL.LU R19, [R1+0x6c08] ;  /* 0x006c080001137983 */ /* 0x008ee20000300800 */
[----:B------:R-:W2:Y:S01]  /*31cc0*/  LDL.LU R20, [R1+0x6c04] ;  /* 0x006c040001147983 */ /* 0x000ea20000300800 */
[----:B------:R-:W2:Y:S03]  /*31cd0*/  LDL.LU R21, [R1+0x6c00] ;  /* 0x006c000001157983 */ /* 0x000ea60000300800 */
[----:B------:R0:W-:Y:S01]  /*31ce0*/  STS.U16 [R2+0x7a00], R22 ;  /* 0x007a001602007388 */ /* 0x0001e20000000400 */
[----:B------:R1:W-:Y:S02]  /*31cf0*/  STS.U16 [R2+0x7e00], R23 ;  /* 0x007e001702007388 */ /* 0x0003e40000000400 */
[----:B------:R1:W-:Y:S02]  /*31d00*/  STS.U16 [R2+0x8200], R24 ;  /* 0x0082001802007388 */ /* 0x0003e40000000400 */
[----:B------:R1:W-:Y:S01]  /*31d10*/  STS.U16 [R2+0x8600], R25 ;  /* 0x0086001902007388 */ /* 0x0003e20000000400 */
[----:B------:R1:W-:Y:S01]  /*31d20*/  STS.U16 [R2+0x8a00], R26 ;  /* 0x008a001a02007388 */ /* 0x0003e20000000400 */
[----:B------:R1:W-:Y:S03]  /*31d30*/  STS.U16 [R2+0x8e00], R0 ;  /* 0x008e000002007388 */ /* 0x0003e60000000400 */
[----:B0-----:R-:W2:Y:S01]  /*31d40*/  LDL.LU R22, [R1+0x6bfc] ;  /* 0x006bfc0001167983 */ /* 0x001ea20000300800 */
[----:B-1----:R-:W2:Y:S03]  /*31d50*/  LDL.LU R23, [R1+0x6bf8] ;  /* 0x006bf80001177983 */ /* 0x002ea60000300800 */
[----:B------:R-:W2:Y:S01]  /*31d60*/  LDL.LU R24, [R1+0x6bf4] ;  /* 0x006bf40001187983 */ /* 0x000ea20000300800 */
[----:B------:R-:W2:Y:S03]  /*31d70*/  LDL.LU R25, [R1+0x6bf0] ;  /* 0x006bf00001197983 */ /* 0x000ea60000300800 */
[----:B------:R-:W2:Y:S01]  /*31d80*/  LDL.LU R26, [R1+0x6bec] ;  /* 0x006bec00011a7983 */ /* 0x000ea20000300800 */
[----:B------:R-:W2:Y:S03]  /*31d90*/  LDL.LU R0, [R1+0x6be8] ;  /* 0x006be80001007983 */ /* 0x000ea60000300800 */
        /* <DEDUP_REMOVED lines=16> */
[----:B--2---:R0:W-:Y:S04]  /*31ea0*/  STS.U16 [R2+0xd200], R0 ;  /* 0x00d2000002007388 */ /* 0x0041e80000000400 */
        /* <DEDUP_REMOVED lines=17> */
[----:B------:R0:W-:Y:S01]  /*31fc0*/  STS.U16 [R2+0xd600], R26 ;  /* 0x00d6001a02007388 */ /* 0x0001e20000000400 */
[----:B------:R1:W-:Y:S02]  /*31fd0*/  STS.U16 [R2+0xda00], R25 ;  /* 0x00da001902007388 */ /* 0x0003e40000000400 */
[----:B------:R3:W-:Y:S02]  /*31fe0*/  STS.U16 [R2+0xde00], R24 ;  /* 0x00de001802007388 */ /* 0x0007e40000000400 */
[----:B------:R4:W-:Y:S01]  /*31ff0*/  STS.U16 [R2+0xe200], R23 ;  /* 0x00e2001702007388 */ /* 0x0009e20000000400 */
[----:B------:R4:W-:Y:S04]  /*32000*/  STS.U16 [R2+0xe600], R22 ;  /* 0x00e6001602007388 */ /* 0x0009e80000000400 */
[----:B0-----:R-:W2:Y:S01]  /*32010*/  LDL.LU R26, [R1+0xb20] ;  /* 0x000b2000011a7983 */ /* 0x001ea20000300800 */
[----:B-1----:R-:W2:Y:S02]  /*32020*/  LDL.LU R25, [R1+0xb28] ;  /* 0x000b280001197983 */ /* 0x002ea40000300800 */
[----:B---3--:R-:W3:Y:S02]  /*32030*/  LDL.LU R24, [R1+0xb30] ;  /* 0x000b300001187983 */ /* 0x008ee40000300800 */
[----:B----4-:R-:W4:Y:S01]  /*32040*/  LDL.LU R23, [R1+0xb38] ;  /* 0x000b380001177983 */ /* 0x010f220000300800 */
[----:B------:R-:W3:Y:S04]  /*32050*/  LDL.LU R22, [R1+0xb40] ;  /* 0x000b400001167983 */ /* 0x000ee80000300800 */
[----:B------:R0:W-:Y:S02]  /*32060*/  STS.U16 [R2+0xea00], R21 ;  /* 0x00ea001502007388 */ /* 0x0001e40000000400 */
[----:B0-----:R-:W-:-:S02]  /*32070*/  IMAD.MOV.U32 R21, RZ, RZ, R2 ;  /* 0x000000ffff157224 */ /* 0x001fc400078e0002 */
[----:B------:R-:W0:Y:S04]  /*32080*/  S2R R2, SR_TID.X ;  /* 0x0000000000027919 */ /* 0x000e280000002100 */
[----:B------:R-:W-:Y:S01]  /*32090*/  STS.U16 [R21+0xee00], R20 ;  /* 0x00ee001415007388 */ /* 0x000fe20000000400 */
[----:B------:R-:W-:Y:S02]  /*320a0*/  STS.U16 [R21+0xf200], R19 ;  /* 0x00f2001315007388 */ /* 0x000fe40000000400 */
[----:B------:R-:W-:Y:S02]  /*320b0*/  STS.U16 [R21+0xf600], R18 ;  /* 0x00f6001215007388 */ /* 0x000fe40000000400 */
[----:B------:R-:W-:Y:S01]  /*320c0*/  STS.U16 [R21+0xfa00], R17 ;  /* 0x00fa001115007388 */ /* 0x000fe20000000400 */
[----:B------:R-:W-:Y:S01]  /*320d0*/  STS.U16 [R21+0xfe00], R16 ;  /* 0x00fe001015007388 */ /* 0x000fe20000000400 */
[----:B0-----:R-:W-:-:S04]  /*320e0*/  SHF.R.S32.HI R2, RZ, 0x6, R2 ;  /* 0x00000006ff027819 */ /* 0x001fc80000011402 */
[----:B------:R-:W-:Y:S01]  /*320f0*/  SGXT R2, R2, 0x1 ;  /* 0x000000010202781a */ /* 0x000fe20000000200 */
[----:B--2---:R-:W-:-:S05]  /*32100*/  IMAD.SHL.U32 R0, R0, 0x2, RZ ;  /* 0x0000000200007824 */ /* 0x004fca00078e00ff */
[----:B------:R-:W-:-:S04]  /*32110*/  LOP3.LUT R0, R0, 0x90, R2, 0x78, !PT ;  /* 0x0000009000007812 */ /* 0x000fc800078e7802 */
[----:B------:R-:W-:-:S05]  /*32120*/  LOP3.LUT R0, R0, 0x60, RZ, 0x3c, !PT ;  /* 0x0000006000007812 */ /* 0x000fca00078e3cff */
[----:B---3--:R-:W-:Y:S01]  /*32130*/  STS.U16 [R0+0x300], R22 ;  /* 0x0003001600007388 */ /* 0x008fe20000000400 */
[----:B----4-:R-:W-:Y:S02]  /*32140*/  STS.U16 [R0+0x700], R23 ;  /* 0x0007001700007388 */ /* 0x010fe40000000400 */
        /* <DEDUP_REMOVED lines=8> */
[----:B0-----:R-:W2:Y:S01]  /*321d0*/  LDL.LU R28, [R1+0xa5c] ;  /* 0x000a5c00011c7983 */ /* 0x001ea20000300800 */
[----:B------:R-:W3:Y:S03]  /*321e0*/  LDL.LU R3, [R1+0xa38] ;  /* 0x000a380001037983 */ /* 0x000ee60000300800 */
[----:B---3--:R0:W-:Y:S04]  /*321f0*/  STL [R1+0x6bdc], R3 ;  /* 0x006bdc0301007387 */ /* 0x0081e80000100800 */
[----:B0-----:R-:W3:Y:S01]  /*32200*/  LDL.LU R3, [R1+0xa44] ;  /* 0x000a440001037983 */ /* 0x001ee20000300800 */
        /* <DEDUP_REMOVED lines=11> */
[----:B---3--:R0:W-:Y:S04]  /*322c0*/  STL [R1+0x6be0], R3 ;  /* 0x006be00301007387 */ /* 0x0081e80000100800 */
[----:B0-----:R-:W3:Y:S01]  /*322d0*/  LDL.LU R3, [R1+0xa50] ;  /* 0x000a500001037983 */ /* 0x001ee20000300800 */
        /* <DEDUP_REMOVED lines=25> */
[----:B------:R-:W4:Y:S01]  /*32470*/  LDL.LU R5, [R1+0x40] ;  /* 0x0000400001057983 */ /* 0x000f220000300800 */
[----:B--2---:R0:W-:Y:S04]  /*32480*/  STS.U16 [R0+0x5700], R28 ;  /* 0x0057001c00007388 */ /* 0x0041e80000000400 */
[----:B0-----:R-:W4:Y:S04]  /*32490*/  LDL.LU R28, [R1+0x34] ;  /* 0x00003400011c7983 */ /* 0x001f280000300800 */
[----:B---3--:R0:W-:Y:S04]  /*324a0*/  STS.U16 [R0+0x5b00], R3 ;  /* 0x005b000300007388 */ /* 0x0081e80000000400 */
[----:B0-----:R-:W3:Y:S04]  /*324b0*/  LDL.LU R3, [R1+0x6be0] ;  /* 0x006be00001037983 */ /* 0x001ee80000300800 */
[----:B---3--:R0:W-:Y:S04]  /*324c0*/  STS.U16 [R0+0x5f00], R3 ;  /* 0x005f000300007388 */ /* 0x0081e80000000400 */
[----:B0-----:R-:W3:Y:S04]  /*324d0*/  LDL.LU R3, [R1+0x6bdc] ;  /* 0x006bdc0001037983 */ /* 0x001ee80000300800 */
[----:B---3--:R0:W-:Y:S01]  /*324e0*/  STS.U16 [R0+0x6300], R3 ;  /* 0x0063000300007388 */ /* 0x0081e20000000400 */
[----:B----4-:R1:W-:Y:S02]  /*324f0*/  STS.U16 [R0+0x6700], R6 ;  /* 0x0067000600007388 */ /* 0x0103e40000000400 */
[----:B------:R3:W-:Y:S02]  /*32500*/  STS.U16 [R0+0x6b00], R7 ;  /* 0x006b000700007388 */ /* 0x0007e40000000400 */
[----:B------:R4:W-:Y:S01]  /*32510*/  STS.U16 [R0+0x6f00], R8 ;  /* 0x006f000800007388 */ /* 0x0009e20000000400 */
[----:B------:R4:W-:Y:S01]  /*32520*/  STS.U16 [R0+0x7300], R9 ;  /* 0x0073000900007388 */ /* 0x0009e20000000400 */
[----:B------:R4:W-:Y:S03]  /*32530*/  STS.U16 [R0+0x7700], R10 ;  /* 0x0077000a00007388 */ /* 0x0009e60000000400 */
[----:B0-----:R-:W2:Y:S01]  /*32540*/  LDL.LU R3, [R1+0x6bd8] ;  /* 0x006bd80001037983 */ /* 0x001ea20000300800 */
[----:B-1----:R-:W2:Y:S02]  /*32550*/  LDL.LU R6, [R1+0x6bd4] ;  /* 0x006bd40001067983 */ /* 0x002ea40000300800 */
[----:B---3--:R-:W3:Y:S02]  /*32560*/  LDL.LU R7, [R1+0x6bd0] ;  /* 0x006bd00001077983 */ /* 0x008ee40000300800 */
[----:B----4-:R-:W4:Y:S01]  /*32570*/  LDL.LU R8, [R1+0x6bcc] ;  /* 0x006bcc0001087983 */ /* 0x010f220000300800 */
        /* <DEDUP_REMOVED lines=24> */
[----:B0-----:R-:W3:Y:S01]  /*32700*/  LDL R24, [R1+0x1740] ;  /* 0x0017400001187983 */ /* 0x001ee20000100800 */
[----:B------:R-:W-:Y:S02]  /*32710*/  STS.U16 [R0+0xbb00], R25 ;  /* 0x00bb001900007388 */ /* 0x000fe40000000400 */
[----:B------:R-:W-:Y:S02]  /*32720*/  STS.U16 [R0+0xbf00], R26 ;  /* 0x00bf001a00007388 */ /* 0x000fe40000000400 */
[----:B------:R-:W-:Y:S01]  /*32730*/  STS.U16 [R0+0xc300], R27 ;  /* 0x00c3001b00007388 */ /* 0x000fe20000000400 */
[----:B------:R-:W-:Y:S01]  /*32740*/  STS.U16 [R0+0xc700], R4 ;  /* 0x00c7000400007388 */ /* 0x000fe20000000400 */
[----:B------:R-:W-:Y:S02]  /*32750*/  STS.U16 [R0+0xcb00], R5 ;  /* 0x00cb000500007388 */ /* 0x000fe40000000400 */
[----:B------:R-:W-:Y:S01]  /*32760*/  STS.U16 [R0+0xcf00], R28 ;  /* 0x00cf001c00007388 */ /* 0x000fe20000000400 */
        /* <DEDUP_REMOVED lines=8> */
[----:B----4-:R-:W-:Y:S01]  /*327f0*/  STS.U16 [R0+0xf300], R8 ;  /* 0x00f3000800007388 */ /* 0x010fe20000000400 */
[----:B---3--:R-:W-:Y:S03]  /*32800*/  STS.U16 [R0+0xf700], R7 ;  /* 0x00f7000700007388 */ /* 0x008fe60000000400 */
[----:B------:R-:W-:Y:S01]  /*32810*/  STS.U16 [R0+0xfb00], R6 ;  /* 0x00fb000600007388 */ /* 0x000fe20000000400 */
[----:B------:R-:W-:Y:S03]  /*32820*/  STS.U16 [R0+0xff00], R3 ;  /* 0x00ff000300007388 */ /* 0x000fe60000000400 */
[----:B------:R-:W-:Y:S06]  /*32830*/  BAR.SYNC.DEFER_BLOCKING 0x0 ;  /* 0x0000000000007b1d */ /* 0x000fec0000010000 */
[----:B0-----:R-:W2:Y:S04]  /*32840*/  LDL.LU R29, [R1+0x6ba8] ;  /* 0x006ba800011d7983 */ /* 0x001ea80000300800 */
[----:B------:R-:W0:Y:S04]  /*32850*/  LDSM.16.M88.4 R16, [R24] ;  /* 0x000000001810783b */ /* 0x000e280000000200 */
[----:B------:R-:W1:Y:S04]  /*32860*/  LDSM.16.M88.4 R12, [R24+0x1000] ;  /* 0x00100000180c783b */ /* 0x000e680000000200 */
[----:B------:R-:W3:Y:S04]  /*32870*/  LDSM.16.M88.4 R8, [R24+0x2000] ;  /* 0x002000001808783b */ /* 0x000ee80000000200 */
[----:B------:R-:W4:Y:S04]  /*32880*/  LDSM.16.M88.4 R4, [R24+0x3000] ;  /* 0x003000001804783b */ /* 0x000f280000000200 */
[----:B0-----:R-:W-:Y:S01]  /*32890*/  STL [R1+0x5d5c], R18 ;  /* 0x005d5c1201007387 */ /* 0x001fe20000100800 */
[----:B------:R-:W-:Y:S02]  /*328a0*/  STL [R1+0x5d58], R19 ;  /* 0x005d581301007387 */ /* 0x000fe40000100800 */
[----:B-1----:R-:W-:Y:S02]  /*328b0*/  STL [R1+0x6528], R14 ;  /* 0x0065280e01007387 */ /* 0x002fe40000100800 */
[----:B------:R-:W-:Y:S01]  /*328c0*/  STL [R1+0x631c], R15 ;  /* 0x00631c0f01007387 */ /* 0x000fe20000100800 */
[----:B---3--:R-:W-:Y:S01]  /*328d0*/  STL [R1+0x5d2c], R10 ;  /* 0x005d2c0a01007387 */ /* 0x008fe20000100800 */
[----:B------:R-:W-:Y:S02]  /*328e0*/  STL [R1+0x5d28], R11 ;  /* 0x005d280b01007387 */ /* 0x000fe40000100800 */
[----:B----4-:R-:W-:Y:S02]  /*328f0*/  STL.64 [R1+0xa0], R4 ;  /* 0x0000a00401007387 */ /* 0x010fe40000100a00 */
[----:B------:R-:W-:Y:S01]  /*32900*/  IMAD.MOV.U32 R2, RZ, RZ, R4 ;  /* 0x000000ffff027224 */ /* 0x000fe200078e0004 */
[----:B------:R-:W-:Y:S01]  /*32910*/  STL.64 [R1+0xa8], R6 ;  /* 0x0000a80601007387 */ /* 0x000fe20000100a00 */
[----:B------:R-:W-:-:S02]  /*32920*/  IMAD.MOV.U32 R0, RZ, RZ, R5 ;  /* 0x000000ffff007224 */ /* 0x000fc400078e0005 */
[----:B------:R-:W0:Y:S02]  /*32930*/  LDSM.16.M88.4 R4, [R24+0x4000] ;  /* 0x004000001804783b */ /* 0x000e240000000200 */
[----:B0-----:R-:W-:Y:S02]  /*32940*/  STL.64 [R1+0x90], R4 ;  /* 0x0000900401007387 */ /* 0x001fe40000100a00 */
[----:B------:R-:W-:Y:S02]  /*32950*/  IMAD.MOV.U32 R14, RZ, RZ, R4 ;  /* 0x000000ffff0e7224 */ /* 0x000fe400078e0004 */
[----:B------:R-:W-:Y:S02]  /*32960*/  STL.64 [R1+0x98], R6 ;  /* 0x0000980601007387 */ /* 0x000fe40000100a00 */
[----:B------:R-:W-:Y:S02]  /*32970*/  IMAD.MOV.U32 R3, RZ, RZ, R5 ;  /* 0x000000ffff037224 */ /* 0x000fe400078e0005 */
[----:B------:R-:W0:Y:S04]  /*32980*/  LDSM.16.M88.4 R4, [R24+0x5000] ;  /* 0x005000001804783b */ /* 0x000e280000000200 */
[----:B0-----:R-:W-:Y:S01]  /*32990*/  STL.64 [R1+0x80], R4 ;  /* 0x0000800401007387 */ /* 0x001fe20000100a00 */
[----:B------:R-:W-:Y:S02]  /*329a0*/  STL.64 [R1+0x88], R6 ;  /* 0x0000880601007387 */ /* 0x000fe40000100a00 */
[----:B------:R-:W-:Y:S04]  /*329b0*/  LDSM.16.M88.4 R4, [R24+0x6000] ;  /* 0x006000001804783b */ /* 0x000fe80000000200 */
[----:B------:R0:W-:Y:S02]  /*329c0*/  STL [R1+0x6b90], R24 ;  /* 0x006b901801007387 */ /* 0x0001e40000100800 */
[----:B0-----:R-:W3:Y:S01]  /*329d0*/  LDL.LU.64 R24, [R1+0xa10] ;  /* 0x000a100001187983 */ /* 0x001ee20000300a00 */
[----:B------:R-:W3:Y:S03]  /*329e0*/  LDL.LU.64 R26, [R1+0xa18] ;  /* 0x000a1800011a7983 */ /* 0x000ee60000300a00 */
[----:B--2---:R-:W3:Y:S02]  /*329f0*/  LDSM.16.MT88.4 R20, [R29+0x10000] ;  /* 0x010000001d14783b */ /* 0x004ee40000004200 */
[C---:B---3--:R-:W-:Y:S11]  /*32a00*/  HMMA.16816.F32.BF16 R24, R20.reuse, R16, R24 ;  /* 0x000000101418723c */ /* 0x048ff60000041818 */
[----:B------:R-:W-:Y:S11]  /*32a10*/  @!UPT UIADD3 URZ, URZ, URZ, URZ ;  /* 0x0000003f3f3ff290 */ /* 0x000ff6000fffe03f */
[----:B------:R-:W-:Y:S01]  /*32a20*/  @!UPT UIADD3 URZ, URZ, URZ, URZ ;  /* 0x0000003f3f3ff290 */ /* 0x000fe2000fffe03f */
[----:B------:R0:W-:Y:S01]  /*32a30*/  STL.64 [R1+0x1700], R24 ;  /* 0x0017001801007387 */ /* 0x0001e20000100a00 */
[----:B------:R-:W-:Y:S02]  /*32a40*/  IMAD.MOV.U32 R10, RZ, RZ, R26 ;  /* 0x000000ffff0a7224 */ /* 0x000fe400078e001a */
[----:B------:R-:W-:Y:S01]  /*32a50*/  IMAD.MOV.U32 R11, RZ, RZ, R27 ;  /* 0x000000ffff0b7224 */ /* 0x000fe200078e001b */
[----:B0-----:R-:W2:Y:S01]  /*32a60*/  LDL.LU.64 R24, [R1+0x9a0] ;  /* 0x0009a00001187983 */ /* 0x001ea20000300a00 */
[----:B------:R-:W3:Y:S03]  /*32a70*/  LDL.LU.64 R26, [R1+0x9a8] ;  /* 0x0009a800011a7983 */ /* 0x000ee60000300a00 */
[----:B---3--:R-:W-:Y:S01]  /*32a80*/  STL.64 [R1+0x6ba0], R26 ;  /* 0x006ba01a01007387 */ /* 0x008fe20000100a00 */
[----:B--2---:R0:W-:Y:S03]  /*32a90*/  STL.64 [R1+0x6b98], R24 ;  /* 0x006b981801007387 */ /* 0x0041e60000100a00 */
[----:B0-----:R-:W2:Y:S01]  /*32aa0*/  LDL.LU.64 R24, [R1+0x9d0] ;  /* 0x0009d00001187983 */ /* 0x001ea20000300a00 */
[----:B------:R-:W2:Y:S02]  /*32ab0*/  LDL.LU.64 R26, [R1+0x9d8] ;  /* 0x0009d800011a7983 */ /* 0x000ea40000300a00 */
[----:B------:R-:W-:Y:S02]  /*32ac0*/  STL.64 [R1+0x70], R4 ;  /* 0x0000700401007387 */ /* 0x000fe40000100a00 */
[----:B------:R-:W-:Y:S01]  /*32ad0*/  STL.64 [R1+0x78], R6 ;  /* 0x0000780601007387 */ /* 0x000fe20000100a00 */
[----:B------:R0:W-:Y:S04]  /*32ae0*/  STL.64 [R1+0x6b78], R4 ;  /* 0x006b780401007387 */ /* 0x0001e80000100a00 */
[----:B0-----:R-:W3:Y:S01]  /*32af0*/  LDL.LU.64 R4, [R1+0x9e0] ;  /* 0x0009e00001047983 */ /* 0x001ee20000300a00 */
[----:B------:R-:W3:Y:S02]  /*32b00*/  LDL.LU.64 R6, [R1+0x9e8] ;  /* 0x0009e80001067983 */ /* 0x000ee40000300a00 */
[----:B------:R0:W-:Y:S02]  /*32b10*/  STL.64 [R1+0x6b20], R16 ;  /* 0x006b201001007387 */ /* 0x0001e40000100a00 */
[----:B0-----:R-:W4:Y:S01]  /*32b20*/  LDL.64 R16, [R1+0x80] ;  /* 0x0000800001107983 */ /* 0x001f220000100a00 */
[C---:B--2---:R-:W-:Y:S08]  /*32b30*/  HMMA.16816.F32.BF16 R24, R20.reuse, R8, R24 ;  /* 0x000000081418723c */ /* 0x044ff00000041818 */
[----:B---3--:R-:W-:Y:S01]  /*32b40*/  HMMA.16816.F32.BF16 R4, R20, R12, R4 ;  /* 0x0000000c1404723c */ /* 0x008fe20000041804 */
[----:B----4-:R0:W-:Y:S02]  /*32b50*/  STL.64 [R1+0x6b80], R16 ;  /* 0x006b801001007387 */ /* 0x0101e40000100a00 */
[----:B0-----:R-:W-:-:S02]  /*32b60*/  IMAD.MOV.U32 R16, RZ, RZ, R14 ;  /* 0x000000ffff107224 */ /* 0x001fc400078e000e */
[----:B------:R-:W-:-:S05]  /*32b70*/  IMAD.MOV.U32 R17, RZ, RZ, R3 ;  /* 0x000000ffff117224 */ /* 0x000fca00078e0003 */
[----:B------:R-:W-:Y:S01]  /*32b80*/  STL.64 [R1+0x6b88], R16 ;  /* 0x006b881001007387 */ /* 0x000fe20000100a00 */
[----:B------:R-:W-:Y:S02]  /*32b90*/  STL [R1+0x5d3c], R11 ;  /* 0x005d3c0b01007387 */ /* 0x000fe40000100800 */
[----:B------:R-:W-:Y:S10]  /*32ba0*/  STL [R1+0x5d38], R10 ;  /* 0x005d380a01007387 */ /* 0x000ff40000100800 */
[----:B------:R0:W-:Y:S01]  /*32bb0*/  STL.64 [R1+0x16f0], R4 ;  /* 0x0016f00401007387 */ /* 0x0001e20000100a00 */
[----:B------:R1:W-:Y:S04]  /*32bc0*/  STL.64 [R1+0x16f8], R6 ;  /* 0x0016f80601007387 */ /* 0x0003e80000100a00 */
[----:B0-----:R-:W2:Y:S01]  /*32bd0*/  LDL.LU.64 R4, [R1+0x960] ;  /* 0x0009600001047983 */ /* 0x001ea20000300a00 */
[----:B-1----:R-:W2:Y:S02]  /*32be0*/  LDL.LU.64 R6, [R1+0x968] ;  /* 0x0009680001067983 */ /* 0x002ea40000300a00 */
[----:B------:R0:W-:Y:S02]  /*32bf0*/  STL.64 [R1+0x6b28], R12 ;  /* 0x006b280c01007387 */ /* 0x0001e40000100a00 */
[----:B0-----:R-:W3:Y:S01]  /*32c00*/  LDL.LU.64 R12, [R1+0x8e0] ;  /* 0x0008e000010c7983 */ /* 0x001ee20000300a00 */
[----:B------:R-:W3:Y:S02]  /*32c10*/  LDL.LU.64 R14, [R1+0x8e8] ;  /* 0x0008e800010e7983 */ /* 0x000ee40000300a00 */
[----:B------:R-:W-:Y:S02]  /*32c20*/  STL.64 [R1+0x16e0], R24 ;  /* 0x0016e01801007387 */ /* 0x000fe40000100a00 */
[----:B------:R0:W-:Y:S02]  /*32c30*/  STL.64 [R1+0x16e8], R26 ;  /* 0x0016e81a01007387 */ /* 0x0001e40000100a00 */
[----:B0-----:R-:W4:Y:S01]  /*32c40*/  LDL.LU.64 R26, [R1+0x6ba0] ;  /* 0x006ba000011a7983 */ /* 0x001f220000300a00 */
[----:B------:R-:W4:Y:S02]  /*32c50*/  LDL.LU.64 R24, [R1+0x6b98] ;  /* 0x006b980001187983 */ /* 0x000f240000300a00 */
[----:B------:R-:W-:-:S02]  /*32c60*/  IMAD.MOV.U32 R16, RZ, RZ, R2 ;  /* 0x000000ffff107224 */ /* 0x000fc400078e0002 */
[----:B------:R-:W-:-:S07]  /*32c70*/  IMAD.MOV.U32 R17, RZ, RZ, R0 ;  /* 0x000000ffff117224 */ /* 0x000fce00078e0000 */
[----:B----4-:R-:W-:Y:S01]  /*32c80*/  HMMA.16816.F32.BF16 R16, R20, R16, R24 ;  /* 0x000000101410723c */ /* 0x010fe20000041818 */
[----:B------:R-:W4:Y:S11]  /*32c90*/  LDL.LU R24, [R1+0x6b90] ;  /* 0x006b900001187983 */ /* 0x000f360000300800 */
[----:B------:R-:W-:Y:S11]  /*32ca0*/  @!UPT UIADD3 URZ, URZ, URZ, URZ ;  /* 0x0000003f3f3ff290 */ /* 0x000ff6000fffe03f */
[----:B------:R-:W-:Y:S01]  /*32cb0*/  STL.64 [R1+0x16d0], R16 ;  /* 0x0016d01001007387 */ /* 0x000fe20000100a00 */
[----:B------:R-:W-:Y:S02]  /*32cc0*/  STL [R1+0x16d8], R18 ;  /* 0x0016d81201007387 */ /* 0x000fe40000100800 */
[----:B------:R-:W-:-:S05]  /*32cd0*/  IMAD.MOV.U32 R0, RZ, RZ, R19 ;  /* 0x000000ffff007224 */ /* 0x000fca00078e0013 */
[----:B------:R-:W-:Y:S04]  /*32ce0*/  STL [R1+0x5cf8], R0 ;  /* 0x005cf80001007387 */ /* 0x000fe80000100800 */
[----:B----4-:R-:W0:Y:S04]  /*32cf0*/  LDSM.16.M88.4 R16, [R24+0x7000] ;  /* 0x007000001810783b */ /* 0x010e280000000200 */
[----:B0-----:R0:W-:Y:S01]  /*32d00*/  STL.64 [R1+0x60], R16 ;  /* 0x0000601001007387 */ /* 0x0011e20000100a00 */
[----:B------:R3:W-:Y:S03]  /*32d10*/  STL.64 [R1+0x68], R18 ;  /* 0x0000681201007387 */ /* 0x0007e60000100a00 */
[----:B0-----:R-:W3:Y:S02]  /*32d20*/  LDL.LU.64 R16, [R1+0x6b88] ;  /* 0x006b880001107983 */ /* 0x001ee40000300a00 */
[----:B---3--:R-:W-:Y:S02]  /*32d30*/  HMMA.16816.F32.BF16 R16, R20, R16, R12 ;  /* 0x000000101410723c */ /* 0x008fe4000004180c */
[----:B------:R-:W0:Y:S11]  /*32d40*/  LDSM.16.M88.4 R12, [R24+0x8000] ;  /* 0x00800000180c783b */ /* 0x000e360000000200 */
[----:B------:R-:W-:Y:S10]  /*32d50*/  @!UPT UIADD3 URZ, URZ, URZ, URZ ;  /* 0x0000003f3f3ff290 */ /* 0x000ff4000fffe03f */
[----:B------:R-:W-:Y:S01]  /*32d60*/  STL.64 [R1+0x16c0], R16 ;  /* 0x0016c01001007387 */ /* 0x000fe20000100a00 */
[----:B------:R-:W-:Y:S02]  /*32d70*/  STL.64 [R1+0x16c8], R18 ;  /* 0x0016c81201007387 */ /* 0x000fe40000100a00 */
[----:B------:R-:W-:Y:S01]  /*32d80*/  LDSM.16.M88.4 R16, [R24+0xa000] ;  /* 0x00a000001810783b */ /* 0x000fe20000000200 */
[----:B0-----:R-:W-:Y:S03]  /*32d90*/  STL.64 [R1+0x50], R12 ;  /* 0x0000500c01007387 */ /* 0x001fe60000100a00 */
[----:B------:R-:W-:Y:S02]  /*32da0*/  IMAD.MOV.U32 R2, RZ, RZ, R12 ;  /* 0x000000ffff027224 */ /* 0x000fe400078e000c */
[----:B------:R-:W-:Y:S02]  /*32db0*/  STL.64 [R1+0x58], R14 ;  /* 0x0000580e01007387 */ /* 0x000fe40000100a00 */
[----:B------:R-:W-:-:S02]  /*32dc0*/  IMAD.MOV.U32 R0, RZ, RZ, R13 ;  /* 0x000000ffff007224 */ /* 0x000fc400078e000d */
[----:B------:R-:W0:Y:S04]  /*32dd0*/  LDSM.16.M88.4 R12, [R24+0x9000] ;  /* 0x00900000180c783b */ /* 0x000e280000000200 */
[----:B0-----:R-:W-:Y:S01]  /*32de0*/  STL.64 [R1+0x40], R12 ;  /* 0x0000400c01007387 */ /* 0x001fe20000100a00 */
[----:B------:R-:W-:Y:S02]  /*32df0*/  STL.64 [R1+0x48], R14 ;  /* 0x0000480e01007387 */ /* 0x000fe40000100a00 */
[----:B------:R-:W0:Y:S04]  /*32e00*/  LDSM.16.M88.4 R12, [R24+0xb000] ;  /* 0x00b00000180c783b */ /* 0x000e280000000200 */
[----:B------:R-:W-:Y:S01]  /*32e10*/  STL.64 [R1+0x30], R16 ;  /* 0x0000301001007387 */ /* 0x000fe20000100a00 */
[----:B------:R-:W-:Y:S02]  /*32e20*/  STL.64 [R1+0x38], R18 ;  /* 0x0000381201007387 */ /* 0x000fe40000100a00 */
[----:B------:R-:W1:Y:S02]  /*32e30*/  LDSM.16.M88.4 R16, [R24+0xc000] ;  /* 0x00c000001810783b */ /* 0x000e640000000200 */
[----:B0-----:R-:W-:Y:S02]  /*32e40*/  STL.64 [R1+0x20], R12 ;  /* 0x0000200c01007387 */ /* 0x001fe40000100a00 */
[----:B------:R-:W-:Y:S02]  /*32e50*/  STL.64 [R1+0x28], R14 ;  /* 0x0000280e01007387 */ /* 0x000fe40000100a00 */
[----:B-1----:R-:W-:Y:S02]  /*32e60*/  STL.64 [R1+0x10], R16 ;  /* 0x0000101001007387 */ /* 0x002fe40000100a00 */
[----:B------:R-:W-:Y:S02]  /*32e70*/  STL.64 [R1+0x18], R18 ;  /* 0x0000181201007387 */ /* 0x000fe40000100a00 */
[----:B------:R-:W0:Y:S04]  /*32e80*/  LDSM.16.M88.4 R16, [R24+0xe000] ;  /* 0x00e000001810783b */ /* 0x000e280000000200 */
[----:B------:R-:W1:Y:S04]  /*32e90*/  LDSM.16.M88.4 R12, [R24+0xd000] ;  /* 0x00d00000180c783b */ /* 0x000e680000000200 */
[----:B0-----:R0:W-:Y:S01]  /*32ea0*/  STL.64 [R1+0xc0], R16 ;  /* 0x0000c01001007387 */ /* 0x0011e20000100a00 */
[----:B------:R-:W-:Y:S03]  /*32eb0*/  STL.64 [R1+0xc8], R18 ;  /* 0x0000c81201007387 */ /* 0x000fe60000100a00 */
[----:B0-----:R-:W2:Y:S02]  /*32ec0*/  LDL.LU.64 R16, [R1+0x6b80] ;  /* 0x006b800001107983 */ /* 0x001ea40000300a00 */
[----:B--2---:R-:W-:Y:S11]  /*32ed0*/  HMMA.16816.F32.BF16 R4, R20, R16, R4 ;  /* 0x000000101404723c */ /* 0x004ff60000041804 */
[----:B------:R-:W-:Y:S11]  /*32ee0*/  @!UPT UIADD3 URZ, URZ, URZ, URZ ;  /* 0x0000003f3f3ff290 */ /* 0x000ff6000fffe03f */
[----:B------:R-:W-:Y:S01]  /*32ef0*/  @!UPT UIADD3 URZ, URZ, URZ, URZ ;  /* 0x0000003f3f3ff290 */ /* 0x000fe2000fffe03f */
[----:B------:R0:W-:Y:S01]  /*32f00*/  STL.64 [R1+0x16b0], R4 ;  /* 0x0016b00401007387 */ /* 0x0001e20000100a00 */
[----:B------:R-:W-:Y:S03]  /*32f10*/  STL.64 [R1+0x16b8], R6 ;  /* 0x0016b80601007387 */ /* 0x000fe60000100a00 */
[----:B0-----:R-:W2:Y:S01]  /*32f20*/  LDL.LU.64 R4, [R1+0x6b78] ;  /* 0x006b780001047983 */ /* 0x001ea20000300a00 */
[----:B-1----:R-:W-:Y:S02]  /*32f30*/  STL.64 [R1], R12 ;  /* 0x0000000c01007387 */ /* 0x002fe40000100a00 */
[----:B------:R-:W-:Y:S02]  /*32f40*/  STL.64 [R1+0x8], R14 ;  /* 0x0000080e01007387 */ /* 0x000fe40000100a00 */
[----:B------:R0:W-:Y:S02]  /*32f50*/  STL.64 [R1+0x6b48], R12 ;  /* 0x006b480c01007387 */ /* 0x0001e40000100a00 */
[----:B0-----:R-:W3:Y:S01]  /*32f60*/  LDL.64 R12, [R1+0x40] ;  /* 0x00004000010c7983 */ /* 0x001ee20000100a00 */
[----:B------:R-:W-:-:S02]  /*32f70*/  IMAD.MOV.U32 R11, RZ, RZ, R16 ;  /* 0x000000ffff0b7224 */ /* 0x000fc400078e0010 */
[----:B------:R-:W-:Y:S02]  /*32f80*/  IMAD.MOV.U32 R10, RZ, RZ, R17 ;  /* 0x000000ffff0a7224 */ /* 0x000fe400078e0011 */
[----:B------:R-:W-:Y:S02]  /*32f90*/  LDSM.16.M88.4 R16, [R24+0xf000] ;  /* 0x00f000001810783b */ /* 0x000fe40000000200 */
[----:B------:R-:W0:Y:S02]  /*32fa0*/  LDSM.16.MT88.4 R24, [R29+0x10080] ;  /* 0x010080001d18783b */ /* 0x000e240000004200 */
[----:B---3--:R1:W-:Y:S04]  /*32fb0*/  STL.64 [R1+0x6b68], R12 ;  /* 0x006b680c01007387 */ /* 0x0083e80000100a00 */
[----:B-1----:R-:W3:Y:S01]  /*32fc0*/  LDL.64 R12, [R1+0x60] ;  /* 0x00006000010c7983 */ /* 0x002ee20000100a00 */
[----:B------:R-:W-:Y:S02]  /*32fd0*/  STL [R1+0x6ac8], R11 ;  /* 0x006ac80b01007387 */ /* 0x000fe40000100800 */
[----:B------:R-:W-:Y:S02]  /*32fe0*/  STL [R1+0x6ac4], R10 ;  /* 0x006ac40a01007387 */ /* 0x000fe40000100800 */
[----:B------:R1:W-:Y:S02]  /*32ff0*/  STL.64 [R1+0x6b70], R8 ;  /* 0x006b700801007387 */ /* 0x0003e40000100a00 */
[----:B-1----:R-:W3:Y:S01]  /*33000*/  LDL.LU.64 R8, [R1+0x970] ;  /* 0x0009700001087983 */ /* 0x002ee20000300a00 */
[----:B------:R-:W3:Y:S02]  /*33010*/  LDL.LU.64 R10, [R1+0x978] ;  /* 0x00097800010a7983 */ /* 0x000ee40000300a00 */
[----:B0-----:R-:W-:Y:S02]  /*33020*/  STL.64 [R1+0x6b38], R26 ;  /* 0x006b381a01007387 */ /* 0x001fe40000100a00 */
[----:B------:R0:W-:Y:S02]  /*33030*/  STL.64 [R1+0x6b30], R24 ;  /* 0x006b301801007387 */ /* 0x0001e40000100a00 */
[----:B0-----:R-:W2:Y:S01]  /*33040*/  LDL.LU.64 R24, [R1+0x980] ;  /* 0x0009800001187983 */ /* 0x001ea20000300a00 */
[----:B------:R-:W2:Y:S02]  /*33050*/  LDL.LU.64 R26, [R1+0x988] ;  /* 0x00098800011a7983 */ /* 0x000ea40000300a00 */
[C---:B--2---:R-:W-:Y:S01]  /*33060*/  HMMA.16816.F32.BF16 R4, R20.reuse, R4, R24 ;  /* 0x000000041404723c */ /* 0x044fe20000041818 */
[----:B------:R-:W2:Y:S07]  /*33070*/  LDL.64 R24, [R1+0x20] ;  /* 0x0000200001187983 */ /* 0x000eae0000100a00 */
[----:B---3--:R-:W-:Y:S01]  /*33080*/  HMMA.16816.F32.BF16 R8, R20, R12, R8 ;  /* 0x0000000c1408723c */ /* 0x008fe20000041808 */
[----:B--2---:R-:W-:Y:S11]  /*33090*/  STL.64 [R1+0x6b60], R24 ;  /* 0x006b601801007387 */ /* 0x004ff60000100a00 */
[----:B------:R-:W-:Y:S03]  /*330a0*/  @!UPT UIADD3 URZ, URZ, URZ, URZ ;  /* 0x0000003f3f3ff290 */ /* 0x000fe6000fffe03f */
[----:B------:R-:W-:Y:S02]  /*330b0*/  STL.64 [R1+0x1710], R4 ;  /* 0x0017100401007387 */ /* 0x000fe40000100a00 */
[----:B------:R-:W-:Y:S02]  /*330c0*/  STL.64 [R1+0x1718], R6 ;  /* 0x0017180601007387 */ /* 0x000fe40000100a00 */
[----:B------:R-:W0:Y:S04]  /*330d0*/  LDSM.16.MT88.4 R4, [R29+0x10100] ;  /* 0x010100001d04783b */ /* 0x000e280000004200 */
[----:B------:R-:W-:Y:S01]  /*330e0*/  STL.64 [R1+0xb0], R16 ;  /* 0x0000b01001007387 */ /* 0x000fe20000100a00 */
[----:B------:R-:W-:Y:S02]  /*330f0*/  STL.64 [R1+0xb8], R18 ;  /* 0x0000b81201007387 */ /* 0x000fe40000100a00 */
[----:B------:R1:W-:Y:S02]  /*33100*/  STL.64 [R1+0x6b40], R16 ;  /* 0x006b401001007387 */ /* 0x0003e40000100a00 */
[----:B-1----:R-:W2:Y:S01]  /*33110*/  LDL.LU.64 R16, [R1+0x950] ;  /* 0x0009500001107983 */ /* 0x002ea20000300a00 */
[----:B------:R-:W2:Y:S02]  /*33120*/  LDL.LU.64 R18, [R1+0x958] ;  /* 0x0009580001127983 */ /* 0x000ea40000300a00 */
[----:B------:R-:W-:Y:S01]  /*33130*/  STL [R1+0x6ac0], R29 ;  /* 0x006ac01d01007387 */ /* 0x000fe20000100800 */
[----:B0-----:R-:W-:Y:S01]  /*33140*/  STL.64 [R1+0x69e8], R6 ;  /* 0x0069e80601007387 */ /* 0x001fe20000100a00 */
[----:B------:R-:W-:Y:S02]  /*33150*/  STL.64 [R1+0x69e0], R4 ;  /* 0x0069e00401007387 */ /* 0x000fe40000100a00 */
[----:B------:R-:W3:Y:S02]  /*33160*/  LDL.LU.64 R24, [R1+0x930] ;  /* 0x0009300001187983 */ /* 0x000ee40000300a00 */
[----:B------:R-:W3:Y:S01]  /*33170*/  LDL.LU.64 R26, [R1+0x938] ;  /* 0x00093800011a7983 */ /* 0x000ee20000300a00 */
[----:B------:R0:W-:Y:S01]  /*33180*/  STL.64 [R1+0x16a0], R8 ;  /* 0x0016a00801007387 */ /* 0x0001e20000100a00 */
[----:B------:R1:W-:Y:S03]  /*33190*/  STL.64 [R1+0x16a8], R10 ;  /* 0x0016a80a01007387 */ /* 0x0003e60000100a00 */
[----:B0-----:R-:W4:Y:S01]  /*331a0*/  LDL.LU.64 R8, [R1+0x6b70] ;  /* 0x006b700001087983 */ /* 0x001f220000300a00 */
[----:B------:R-:W-:-:S02]  /*331b0*/  IMAD.MOV.U32 R4, RZ, RZ, R2 ;  /* 0x000000ffff047224 */ /* 0x000fc400078e0002 */
[----:B------:R-:W-:Y:S02]  /*331c0*/  IMAD.MOV.U32 R5, RZ, RZ, R0 ;  /* 0x000000ffff057224 */ /* 0x000fe400078e0000 */
[----:B-1----:R-:W-:Y:S02]  /*331d0*/  IMAD.MOV.U32 R10, RZ, RZ, R12 ;  /* 0x000000ffff0a7224 */ /* 0x002fe400078e000c */
[----:B------:R-:W3:Y:S03]  /*331e0*/  LDL.LU.64 R12, [R1+0x6b68] ;  /* 0x006b6800010c7983 */ /* 0x000ee60000300a00 */
[----:B------:R-:W-:Y:S01]  /*331f0*/  STL [R1+0x6b58], R10 ;  /* 0x006b580a01007387 */ /* 0x000fe20000100800 */
[C---:B--2---:R-:W-:Y:S01]  /*33200*/  HMMA.16816.F32.BF16 R16, R20.reuse, R4, R16 ;  /* 0x000000041410723c */ /* 0x044fe20000041810 */
[----:B----4-:R0:W-:Y:S04]  /*33210*/  STL.64 [R1+0x6b50], R8 ;  /* 0x006b500801007387 */ /* 0x0101e80000100a00 */
[----:B0-----:R-:W2:Y:S11]  /*33220*/  LDL.64 R8, [R1+0x10] ;  /* 0x0000100001087983 */ /* 0x001eb60000100a00 */
[----:B------:R-:W-:Y:S07]  /*33230*/  @!UPT UIADD3 URZ, URZ, URZ, URZ ;  /* 0x0000003f3f3ff290 */ /* 0x000fee000fffe03f */
[----:B------:R0:W-:Y:S02]  /*33240*/  STL.64 [R1+0x1690], R16 ;  /* 0x0016901001007387 */ /* 0x0001e40000100a00 */
[----:B------:R1:W-:Y:S01]  /*33250*/  STL.64 [R1+0x1698], R18 ;  /* 0x0016981201007387 */ /* 0x0003e20000100a00 */
[----:B0-----:R-:W4:Y:S01]  /*33260*/  LDL.LU.64 R16, [R1+0x920] ;  /* 0x0009200001107983 */ /* 0x001f220000300a00 */
[----:B-1----:R-:W4:Y:S02]  /*33270*/  LDL.LU.64 R18, [R1+0x928] ;  /* 0x0009280001127983 */ /* 0x002f240000300a00 */
[----:B------:R0:W-:Y:S02]  /*33280*/  STL.64 [R1+0x6a80], R4 ;  /* 0x006a800401007387 */ /* 0x0001e40000100a00 */
[----:B0-----:R-:W2:Y:S01]  /*33290*/  LDL.LU.64 R4, [R1+0x940] ;  /* 0x0009400001047983 */ /* 0x001ea20000300a00 */
[----:B------:R-:W2:Y:S02]  /*332a0*/  LDL.LU.64 R6, [R1+0x948] ;  /* 0x0009480001067983 */ /* 0x000ea40000300a00 */
[----:B---3--:R-:W-:Y:S01]  /*332b0*/  IMAD.MOV.U32 R0, RZ, RZ, R13 ;  /* 0x000000ffff007224 */ /* 0x008fe200078e000d */
[C---:B--2---:R-:W-:Y:S11]  /*332c0*/  HMMA.16816.F32.BF16 R4, R20.reuse, R12, R4 ;  /* 0x0000000c1404723c */ /* 0x044ff60000041804 */
[----:B------:R-:W-:Y:S11]  /*332d0*/  @!UPT UIADD3 URZ, URZ, URZ, URZ ;  /* 0x0000003f3f3ff290 */ /* 0x000ff6000fffe03f */
[----:B------:R-:W-:Y:S01]  /*332e0*/  @!UPT UIADD3 URZ, URZ, URZ, URZ ;  /* 0x0000003f3f3ff290 */ /* 0x000fe2000fffe03f */
[----:B------:R-:W-:Y:S01]  /*332f0*/  STL.64 [R1+0x1680], R4 ;  /* 0x0016800401007387 */ /* 0x000fe20000100a00 */
[----:B------:R0:W-:Y:S02]  /*33300*/  STL.64 [R1+0x1688], R6 ;  /* 0x0016880601007387 */ /* 0x0001e40000100a00 */
[----:B0-----:R-:W-:Y:S02]  /*33310*/  IMAD.MOV.U32 R6, RZ, RZ, R12 ;  /* 0x000000ffff067224 */ /* 0x001fe400078e000c */
[----:B------:R-:W2:Y:S01]  /*33320*/  LDL.LU.64 R12, [R1+0x910] ;  /* 0x00091000010c7983 */ /* 0x000ea20000300a00 */
[----:B------:R-:W2:Y:S02]  /*33330*/  LDL.LU.64 R14, [R1+0x918] ;  /* 0x00091800010e7983 */ /* 0x000ea40000300a00 */
[----:B------:R-:W-:Y:S02]  /*33340*/  STL [R1+0x6acc], R6 ;  /* 0x006acc0601007387 */ /* 0x000fe40000100800 */
[----:B------:R-:W3:Y:S02]  /*33350*/  LDL.64 R4, [R1+0x30] ;  /* 0x0000300001047983 */ /* 0x000ee40000100a00 */
[----:B---3--:R-:W-:Y:S11]  /*33360*/  HMMA.16816.F32.BF16 R24, R20, R4, R24 ;  /* 0x000000041418723c */ /* 0x008ff60000041818 */
[----:B------:R-:W-:Y:S11]  /*33370*/  @!UPT UIADD3 URZ, URZ, URZ, URZ ;  /* 0x0000003f3f3ff290 */ /* 0x000ff6000fffe03f */
[----:B------:R-:W-:Y:S01]  /*33380*/  @!UPT UIADD3 URZ, URZ, URZ, URZ ;  /* 0x0000003f3f3ff290 */ /* 0x000fe2000fffe03f */
[----:B------:R0:W-:Y:S01]  /*33390*/  STL [R1+0x1650], R24 ;  /* 0x0016501801007387 */ /* 0x0001e20000100800 */
[----:B------:R-:W-:-:S03]  /*333a0*/  IMAD.MOV.U32 R28, RZ, RZ, R25 ;  /* 0x000000ffff1c7224 */ /* 0x000fc600078e0019 */
[----:B0-----:R-:W4:Y:S01]  /*333b0*/  LDL.LU.64 R24, [R1+0x6b60] ;  /* 0x006b600001187983 */ /* 0x001f220000300a00 */
[----:B--2---:R-:W-:Y:S01]  /*333c0*/  HMMA.16816.F32.BF16 R12, R20, R8, R12 ;  /* 0x00000008140c723c */ /* 0x004fe2000004180c */
[----:B------:R-:W-:Y:S02]  /*333d0*/  IMAD.MOV.U32 R2, RZ, RZ, R27 ;  /* 0x000000ffff027224 */ /* 0x000fe400078e001b */
[----:B------:R-:W-:-:S03]  /*333e0*/  IMAD.MOV.U32 R3, RZ, RZ, R26 ;  /* 0x000000ffff037224 */ /* 0x000fc600078e001a */
[----:B------:R0:W-:Y:S02]  /*333f0*/  STL [R1+0x5c08], R2 ;  /* 0x005c080201007387 */ /* 0x0001e40000100800 */
[----:B------:R-:W-:Y:S02]  /*33400*/  STL [R1+0x5c04], R3 ;  /* 0x005c040301007387 */ /* 0x000fe40000100800 */
[----:B------:R-:W-:Y:S02]  /*33410*/  STL [R1+0x5c00], R28 ;  /* 0x005c001c01007387 */ /* 0x000fe40000100800 */
[----:B------:R-:W-:Y:S02]  /*33420*/  IMAD.MOV.U32 R29, RZ, RZ, R4 ;  /* 0x000000ffff1d7224 */ /* 0x000fe400078e0004 */
[----:B------:R-:W-:Y:S02]  /*33430*/  IMAD.MOV.U32 R7, RZ, RZ, R5 ;  /* 0x000000ffff077224 */ /* 0x000fe400078e0005 */
[----:B------:R-:W-:-:S02]  /*33440*/  IMAD.MOV.U32 R6, RZ, RZ, R8 ;  /* 0x000000ffff067224 */ /* 0x000fc400078e0008 */
[----:B------:R-:W-:-:S06]  /*33450*/  IMAD.MOV.U32 R11, RZ, RZ, R9 ;  /* 0x000000ffff0b7224 */ /* 0x000fcc00078e0009 */
[----:B0-----:R-:W-:Y:S01]  /*33460*/  IMAD.MOV.U32 R2, RZ, RZ, R13 ;  /* 0x000000ffff027224 */ /* 0x001fe200078e000d */
[----:B----4-:R-:W-:Y:S01]  /*33470*/  HMMA.16816.F32.BF16 R16, R20, R24, R16 ;  /* 0x000000181410723c */ /* 0x010fe20000041810 */
[----:B------:R-:W-:Y:S02]  /*33480*/  IMAD.MOV.U32 R5, RZ, RZ, R24 ;  /* 0x000000ffff057224 */ /* 0x000fe400078e0018 */
[----:B------:R-:W-:Y:S11]  /*33490*/  IMAD.MOV.U32 R4, RZ, RZ, R25 ;  /* 0x000000ffff047224 */ /* 0x000ff600078e0019 */
[----:B------:R-:W-:Y:S09]  /*334a0*/  @!UPT UIADD3 URZ, URZ, URZ, URZ ;  /* 0x0000003f3f3ff290 */ /* 0x000ff2000fffe03f */
[----:B------:R0:W-:Y:S01]  /*334b0*/  STL.64 [R1+0x1620], R16 ;  /* 0x0016201001007387 */ /* 0x0001e20000100a00 */
[----:B------:R1:W-:Y:S03]  /*334c0*/  STL.64 [R1+0x1628], R18 ;  /* 0x0016281201007387 */ /* 0x0003e60000100a00 */
[----:B0-----:R-:W2:Y:S01]  /*334d0*/  LDL.LU.64 R16, [R1+0x8f0] ;  /* 0x0008f00001107983 */ /* 0x001ea20000300a00 */
[----:B-1----:R-:W2:Y:S02]  /*334e0*/  LDL.LU.64 R18, [R1+0x8f8] ;  /* 0x0008f80001127983 */ /* 0x002ea40000300a00 */
[----:B------:R-:W3:Y:S02]  /*334f0*/  LDL R24, [R1+0xc0] ;  /* 0x0000c00001187983 */ /* 0x000ee40000100800 */
[----:B------:R-:W3:Y:S01]  /*33500*/  LDL R25, [R1+0xc4] ;  /* 0x0000c40001197983 */ /* 0x000ee20000100800 */
[----:B------:R-:W4:Y:S01]  /*33510*/  LDL.LU R10, [R1+0x6b58] ;  /* 0x006b5800010a7983 */ /* 0x000f220000300800 */
[----:B------:R-:W2:Y:S02]  /*33520*/  LDL.LU.64 R8, [R1+0x6b50] ;  /* 0x006b500001087983 */ /* 0x000ea40000300a00 */
[----:B------:R0:W-:Y:S02]  /*33530*/  STL [R1+0x1610], R12 ;  /* 0x0016100c01007387 */ /* 0x0001e40000100800 */
[----:B0-----:R-:W3:Y:S01]  /*33540*/  LDL.LU.64 R12, [R1+0x6b48] ;  /* 0x006b4800010c7983 */ /* 0x001ee20000300a00 */
[----:B------:R-:W-:-:S02]  /*33550*/  IMAD.MOV.U32 R28, RZ, RZ, R15 ;  /* 0x000000ffff1c7224 */ /* 0x000fc400078e000f */
[----:B------:R-:W-:Y:S01]  /*33560*/  IMAD.MOV.U32 R3, RZ, RZ, R14 ;  /* 0x000000ffff037224 */ /* 0x000fe200078e000e */
[----:B----4-:R-:W-:Y:S01]  /*33570*/  STL.64 [R1+0x6b08], R10 ;  /* 0x006b080a01007387 */ /* 0x010fe20000100a00 */
[----:B--2---:R-:W-:Y:S02]  /*33580*/  STL.64 [R1+0x6b00], R8 ;  /* 0x006b000801007387 */ /* 0x004fe40000100a00 */
[----:B------:R-:W-:Y:S02]  /*33590*/  STL.64 [R1+0x6ad8], R6 ;  /* 0x006ad80601007387 */ /* 0x000fe40000100a00 */
[----:B------:R3:W-:Y:S02]  /*335a0*/  STL.64 [R1+0x6ad0], R4 ;  /* 0x006ad00401007387 */ /* 0x0007e40000100a00 */
[----:B---3--:R-:W-:Y:S01]  /*335b0*/  HMMA.16816.F32.BF16 R4, R20, R12, R16 ;  /* 0x0000000c1404723c */ /* 0x008fe20000041810 */
[----:B------:R0:W-:Y:S01]  /*335c0*/  STL [R1+0x5d04], R28 ;  /* 0x005d041c01007387 */ /* 0x0001e20000100800 */
[----:B------:R-:W-:Y:S02]  /*335d0*/  STL [R1+0x5d00], R3 ;  /* 0x005d000301007387 */ /* 0x000fe40000100800 */
[----:B------:R1:W-:Y:S02]  /*335e0*/  STL [R1+0x5cfc], R2 ;  /* 0x005cfc0201007387 */ /* 0x0003e40000100800 */
[----:B0-----:R-:W-:-:S02]  /*335f0*/  IMAD.MOV.U32 R28, RZ, RZ, R12 ;  /* 0x000000ffff1c7224 */ /* 0x001fc400078e000c */
[----:B-1----:R-:W-:Y:S11]  /*33600*/  IMAD.MOV.U32 R2, RZ, RZ, R13 ;  /* 0x000000ffff027224 */ /* 0x002ff600078e000d */
[----:B------:R-:W-:Y:S04]  /*33610*/  @!UPT UIADD3 URZ, URZ, URZ, URZ ;  /* 0x0000003f3f3ff290 */ /* 0x000fe8000fffe03f */
[----:B------:R-:W-:Y:S01]  /*33620*/  STL.64 [R1+0x1600], R4 ;  /* 0x0016000401007387 */ /* 0x000fe20000100a00 */
[----:B------:R-:W-:Y:S02]  /*33630*/  STL.64 [R1+0x1608], R6 ;  /* 0x0016080601007387 */ /* 0x000fe40000100a00 */
[----:B------:R-:W2:Y:S02]  /*33640*/  LDL.LU.64 R16, [R1+0x8d0] ;  /* 0x0008d00001107983 */ /* 0x000ea40000300a00 */
[----:B------:R-:W2:Y:S01]  /*33650*/  LDL.LU.64 R18, [R1+0x8d8] ;  /* 0x0008d80001127983 */ /* 0x000ea20000300a00 */
[----:B------:R-:W3:Y:S01]  /*33660*/  LDL.LU.64 R12, [R1+0x8a0] ;  /* 0x0008a000010c7983 */ /* 0x000ee20000300a00 */
[----:B------:R-:W3:Y:S02]  /*33670*/  LDL.LU.64 R14, [R1+0x8a8] ;  /* 0x0008a800010e7983 */ /* 0x000ee40000300a00 */
[----:B------:R-:W4:Y:S02]  /*33680*/  LDL.LU.64 R8, [R1+0x8c0] ;  /* 0x0008c00001087983 */ /* 0x000f240000300a00 */
[----:B------:R-:W2:Y:S02]  /*33690*/  LDL.LU.64 R10, [R1+0x8c8] ;  /* 0x0008c800010a7983 */ /* 0x000ea40000300a00 */
[----:B--2---:R-:W-:Y:S01]  /*336a0*/  STL.64 [R1+0x6b18], R10 ;  /* 0x006b180a01007387 */ /* 0x004fe20000100a00 */
[----:B----4-:R0:W-:Y:S03]  /*336b0*/  STL.64 [R1+0x6b10], R8 ;  /* 0x006b100801007387 */ /* 0x0101e60000100a00 */
[----:B0-----:R-:W2:Y:S01]  /*336c0*/  LDL.LU.64 R8, [R1+0x900] ;  /* 0x0009000001087983 */ /* 0x001ea20000300a00 */
[----:B------:R-:W2:Y:S02]  /*336d0*/  LDL.LU.64 R10, [R1+0x908] ;  /* 0x00090800010a7983 */ /* 0x000ea40000300a00 */
[----:B------:R-:W4:Y:S02]  /*336e0*/  LDL.LU.64 R4, [R1+0x880] ;  /* 0x0008800001047983 */ /* 0x000f240000300a00 */
[----:B------:R-:W2:Y:S02]  /*336f0*/  LDL.LU.64 R6, [R1+0x888] ;  /* 0x0008880001067983 */ /* 0x000ea40000300a00 */
[----:B--2---:R-:W-:Y:S01]  /*33700*/  STL.64 [R1+0x6ae8], R6 ;  /* 0x006ae80601007387 */ /* 0x004fe20000100a00 */
[----:B----4-:R0:W-:Y:S03]  /*33710*/  STL.64 [R1+0x6ae0], R4 ;  /* 0x006ae00401007387 */ /* 0x0101e60000100a00 */
[----:B0-----:R-:W2:Y:S01]  /*33720*/  LDL.64 R4, [R1+0xa0] ;  /* 0x0000a00001047983 */ /* 0x001ea20000100a00 */
[C---:B------:R-:W-:Y:S03]  /*33730*/  HMMA.16816.F32.BF16 R24, R20.reuse, R24, R16 ;  /* 0x000000181418723c */ /* 0x040fe60000041810 */
[----:B--2---:R0:W-:Y:S04]  /*33740*/  STL.64 [R1+0x6af8], R4 ;  /* 0x006af80401007387 */ /* 0x0041e80000100a00 */
[----:B0-----:R-:W2:Y:S01]  /*33750*/  LDL.LU.64 R4, [R1+0x8b0] ;  /* 0x0008b00001047983 */ /* 0x001ea20000300a00 */
[----:B------:R-:W2:Y:S02]  /*33760*/  LDL.LU.64 R6, [R1+0x8b8] ;  /* 0x0008b80001067983 */ /* 0x000ea40000300a00 */
[----:B------:R-:W3:Y:S11]  /*33770*/  LDL.LU.64 R16, [R1+0x6b40] ;  /* 0x006b400001107983 */ /* 0x000ef60000300a00 */
[----:B------:R-:W-:Y:S02]  /*33780*/  @!UPT UIADD3 URZ, URZ, URZ, URZ ;  /* 0x0000003f3f3ff290 */ /* 0x000fe4000fffe03f */
[----:B------:R-:W-:Y:S01]  /*33790*/  STL.64 [R1+0x15f0], R24 ;  /* 0x0015f01801007387 */ /* 0x000fe20000100a00 */
[----:B------:R0:W-:Y:S04]  /*337a0*/  STL.64 [R1+0x15f8], R26 ;  /* 0x0015f81a01007387 */ /* 0x0001e80000100a00 */
[----:B0-----:R-:W4:Y:S01]  /*337b0*/  LDL.LU.64 R26, [R1+0x6b38] ;  /* 0x006b3800011a7983 */ /* 0x001f220000300a00 */
[----:B------:R-:W4:Y:S01]  /*337c0*/  LDL.LU.64 R24, [R1+0x6b30] ;  /* 0x006b300001187983 */ /* 0x000f220000300a00 */
[----:B---3--:R-:W-:Y:S02]  /*337d0*/  HMMA.16816.F32.BF16 R20, R20, R16, R12 ;  /* 0x000000101414723c */ /* 0x008fe4000004180c */
[----:B------:R-:W3:Y:S01]  /*337e0*/  LDL.LU.64 R12, [R1+0x6b28] ;  /* 0x006b2800010c7983 */ /* 0x000ee20000300a00 */
[----:B------:R-:W-:-:S04]  /*337f0*/  IMAD.MOV.U32 R3, RZ, RZ, R17 ;  /* 0x000000ffff037224 */ /* 0x000fc800078e0011 */
[----:B------:R-:W-:Y:S11]  /*33800*/  IMAD.MOV.U32 R14, RZ, RZ, R16 ;  /* 0x000000ffff0e7224 */ /* 0x000ff600078e0010 */
[----:B------:R-:W-:Y:S05]  /*33810*/  @!UPT UIADD3 URZ, URZ, URZ, URZ ;  /* 0x0000003f3f3ff290 */ /* 0x000fea000fffe03f */
[----:B------:R0:W-:Y:S01]  /*33820*/  STL.64 [R1+0x1580], R20 ;  /* 0x0015801401007387 */ /* 0x0001e20000100a00 */
[----:B------:R-:W-:Y:S02]  /*33830*/  STL.64 [R1+0x1588], R22 ;  /* 0x0015881601007387 */ /* 0x000fe40000100a00 */
[----:B------:R-:W4:Y:S01]  /*33840*/  LDL.LU.64 R16, [R1+0x6b20] ;  /* 0x006b200001107983 */ /* 0x000f220000300a00 */
[----:B0-----:R-:W2:Y:S01]  /*33850*/  LDL.64 R20, [R1+0xc0] ;  /* 0x0000c00001147983 */ /* 0x001ea20000100a00 */
[C---:B----4-:R-:W-:Y:S03]  /*33860*/  HMMA.16816.F32.BF16 R8, R24.reuse, R16, R8 ;  /* 0x000000101808723c */ /* 0x050fe60000041808 */
[----:B--2---:R0:W-:Y:S04]  /*33870*/  STL.64 [R1+0x6af0], R20 ;  /* 0x006af01401007387 */ /* 0x0041e80000100a00 */
[----:B0-----:R-:W2:Y:S01]  /*33880*/  LDL.LU.64 R20, [R1+0x890] ;  /* 0x0008900001147983 */ /* 0x001ea20000300a00 */
[----:B------:R-:W2:Y:S11]  /*33890*/  LDL.LU.64 R22, [R1+0x898] ;  /* 0x0008980001167983 */ /* 0x000eb60000300a00 */
[----:B------:R-:W-:Y:S04]  /*338a0*/  @!UPT UIADD3 URZ, URZ, URZ, URZ ;  /* 0x0000003f3f3ff290 */ /* 0x000fe8000fffe03f */
[----:B------:R-:W-:Y:S02]  /*338b0*/  STL.64 [R1+0x1510], R8 ;  /* 0x0015100801007387 */ /* 0x000fe40000100a00 */
[----:B------:R0:W-:Y:S02]  /*338c0*/  STL.64 [R1+0x1518], R10 ;  /* 0x0015180a01007387 */ /* 0x0001e40000100a00 */
[----:B0-----:R-:W3:Y:S01]  /*338d0*/  LDL.LU.64 R10, [R1+0x6b18] ;  /* 0x006b1800010a7983 */ /* 0x001ee20000300a00 */
[----:B------:R-:W3:Y:S02]  /*338e0*/  LDL.LU.64 R8, [R1+0x6b10] ;  /* 0x006b100001087983 */ /* 0x000ee40000300a00 */
[C---:B---3--:R-:W-:Y:S11]  /*338f0*/  HMMA.16816.F32.BF16 R8, R24.reuse, R12, R8 ;  /* 0x0000000c1808723c */ /* 0x048ff60000041808 */
[----:B------:R-:W-:Y:S11]  /*33900*/  @!UPT UIADD3 URZ, URZ, URZ, URZ ;  /* 0x0000003f3f3ff290 */ /* 0x000ff6000fffe03f */
[----:B------:R-:W-:Y:S01]  /*33910*/  @!UPT UIADD3 URZ, URZ, URZ, URZ ;  /* 0x0000003f3f3ff290 */ /* 0x000fe2000fffe03f */
[----:B------:R-:W-:Y:S01]  /*33920*/  STL.64 [R1+0x1500], R8 ;  /* 0x0015000801007387 */ /* 0x000fe20000100a00 */
[----:B------:R0:W-:Y:S03]  /*33930*/  STL.64 [R1+0x1508], R10 ;  /* 0x0015080a01007387 */ /* 0x0001e60000100a00 */
[----:B0-----:R-:W3:Y:S01]  /*33940*/  LDL.LU.64 R10, [R1+0x6b08] ;  /* 0x006b0800010a7983 */ /* 0x001ee20000300a00 */
[----:B------:R-:W4:Y:S02]  /*33950*/  LDL.LU.64 R8, [R1+0x6b00] ;  /* 0x006b000001087983 */ /* 0x000f240000300a00 */
[C---:B----4-:R-:W-:Y:S11]  /*33960*/  HMMA.16816.F32.BF16 R4, R24.reuse, R8, R4 ;  /* 0x000000081804723c */ /* 0x050ff60000041804 */
[----:B------:R-:W-:Y:S11]  /*33970*/  @!UPT UIADD3 URZ, URZ, URZ, URZ ;  /* 0x0000003f3f3ff290 */ /* 0x000ff6000fffe03f */
[----:B------:R-:W-:Y:S01]  /*33980*/  @!UPT UIADD3 URZ, URZ, URZ, URZ ;  /* 0x0000003f3f3ff290 */ /* 0x000fe2000fffe03f */
[----:B------:R0:W-:Y:S01]  /*33990*/  STL.64 [R1+0x14f0], R4 ;  /* 0x0014f00401007387 */ /* 0x0001e20000100a00 */
[----:B------:R-:W-:Y:S03]  /*339a0*/  STL.64 [R1+0x14f8], R6 ;  /* 0x0014f80601007387 */ /* 0x000fe60000100a00 */
[----:B0-----:R-:W2:Y:S01]  /*339b0*/  LDL.LU.64 R4, [R1+0x6af8] ;  /* 0x006af80001047983 */ /* 0x001ea20000300a00 */
[----:B------:R-:W-:Y:S01]  /*339c0*/  STL.64 [R1+0x69d8], R8 ;  /* 0x0069d80801007387 */ /* 0x000fe20000100a00 */
[C---:B--2---:R-:W-:Y:S01]  /*339d0*/  HMMA.16816.F32.BF16 R20, R24.reuse, R4, R20 ;  /* 0x000000041814723c */ /* 0x044fe20000041814 */
[----:B------:R-:W-:Y:S02]  /*339e0*/  IMAD.MOV.U32 R15, RZ, RZ, R5 ;  /* 0x000000ffff0f7224 */ /* 0x000fe400078e0005 */
[----:B------:R-:W-:Y:S11]  /*339f0*/  IMAD.MOV.U32 R18, RZ, RZ, R4 ;  /* 0x000000ffff127224 */ /* 0x000ff600078e0004 */
[----:B------:R-:W-:Y:S09]  /*33a00*/  @!UPT UIADD3 URZ, URZ, URZ, URZ ;  /* 0x0000003f3f3ff290 */ /* 0x000ff2000fffe03f */
[----:B------:R0:W-:Y:S01]  /*33a10*/  STL.64 [R1+0x14e0], R20 ;  /* 0x0014e01401007387 */ /* 0x0001e20000100a00 */
[----:B------:R-:W-:Y:S03]  /*33a20*/  STL.64 [R1+0x14e8], R22 ;  /* 0x0014e81601007387 */ /* 0x000fe60000100a00 */
[----:B0-----:R-:W2:Y:S01]  /*33a30*/  LDL.LU.64 R20, [R1+0x6af0] ;  /* 0x006af00001147983 */ /* 0x001ea20000300a00 */
[----:B------:R-:W4:Y:S02]  /*33a40*/  LDL.LU.64 R6, [R1+0x6ae8] ;  /* 0x006ae80001067983 */ /* 0x000f240000300a00 */
[----:B------:R-:W4:Y:S02]  /*33a50*/  LDL.LU.64 R4, [R1+0x6ae0] ;  /* 0x006ae00001047983 */ /* 0x000f240000300a00 */
[----:B------:R-:W-:Y:S01]  /*33a60*/  STL.64 [R1+0x69f8], R14 ;  /* 0x0069f80e01007387 */ /* 0x000fe20000100a00 */
[----:B------:R0:W-:Y:S04]  /*33a70*/  STL.64 [R1+0x69f0], R12 ;  /* 0x0069f00c01007387 */ /* 0x0001e80000100a00 */
[----:B0-----:R-:W4:Y:S02]  /*33a80*/  LDL.64 R12, [R1+0x90] ;  /* 0x00009000010c7983 */ /* 0x001f240000100a00 */
[----:B----4-:R-:W-:Y:S11]  /*33a90*/  HMMA.16816.F32.BF16 R4, R24, R12, R4 ;  /* 0x0000000c1804723c */ /* 0x010ff60000041804 */
[----:B------:R-:W-:Y:S11]  /*33aa0*/  @!UPT UIADD3 URZ, URZ, URZ, URZ ;  /* 0x0000003f3f3ff290 */ /* 0x000ff6000fffe03f */
[----:B------:R-:W-:Y:S01]  /*33ab0*/  @!UPT UIADD3 URZ, URZ, URZ, URZ ;  /* 0x0000003f3f3ff290 */ /* 0x000fe2000fffe03f */
[----:B------:R-:W-:Y:S01]  /*33ac0*/  STL.64 [R1+0x14c0], R4 ;  /* 0x0014c00401007387 */ /* 0x000fe20000100a00 */
[----:B------:R0:W-:Y:S03]  /*33ad0*/  STL.64 [R1+0x14c8], R6 ;  /* 0x0014c80601007387 */ /* 0x0001e60000100a00 */
[----:B0-----:R-:W4:Y:S01]  /*33ae0*/  LDL.LU.64 R6, [R1+0x6ad8] ;  /* 0x006ad80001067983 */ /* 0x001f220000300a00 */
[----:B------:R-:W4:Y:S02]  /*33af0*/  LDL.LU.64 R4, [R1+0x6ad0] ;  /* 0x006ad00001047983 */ /* 0x000f240000300a00 */
[----:B------:R-:W-:Y:S02]  /*33b00*/  IMAD.MOV.U32 R19, RZ, RZ, R13 ;  /* 0x000000ffff137224 */ /* 0x000fe400078e000d */
[----:B------:R-:W-:-:S03]  /*33b10*/  IMAD.MOV.U32 R22, RZ, RZ, R12 ;  /* 0x000000ffff167224 */ /* 0x000fc600078e000c */
[----:B------:R-:W-:Y:S01]  /*33b20*/  STL.64 [R1+0x6a18], R18 ;  /* 0x006a181201007387 */ /* 0x000fe20000100a00 */
[----:B------:R-:W-:Y:S02]  /*33b30*/  STL.64 [R1+0x6a10], R16 ;  /* 0x006a101001007387 */ /* 0x000fe40000100a00 */
[----:B------:R-:W-:Y:S02]  /*33b40*/  STL [R1+0x6a08], R22 ;  /* 0x006a081601007387 */ /* 0x000fe40000100800 */
[----:B--2---:R0:W-:Y:S02]  /*33b50*/  STL.64 [R1+0x6a00], R20 ;  /* 0x006a001401007387 */ /* 0x0041e40000100a00 */
[----:B0-----:R-:W-:Y:S02]  /*33b60*/  IMAD.MOV.U32 R20, RZ, RZ, R28 ;  /* 0x000000ffff147224 */ /* 0x001fe400078e001c */
[----:B------:R-:W-:-:S05]  /*33b70*/  IMAD.MOV.U32 R21, RZ, RZ, R2 ;  /* 0x000000ffff157224 */ /* 0x000fca00078e0002 */
[----:B------:R3:W-:Y:S02]  /*33b80*/  STL.64 [R1+0x6a20], R20 ;  /* 0x006a201401007387 */ /* 0x0007e40000100a00 */
[----:B---3--:R-:W-:Y:S02]  /*33b90*/  IMAD.MOV.U32 R21, RZ, RZ, R11 ;  /* 0x000000ffff157224 */ /* 0x008fe400078e000b */
[----:B----4-:R-:W-:Y:S02]  /*33ba0*/  IMAD.MOV.U32 R20, RZ, RZ, R6 ;  /* 0x000000ffff147224 */ /* 0x010fe400078e0006 */
[----:B------:R-:W2:Y:S01]  /*33bb0*/  LDL.LU R6, [R1+0x6acc] ;  /* 0x006acc0001067983 */ /* 0x000ea20000300800 */
[----:B------:R-:W3:Y:S02]  /*33bc0*/  LDL.LU R11, [R1+0x6ac8] ;  /* 0x006ac800010b7983 */ /* 0x000ee40000300800 */
[----:B------:R0:W-:Y:S02]  /*33bd0*/  STL.64 [R1+0x6a38], R20 ;  /* 0x006a381401007387 */ /* 0x0001e40000100a00 */
[----:B0-----:R-:W-:-:S02]  /*33be0*/  IMAD.MOV.U32 R21, RZ, RZ, R4 ;  /* 0x000000ffff157224 */ /* 0x001fc400078e0004 */
[----:B------:R-:W-:Y:S02]  /*33bf0*/  IMAD.MOV.U32 R4, RZ, RZ, R10 ;  /* 0x000000ffff047224 */ /* 0x000fe400078e000a */
[----:B------:R-:W-:Y:S01]  /*33c00*/  IMAD.MOV.U32 R20, RZ, RZ, R5 ;  /* 0x000000ffff147224 */ /* 0x000fe200078e0005 */
[----:B------:R-:W4:Y:S01]  /*33c10*/  LDL.LU R10, [R1+0x6ac4] ;  /* 0x006ac400010a7983 */ /* 0x000f220000300800 */
[----:B------:R-:W2:Y:S03]  /*33c20*/  LDL R5, [R1+0x64] ;  /* 0x0000640001057983 */ /* 0x000ea60000100800 */
[----:B--2---:R0:W-:Y:S04]  /*33c30*/  STL.64 [R1+0x6a90], R4 ;  /* 0x006a900401007387 */ /* 0x0041e80000100a00 */
[----:B0-----:R-:W2:Y:S04]  /*33c40*/  LDL.64 R4, [R1+0x70] ;  /* 0x0000700001047983 */ /* 0x001ea80000100a00 */
[----:B--2---:R-:W-:Y:S01]  /*33c50*/  STL.64 [R1+0x6aa8], R4 ;  /* 0x006aa80401007387 */ /* 0x004fe20000100a00 */
[----:B------:R0:W-:Y:S02]  /*33c60*/  STL.64 [R1+0x6a50], R20 ;  /* 0x006a501401007387 */ /* 0x0001e40000100a00 */
[----:B0-----:R-:W-:-:S02]  /*33c70*/  IMAD.MOV.U32 R20, RZ, RZ, R29 ;  /* 0x000000ffff147224 */ /* 0x001fc400078e001d */
[----:B------:R-:W-:Y:S01]  /*33c80*/  IMAD.MOV.U32 R21, RZ, RZ, R7 ;  /* 0x000000ffff157224 */ /* 0x000fe200078e0007 */
[----:B------:R-:W2:Y:S04]  /*33c90*/  LDL.LU R29, [R1+0x6ac0] ;  /* 0x006ac000011d7983 */ /* 0x000ea80000300800 */
[----:B------:R0:W-:Y:S02]  /*33ca0*/  STL.64 [R1+0x6a68], R20 ;  /* 0x006a681401007387 */ /* 0x0001e40000100a00 */
[----:B0-----:R-:W-:Y:S02]  /*33cb0*/  IMAD.MOV.U32 R20, RZ, RZ, R6 ;  /* 0x000000ffff147224 */ /* 0x001fe400078e0006 */
[----:B------:R-:W-:-:S05]  /*33cc0*/  IMAD.MOV.U32 R21, RZ, RZ, R0 ;  /* 0x000000ffff157224 */ /* 0x000fca00078e0000 */
[----:B------:R0:W-:Y:S04]  /*33cd0*/  STL.64 [R1+0x6a88], R20 ;  /* 0x006a881401007387 */ /* 0x0001e80000100a00 */
[----:B0-----:R-:W2:Y:S01]  /*33ce0*/  LDL.LU.64 R20, [R1+0x850] ;  /* 0x0008500001147983 */ /* 0x001ea20000300a00 */
[----:B------:R-:W2:Y:S03]  /*33cf0*/  LDL.LU.64 R22, [R1+0x858] ;  /* 0x0008580001167983 */ /* 0x000ea60000300a00 */
[----:B--2---:R-:W-:Y:S01]  /*33d00*/  STL.64 [R1+0x6aa0], R22 ;  /* 0x006aa01601007387 */ /* 0x004fe20000100a00 */
[----:B------:R0:W-:Y:S03]  /*33d10*/  STL.64 [R1+0x6a98], R20 ;  /* 0x006a981401007387 */ /* 0x0001e60000100a00 */
[----:B0-----:R-:W2:Y:S01]  /*33d20*/  LDL.LU.64 R20, [R1+0x860] ;  /* 0x0008600001147983 */ /* 0x001ea20000300a00 */
[----:B------:R-:W2:Y:S02]  /*33d30*/  LDL.LU.64 R22, [R1+0x868] ;  /* 0x0008680001167983 */ /* 0x000ea40000300a00 */
[----:B---3--:R-:W-:-:S02]  /*33d40*/  IMAD.MOV.U32 R4, RZ, RZ, R11 ;  /* 0x000000ffff047224 */ /* 0x008fc400078e000b */
[----:B----4-:R-:W-:Y:S01]  /*33d50*/  IMAD.MOV.U32 R5, RZ, RZ, R10 ;  /* 0x000000ffff057224 */ /* 0x010fe200078e000a */
[----:B--2---:R-:W-:Y:S01]  /*33d60*/  STL.64 [R1+0x6ab8], R22 ;  /* 0x006ab81601007387 */ /* 0x004fe20000100a00 */
[----:B------:R0:W-:Y:S03]  /*33d70*/  STL.64 [R1+0x6ab0], R20 ;  /* 0x006ab01401007387 */ /* 0x0001e60000100a00 */
[----:B0-----:R-:W2:Y:S01]  /*33d80*/  LDL.LU.64 R20, [R1+0x870] ;  /* 0x0008700001147983 */ /* 0x001ea20000300a00 */
[----:B------:R-:W2:Y:S02]  /*33d90*/  LDL.LU.64 R22, [R1+0x878] ;  /* 0x0008780001167983 */ /* 0x000ea40000300a00 */
[----:B------:R-:W3:Y:S02]  /*33da0*/  LDL.LU.64 R8, [R1+0x840] ;  /* 0x0008400001087983 */ /* 0x000ee40000300a00 */
[----:B------:R-:W3:Y:S01]  /*33db0*/  LDL.LU.64 R10, [R1+0x848] ;  /* 0x00084800010a7983 */ /* 0x000ee20000300a00 */
[----:B------:R-:W4:Y:S01]  /*33dc0*/  LDL.LU.64 R16, [R1+0x7f0] ;  /* 0x0007f00001107983 */ /* 0x000f220000300a00 */
[----:B------:R-:W2:Y:S03]  /*33dd0*/  LDL.LU.64 R18, [R1+0x7f8] ;  /* 0x0007f80001127983 */ /* 0x000ea60000300a00 */
[----:B--2---:R-:W-:Y:S01]  /*33de0*/  STL.64 [R1+0x6a30], R18 ;  /* 0x006a301201007387 */ /* 0x004fe20000100a00 */
[----:B----4-:R0:W-:Y:S03]  /*33df0*/  STL.64 [R1+0x6a28], R16 ;  /* 0x006a281001007387 */ /* 0x0101e60000100a00 */
[----:B0-----:R-:W2:Y:S01]  /*33e00*/  LDL.LU.64 R16, [R1+0x800] ;  /* 0x0008000001107983 */ /* 0x001ea20000300a00 */
[----:B------:R-:W4:Y:S03]  /*33e10*/  LDL.LU.64 R18, [R1+0x808] ;  /* 0x0008080001127983 */ /* 0x000f260000300a00 */
[----:B----4-:R-:W-:Y:S01]  /*33e20*/  STL.64 [R1+0x6a48], R18 ;  /* 0x006a481201007387 */ /* 0x010fe20000100a00 */
[----:B--2---:R0:W-:Y:S03]  /*33e30*/  STL.64 [R1+0x6a40], R16 ;  /* 0x006a401001007387 */ /* 0x0041e60000100a00 */
[----:B0-----:R-:W2:Y:S01]  /*33e40*/  LDL.LU.64 R16, [R1+0x810] ;  /* 0x0008100001107983 */ /* 0x001ea20000300a00 */
[----:B------:R-:W4:Y:S01]  /*33e50*/  LDL.LU.64 R18, [R1+0x818] ;  /* 0x0008180001127983 */ /* 0x000f220000300a00 */
[C---:B------:R-:W-:Y:S02]  /*33e60*/  HMMA.16816.F32.BF16 R4, R24.reuse, R4, R20 ;  /* 0x000000041804723c */ /* 0x040fe40000041814 */
[----:B----4-:R-:W-:Y:S01]  /*33e70*/  STL.64 [R1+0x6a60], R18 ;  /* 0x006a601201007387 */ /* 0x010fe20000100a00 */
[----:B--2---:R0:W-:Y:S03]  /*33e80*/  STL.64 [R1+0x6a58], R16 ;  /* 0x006a581001007387 */ /* 0x0041e60000100a00 */
[----:B0-----:R-:W2:Y:S01]  /*33e90*/  LDL.LU.64 R16, [R1+0x820] ;  /* 0x0008200001107983 */ /* 0x001ea20000300a00 */
[----:B------:R-:W4:Y:S03]  /*33ea0*/  LDL.LU.64 R18, [R1+0x828] ;  /* 0x0008280001127983 */ /* 0x000f260000300a00 */
[----:B----4-:R-:W-:Y:S01]  /*33eb0*/  STL.64 [R1+0x6a78], R18 ;  /* 0x006a781201007387 */ /* 0x010fe20000100a00 */
[----:B--2---:R0:W-:Y:S03]  /*33ec0*/  STL.64 [R1+0x6a70], R16 ;  /* 0x006a701001007387 */ /* 0x0041e60000100a00 */
[----:B0-----:R-:W2:Y:S01]  /*33ed0*/  LDL.LU.64 R16, [R1+0x830] ;  /* 0x0008300001107983 */ /* 0x001ea20000300a00 */
[----:B------:R-:W2:Y:S02]  /*33ee0*/  LDL.LU.64 R18, [R1+0x838] ;  /* 0x0008380001127983 */ /* 0x000ea40000300a00 */
[----:B------:R-:W4:Y:S02]  /*33ef0*/  LDL.LU.64 R12, [R1+0x7e0] ;  /* 0x0007e000010c7983 */ /* 0x000f240000300a00 */
[----:B------:R-:W4:Y:S01]  /*33f00*/  LDL.LU.64 R14, [R1+0x7e8] ;  /* 0x0007e800010e7983 */ /* 0x000f220000300a00 */
[----:B------:R-:W2:Y:S01]  /*33f10*/  LDL.LU.64 R22, [R1+0x6ab8] ;  /* 0x006ab80001167983 */ /* 0x000ea20000300a00 */
[----:B------:R-:W2:Y:S02]  /*33f20*/  LDL.LU.64 R20, [R1+0x6ab0] ;  /* 0x006ab00001147983 */ /* 0x000ea40000300a00 */
[----:B------:R0:W-:Y:S02]  /*33f30*/  STL.64 [R1+0xe80], R4 ;  /* 0x000e800401007387 */ /* 0x0001e40000100a00 */
[----:B------:R-:W-:Y:S01]  /*33f40*/  STL.64 [R1+0xe88], R6 ;  /* 0x000e880601007387 */ /* 0x000fe20000100a00 */
[----:B0-----:R-:W2:Y:S02]  /*33f50*/  LDL.LU.64 R4, [R1+0x6aa8] ;  /* 0x006aa80001047983 */ /* 0x001ea40000300a00 */
[----:B--2---:R-:W-:Y:S01]  /*33f60*/  HMMA.16816.F32.BF16 R20, R24, R4, R20 ;  /* 0x000000041814723c */ /* 0x004fe20000041814 */
[----:B------:R-:W-:-:S02]  /*33f70*/  IMAD.MOV.U32 R2, RZ, RZ, R4 ;  /* 0x000000ffff027224 */ /* 0x000fc400078e0004 */
[----:B------:R-:W-:Y:S11]  /*33f80*/  IMAD.MOV.U32 R0, RZ, RZ, R5 ;  /* 0x000000ffff007224 */ /* 0x000ff600078e0005 */
[----:B------:R-:W-:Y:S09]  /*33f90*/  @!UPT UIADD3 URZ, URZ, URZ, URZ ;  /* 0x0000003f3f3ff290 */ /* 0x000ff2000fffe03f */
[----:B------:R-:W-:Y:S01]  /*33fa0*/  STL.64 [R1+0xe70], R20 ;  /* 0x000e701401007387 */ /* 0x000fe20000100a00 */
[----:B------:R0:W-:Y:S03]  /*33fb0*/  STL.64 [R1+0xe78], R22 ;  /* 0x000e781601007387 */ /* 0x0001e60000100a00 */
[----:B0-----:R-:W2:Y:S01]  /*33fc0*/  LDL.LU.64 R22, [R1+0x6aa0] ;  /* 0x006aa00001167983 */ /* 0x001ea20000300a00 */
[----:B------:R-:W2:Y:S02]  /*33fd0*/  LDL.LU.64 R20, [R1+0x6a98] ;  /* 0x006a980001147983 */ /* 0x000ea40000300a00 */
[----:B------:R-:W2:Y:S02]  /*33fe0*/  LDL.LU.64 R4, [R1+0x6a90] ;  /* 0x006a900001047983 */ /* 0x000ea40000300a00 */
[C---:B--2---:R-:W-:Y:S01]  /*33ff0*/  HMMA.16816.F32.BF16 R4, R24.reuse, R4, R20 ;  /* 0x000000041804723c */ /* 0x044fe20000041814 */
[----:B------:R-:W2:Y:S11]  /*34000*/  LDL.LU.64 R20, [R1+0x6a88] ;  /* 0x006a880001147983 */ /* 0x000eb60000300a00 */
[----:B------:R-:W-:Y:S11]  /*34010*/  @!UPT UIADD3 URZ, URZ, URZ, URZ ;  /* 0x0000003f3f3ff290 */ /* 0x000ff6000fffe03f */
[----:B------:R0:W-:Y:S01]  /*34020*/  STL.64 [R1+0xe60], R4 ;  /* 0x000e600401007387 */ /* 0x0001e20000100a00 */
[----:B------:R1:W-:Y:S03]  /*34030*/  STL.64 [R1+0xe68], R6 ;  /* 0x000e680601007387 */ /* 0x0003e60000100a00 */
[----:B0-----:R-:W3:Y:S01]  /*34040*/  LDL.LU.64 R4, [R1+0x6a80] ;  /* 0x006a800001047983 */ /* 0x001ee20000300a00 */
[C---:B--2---:R-:W-:Y:S08]  /*34050*/  HMMA.16816.F32.BF16 R20, R24.reuse, R20, R16 ;  /* 0x000000141814723c */ /* 0x044ff00000041810 */
[C---:B---3--:R-:W-:Y:S01]  /*34060*/  HMMA.16816.F32.BF16 R8, R24.reuse, R4, R8 ;  /* 0x000000041808723c */ /* 0x048fe20000041808 */
[----:B------:R-:W2:Y:S01]  /*34070*/  LDL.LU.64 R4, [R1+0x7d0] ;  /* 0x0007d00001047983 */ /* 0x000ea20000300a00 */
[----:B-1----:R-:W2:Y:S11]  /*34080*/  LDL.LU.64 R6, [R1+0x7d8] ;  /* 0x0007d80001067983 */ /* 0x002eb60000300a00 */
[----:B------:R-:W-:Y:S10]  /*34090*/  @!UPT UIADD3 URZ, URZ, URZ, URZ ;  /* 0x0000003f3f3ff290 */ /* 0x000ff4000fffe03f */
[----:B------:R0:W-:Y:S01]  /*340a0*/  STL.64 [R1+0xe50], R8 ;  /* 0x000e500801007387 */ /* 0x0001e20000100a00 */
[----:B------:R1:W-:Y:S03]  /*340b0*/  STL.64 [R1+0xe58], R10 ;  /* 0x000e580a01007387 */ /* 0x0003e60000100a00 */
[----:B0-----:R-:W3:Y:S01]  /*340c0*/  LDL.LU.64 R8, [R1+0x7c0] ;  /* 0x0007c00001087983 */ /* 0x001ee20000300a00 */
[----:B-1----:R-:W3:Y:S02]  /*340d0*/  LDL.LU.64 R10, [R1+0x7c8] ;  /* 0x0007c800010a7983 */ /* 0x002ee40000300a00 */
[----:B------:R-:W2:Y:S02]  /*340e0*/  LDL.LU.64 R18, [R1+0x6a78] ;  /* 0x006a780001127983 */ /* 0x000ea40000300a00 */
[----:B------:R-:W2:Y:S01]  /*340f0*/  LDL.LU.64 R16, [R1+0x6a70] ;  /* 0x006a700001107983 */ /* 0x000ea20000300a00 */
[----:B------:R0:W-:Y:S01]  /*34100*/  STL.64 [R1+0xe40], R20 ;  /* 0x000e401401007387 */ /* 0x0001e20000100a00 */
[----:B------:R2:W-:Y:S03]  /*34110*/  STL.64 [R1+0xe48], R22 ;  /* 0x000e481601007387 */ /* 0x0005e60000100a00 */
[----:B0-----:R-:W2:Y:S02]  /*34120*/  LDL.LU.64 R20, [R1+0x6a68] ;  /* 0x006a680001147983 */ /* 0x001ea40000300a00 */
[C---:B--2---:R-:W-:Y:S02]  /*34130*/  HMMA.16816.F32.BF16 R20, R24.reuse, R20, R16 ;  /* 0x000000141814723c */ /* 0x044fe40000041810 */
[----:B------:R-:W2:Y:S01]  /*34140*/  LDL.LU.64 R18, [R1+0x6a60] ;  /* 0x006a600001127983 */ /* 0x000ea20000300a00 */
[----:B------:R-:W2:Y:S11]  /*34150*/  LDL.LU.64 R16, [R1+0x6a58] ;  /* 0x006a580001107983 */ /* 0x000eb60000300a00 */
[----:B------:R-:W-:Y:S09]  /*34160*/  @!UPT UIADD3 URZ, URZ, URZ, URZ ;  /* 0x0000003f3f3ff290 */ /* 0x000ff2000fffe03f */
        /* <DEDUP_REMOVED lines=19> */
[----:B------:R-:W3:Y:S11]  /*342a0*/  LDL.LU.64 R16, [R1+0x6a10] ;  /* 0x006a100001107983 */ /* 0x000ef60000300a00 */
[----:B------:R-:W-:Y:S09]  /*342b0*/  @!UPT UIADD3 URZ, URZ, URZ, URZ ;  /* 0x0000003f3f3ff290 */ /* 0x000ff2000fffe03f */
[----:B------:R-:W-:Y:S01]  /*342c0*/  STL.64 [R1+0xe00], R20 ;  /* 0x000e001401007387 */ /* 0x000fe20000100a00 */
[----:B------:R0:W-:Y:S03]  /*342d0*/  STL.64 [R1+0xe08], R22 ;  /* 0x000e081601007387 */ /* 0x0001e60000100a00 */
[----:B0-----:R-:W2:Y:S01]  /*342e0*/  LDL.LU R22, [R1+0x6a08] ;  /* 0x006a080001167983 */ /* 0x001ea20000300800 */
[----:B------:R-:W4:Y:S02]  /*342f0*/  LDL.LU.64 R20, [R1+0x6a00] ;  /* 0x006a000001147983 */ /* 0x000f240000300a00 */
[----:B----4-:R-:W-:Y:S11]  /*34300*/  HMMA.16816.F32.BF16 R12, R24, R20, R12 ;  /* 0x00000014180c723c */ /* 0x010ff6000004180c */
[----:B------:R-:W-:Y:S11]  /*34310*/  @!UPT UIADD3 URZ, URZ, URZ, URZ ;  /* 0x0000003f3f3ff290 */ /* 0x000ff6000fffe03f */
[----:B------:R-:W-:Y:S01]  /*34320*/  @!UPT UIADD3 URZ, URZ, URZ, URZ ;  /* 0x0000003f3f3ff290 */ /* 0x000fe2000fffe03f */
[----:B------:R-:W-:Y:S01]  /*34330*/  STL.64 [R1+0xdf0], R12 ;  /* 0x000df00c01007387 */ /* 0x000fe20000100a00 */
[----:B------:R0:W-:Y:S03]  /*34340*/  STL.64 [R1+0xdf8], R14 ;  /* 0x000df80e01007387 */ /* 0x0001e60000100a00 */
[----:B0-----:R-:W4:Y:S01]  /*34350*/  LDL.LU.64 R14, [R1+0x69f8] ;  /* 0x0069f800010e7983 */ /* 0x001f220000300a00 */
[----:B------:R-:W3:Y:S02]  /*34360*/  LDL.LU.64 R12, [R1+0x69f0] ;  /* 0x0069f000010c7983 */ /* 0x000ee40000300a00 */
[----:B------:R2:W-:Y:S02]  /*34370*/  STL.64 [R1+0x6940], R20 ;  /* 0x0069401401007387 */ /* 0x0005e40000100a00 */
[----:B--2---:R-:W-:Y:S02]  /*34380*/  IMAD.MOV.U32 R20, RZ, RZ, R22 ;  /* 0x000000ffff147224 */ /* 0x004fe400078e0016 */
[----:B------:R-:W-:-:S05]  /*34390*/  IMAD.MOV.U32 R21, RZ, RZ, R19 ;  /* 0x000000ffff157224 */ /* 0x000fca00078e0013 */
[----:B------:R0:W-:Y:S02]  /*343a0*/  STL.64 [R1+0x69b8], R20 ;  /* 0x0069b81401007387 */ /* 0x0001e40000100a00 */
[----:B0-----:R-:W-:Y:S02]  /*343b0*/  IMAD.MOV.U32 R20, RZ, RZ, R18 ;  /* 0x000000ffff147224 */ /* 0x001fe400078e0012 */
[----:B----4-:R-:W-:-:S05]  /*343c0*/  IMAD.MOV.U32 R21, RZ, RZ, R15 ;  /* 0x000000ffff157224 */ /* 0x010fca00078e000f */
[----:B------:R0:W-:Y:S02]  /*343d0*/  STL.64 [R1+0x69d0], R20 ;  /* 0x0069d01401007387 */ /* 0x0001e40000100a00 */
[----:B0-----:R-:W-:Y:S02]  /*343e0*/  IMAD.MOV.U32 R20, RZ, RZ, R14 ;  /* 0x000000ffff147224 */ /* 0x001fe400078e000e */
[----:B------:R-:W-:-:S07]  /*343f0*/  IMAD.MOV.U32 R21, RZ, RZ, R3 ;  /* 0x000000ffff157224 */ /* 0x000fce00078e0003 */
[----:B------:R-:W-:Y:S01]  /*34400*/  HMMA.16816.F32.BF16 R20, R24, R20, R4 ;  /* 0x000000141814723c */ /* 0x000fe20000041804 */
[----:B------:R-:W3:Y:S01]  /*34410*/  LDL.LU.64 R6, [R1+0x69e8] ;  /* 0x0069e80001067983 */ /* 0x000ee20000300a00 */
[----:B------:R-:W3:Y:S02]  /*34420*/  LDL.LU.64 R4, [R1+0x69e0] ;  /* 0x0069e00001047983 */ /* 0x000ee40000300a00 */
[----:B------:R-:W2:Y:S02]  /*34430*/  LDL.64 R24, [R1+0xb0] ;  /* 0x0000b00001187983 */ /* 0x000ea40000100a00 */
[----:B--2---:R-:W-:Y:S11]  /*34440*/  STL.64 [R1+0x6970], R24 ;  /* 0x0069701801007387 */ /* 0x004ff60000100a00 */
[----:B------:R-:W-:Y:S06]  /*34450*/  @!UPT UIADD3 URZ, URZ, URZ, URZ ;  /* 0x0000003f3f3ff290 */ /* 0x000fec000fffe03f */
[----:B------:R-:W-:Y:S02]  /*34460*/  STL.64 [R1+0xde0], R20 ;  /* 0x000de01401007387 */ /* 0x000fe40000100a00 */
[----:B------:R3:W-:Y:S02]  /*34470*/  STL.64 [R1+0xde8], R22 ;  /* 0x000de81601007387 */ /* 0x0007e40000100a00 */
[C---:B---3--:R-:W-:Y:S01]  /*34480*/  HMMA.16816.F32.BF16 R20, R4.reuse, R16, R8 ;  /* 0x000000100414723c */ /* 0x048fe20000041808 */
[----:B------:R-:W2:Y:S01]  /*34490*/  LDL.LU.64 R8, [R1+0x7b0] ;  /* 0x0007b00001087983 */ /* 0x000ea20000300a00 */
[----:B------:R-:W2:Y:S11]  /*344a0*/  LDL.LU.64 R10, [R1+0x7b8] ;  /* 0x0007b800010a7983 */ /* 0x000eb60000300a00 */
[----:B------:R-:W-:Y:S10]  /*344b0*/  @!UPT UIADD3 URZ, URZ, URZ, URZ ;  /* 0x0000003f3f3ff290 */ /* 0x000ff4000fffe03f */
[----:B------:R-:W-:Y:S01]  /*344c0*/  STL.64 [R1+0xdd0], R20 ;  /* 0x000dd01401007387 */ /* 0x000fe20000100a00 */
[----:B------:R-:W-:Y:S02]  /*344d0*/  STL.64 [R1+0xdd8], R22 ;  /* 0x000dd81601007387 */ /* 0x000fe40000100a00 */
[----:B------:R-:W-:Y:S02]  /*344e0*/  STL [R1+0x692c], R16 ;  /* 0x00692c1001007387 */ /* 0x000fe40000100800 */
[----:B------:R0:W-:Y:S02]  /*344f0*/  STL [R1+0x6928], R17 ;  /* 0x0069281101007387 */ /* 0x0001e40000100800 */
[----:B0-----:R-:W3:Y:S04]  /*34500*/  LDL.64 R16, [R1+0x40] ;  /* 0x0000400001107983 */ /* 0x001ee80000100a00 */
[----:B---3--:R0:W-:Y:S04]  /*34510*/  STL.64 [R1+0x6978], R16 ;  /* 0x0069781001007387 */ /* 0x0081e80000100a00 */
[----:B0-----:R-:W3:Y:S01]  /*34520*/  LDL.64 R16, [R1+0x60] ;  /* 0x0000600001107983 */ /* 0x001ee20000100a00 */
[----:B--2---:R-:W-:Y:S03]  /*34530*/  HMMA.16816.F32.BF16 R8, R4, R12, R8 ;  /* 0x0000000c0408723c */ /* 0x004fe60000041808 */
[----:B---3--:R0:W-:Y:S01]  /*34540*/  STL.64 [R1+0x6988], R16 ;  /* 0x0069881001007387 */ /* 0x0081e20000100a00 */
[----:B------:R-:W2:Y:S02]  /*34550*/  LDL.LU.64 R20, [R1+0x7a0] ;  /* 0x0007a00001147983 */ /* 0x000ea40000300a00 */
[----:B------:R-:W2:Y:S02]  /*34560*/  LDL.LU.64 R22, [R1+0x7a8] ;  /* 0x0007a80001167983 */ /* 0x000ea40000300a00 */
[----:B------:R-:W3:Y:S01]  /*34570*/  LDL.LU.64 R24, [R1+0x780] ;  /* 0x0007800001187983 */ /* 0x000ee20000300a00 */
[----:B------:R-:W4:Y:S01]  /*34580*/  LDL.LU.64 R26, [R1+0x788] ;  /* 0x00078800011a7983 */ /* 0x000f220000300a00 */
[----:B0-----:R-:W-:-:S02]  /*34590*/  IMAD.MOV.U32 R16, RZ, RZ, R2 ;  /* 0x000000ffff107224 */ /* 0x001fc400078e0002 */
[----:B------:R-:W-:Y:S01]  /*345a0*/  IMAD.MOV.U32 R17, RZ, RZ, R0 ;  /* 0x000000ffff117224 */ /* 0x000fe200078e0000 */
[----:B----4-:R-:W-:Y:S01]  /*345b0*/  STL.64 [R1+0x69c8], R26 ;  /* 0x0069c81a01007387 */ /* 0x010fe20000100a00 */
[----:B---3--:R0:W-:Y:S03]  /*345c0*/  STL.64 [R1+0x69c0], R24 ;  /* 0x0069c01801007387 */ /* 0x0081e60000100a00 */
[----:B0-----:R-:W3:Y:S01]  /*345d0*/  LDL.LU.64 R24, [R1+0x790] ;  /* 0x0007900001187983 */ /* 0x001ee20000300a00 */
[----:B------:R-:W3:Y:S02]  /*345e0*/  LDL.LU.64 R26, [R1+0x798] ;  /* 0x00079800011a7983 */ /* 0x000ee40000300a00 */
[----:B------:R0:W-:Y:S02]  /*345f0*/  STL.64 [R1+0x69a0], R16 ;  /* 0x0069a01001007387 */ /* 0x0001e40000100a00 */
[----:B0-----:R-:W4:Y:S01]  /*34600*/  LDL.64 R16, [R1+0x80] ;  /* 0x0000800001107983 */ /* 0x001f220000100a00 */
[----:B------:R0:W-:Y:S02]  /*34610*/  STL.64 [R1+0xdc0], R8 ;  /* 0x000dc00801007387 */ /* 0x0001e40000100a00 */
[----:B------:R-:W-:Y:S01]  /*34620*/  STL.64 [R1+0xdc8], R10 ;  /* 0x000dc80a01007387 */ /* 0x000fe20000100a00 */
[----:B0-----:R-:W2:Y:S01]  /*34630*/  LDL.LU.64 R8, [R1+0x69d8] ;  /* 0x0069d80001087983 */ /* 0x001ea20000300a00 */
[----:B------:R0:W-:Y:S03]  /*34640*/  STL.64 [R1+0x6980], R12 ;  /* 0x0069800c01007387 */ /* 0x0001e60000100a00 */
[----:B0-----:R-:W2:Y:S01]  /*34650*/  LDL.LU.64 R12, [R1+0x750] ;  /* 0x00075000010c7983 */ /* 0x001ea20000300a00 */
[----:B------:R-:W2:Y:S03]  /*34660*/  LDL.LU.64 R14, [R1+0x758] ;  /* 0x00075800010e7983 */ /* 0x000ea60000300a00 */
[----:B--2---:R-:W-:Y:S01]  /*34670*/  STL.64 [R1+0x6998], R14 ;  /* 0x0069980e01007387 */ /* 0x004fe20000100a00 */
[----:B------:R0:W-:Y:S03]  /*34680*/  STL.64 [R1+0x6990], R12 ;  /* 0x0069900c01007387 */ /* 0x0001e60000100a00 */
[----:B0-----:R-:W2:Y:S01]  /*34690*/  LDL.LU.64 R12, [R1+0x760] ;  /* 0x00076000010c7983 */ /* 0x001ea20000300a00 */
[----:B------:R-:W2:Y:S01]  /*346a0*/  LDL.LU.64 R14, [R1+0x768] ;  /* 0x00076800010e7983 */ /* 0x000ea20000300a00 */
[C---:B------:R-:W-:Y:S02]  /*346b0*/  HMMA.16816.F32.BF16 R20, R4.reuse, R8, R20 ;  /* 0x000000080414723c */ /* 0x040fe40000041814 */
[----:B--2---:R-:W-:Y:S01]  /*346c0*/  STL.64 [R1+0x69b0], R14 ;  /* 0x0069b00e01007387 */ /* 0x004fe20000100a00 */
[----:B------:R0:W-:Y:S03]  /*346d0*/  STL.64 [R1+0x69a8], R12 ;  /* 0x0069a80c01007387 */ /* 0x0001e60000100a00 */
[----:B0-----:R-:W4:Y:S01]  /*346e0*/  LDL.LU.64 R12, [R1+0x770] ;  /* 0x00077000010c7983 */ /* 0x001f220000300a00 */
[----:B------:R-:W4:Y:S11]  /*346f0*/  LDL.LU.64 R14, [R1+0x778] ;  /* 0x00077800010e7983 */ /* 0x000f360000300a00 */
[----:B------:R-:W-:Y:S05]  /*34700*/  @!UPT UIADD3 URZ, URZ, URZ, URZ ;  /* 0x0000003f3f3ff290 */ /* 0x000fea000fffe03f */
[----:B------:R0:W-:Y:S02]  /*34710*/  STL.64 [R1+0xdb0], R20 ;  /* 0x000db01401007387 */ /* 0x0001e40000100a00 */
[----:B------:R3:W-:Y:S01]  /*34720*/  STL.64 [R1+0xdb8], R22 ;  /* 0x000db81601007387 */ /* 0x0007e20000100a00 */
[----:B0-----:R-:W3:Y:S02]  /*34730*/  LDL.LU.64 R20, [R1+0x69d0] ;  /* 0x0069d00001147983 */ /* 0x001ee40000300a00 */
[C---:B---3--:R-:W-:Y:S02]  /*34740*/  HMMA.16816.F32.BF16 R20, R4.reuse, R20, R24 ;  /* 0x000000140414723c */ /* 0x048fe40000041818 */
        /* <DEDUP_REMOVED lines=11> */
[----:B------:R-:W-:Y:S03]  /*34800*/  STL.64 [R1+0xd98], R22 ;  /* 0x000d981601007387 */ /* 0x000fe60000100a00 */
[----:B0-----:R-:W3:Y:S04]  /*34810*/  LDL.64 R20, [R1] ;  /* 0x0000000001147983 */ /* 0x001ee80000100a00 */
[----:B---3--:R0:W-:Y:S04]  /*34820*/  STL.64 [R1+0x6948], R20 ;  /* 0x0069481401007387 */ /* 0x0081e80000100a00 */
[----:B0-----:R-:W3:Y:S01]  /*34830*/  LDL.64 R20, [R1+0x10] ;  /* 0x0000100001147983 */ /* 0x001ee20000100a00 */
[----:B----4-:R-:W-:Y:S03]  /*34840*/  HMMA.16816.F32.BF16 R12, R4, R16, R12 ;  /* 0x00000010040c723c */ /* 0x010fe6000004180c */
[----:B---3--:R0:W-:Y:S04]  /*34850*/  STL.64 [R1+0x6960], R20 ;  /* 0x0069601401007387 */ /* 0x0081e80000100a00 */
[----:B0-----:R-:W3:Y:S01]  /*34860*/  LDL.64 R20, [R1+0x20] ;  /* 0x0000200001147983 */ /* 0x001ee20000100a00 */
[----:B------:R-:W-:-:S02]  /*34870*/  IMAD.MOV.U32 R2, RZ, RZ, R16 ;  /* 0x000000ffff027224 */ /* 0x000fc400078e0010 */
[----:B------:R-:W-:Y:S01]  /*34880*/  IMAD.MOV.U32 R0, RZ, RZ, R17 ;  /* 0x000000ffff007224 */ /* 0x000fe200078e0011 */
[----:B---3--:R0:W-:Y:S04]  /*34890*/  STL.64 [R1+0x6968], R20 ;  /* 0x0069681401007387 */ /* 0x0081e80000100a00 */
[----:B0-----:R-:W2:Y:S08]  /*348a0*/  LDL.64 R20, [R1+0x50] ;  /* 0x0000500001147983 */ /* 0x001eb00000100a00 */
[----:B------:R-:W-:Y:S02]  /*348b0*/  STL.64 [R1+0xd80], R12 ;  /* 0x000d800c01007387 */ /* 0x000fe40000100a00 */
[----:B------:R0:W-:Y:S02]  /*348c0*/  STL.64 [R1+0xd88], R14 ;  /* 0x000d880e01007387 */ /* 0x0001e40000100a00 */
[----:B0-----:R-:W3:Y:S01]  /*348d0*/  LDL.LU.64 R14, [R1+0x69b0] ;  /* 0x0069b000010e7983 */ /* 0x001ee20000300a00 */
[----:B------:R-:W3:Y:S02]  /*348e0*/  LDL.LU.64 R12, [R1+0x69a8] ;  /* 0x0069a800010c7983 */ /* 0x000ee40000300a00 */
[----:B------:R-:W3:Y:S02]  /*348f0*/  LDL.LU.64 R16, [R1+0x69a0] ;  /* 0x0069a00001107983 */ /* 0x000ee40000300a00 */
[C---:B---3--:R-:W-:Y:S01]  /*34900*/  HMMA.16816.F32.BF16 R16, R4.reuse, R16, R12 ;  /* 0x000000100410723c */ /* 0x048fe2000004180c */
[----:B------:R-:W3:Y:S01]  /*34910*/  LDL.LU.64 R14, [R1+0x6998] ;  /* 0x00699800010e7983 */ /* 0x000ee20000300a00 */
[----:B------:R-:W3:Y:S11]  /*34920*/  LDL.LU.64 R12, [R1+0x6990] ;  /* 0x00699000010c7983 */ /* 0x000ef60000300a00 */
[----:B------:R-:W-:Y:S10]  /*34930*/  @!UPT UIADD3 URZ, URZ, URZ, URZ ;  /* 0x0000003f3f3ff290 */ /* 0x000ff4000fffe03f */
[----:B------:R0:W-:Y:S01]  /*34940*/  STL.64 [R1+0xd70], R16 ;  /* 0x000d701001007387 */ /* 0x0001e20000100a00 */
[----:B------:R-:W-:Y:S03]  /*34950*/  STL.64 [R1+0xd78], R18 ;  /* 0x000d781201007387 */ /* 0x000fe60000100a00 */
[----:B0-----:R-:W3:Y:S02]  /*34960*/  LDL.LU.64 R16, [R1+0x6988] ;  /* 0x0069880001107983 */ /* 0x001ee40000300a00 */
[C---:B---3--:R-:W-:Y:S01]  /*34970*/  HMMA.16816.F32.BF16 R12, R4.reuse, R16, R12 ;  /* 0x00000010040c723c */ /* 0x048fe2000004180c */
[----:B------:R-:W-:Y:S02]  /*34980*/  IMAD.MOV.U32 R11, RZ, RZ, R16 ;  /* 0x000000ffff0b7224 */ /* 0x000fe400078e0010 */
[----:B------:R-:W-:Y:S11]  /*34990*/  IMAD.MOV.U32 R10, RZ, RZ, R17 ;  /* 0x000000ffff0a7224 */ /* 0x000ff600078e0011 */
[----:B------:R-:W-:Y:S09]  /*349a0*/  @!UPT UIADD3 URZ, URZ, URZ, URZ ;  /* 0x0000003f3f3ff290 */ /* 0x000ff2000fffe03f */
[----:B------:R0:W-:Y:S01]  /*349b0*/  STL.64 [R1+0xd60], R12 ;  /* 0x000d600c01007387 */ /* 0x0001e20000100a00 */
[----:B------:R-:W-:Y:S03]  /*349c0*/  STL.64 [R1+0xd68], R14 ;  /* 0x000d680e01007387 */ /* 0x000fe60000100a00 */
[----:B0-----:R-:W3:Y:S01]  /*349d0*/  LDL.LU.64 R12, [R1+0x6980] ;  /* 0x00698000010c7983 */ /* 0x001ee20000300a00 */
[----:B------:R-:W4:Y:S02]  /*349e0*/  LDL.LU.64 R16, [R1+0x6978] ;  /* 0x0069780001107983 */ /* 0x000f240000300a00 */
[----:B------:R-:W-:Y:S02]  /*349f0*/  STL.64 [R1+0x6910], R10 ;  /* 0x0069100a01007387 */ /* 0x000fe40000100a00 */
[----:B------:R0:W-:Y:S02]  /*34a00*/  STL.64 [R1+0x6908], R8 ;  /* 0x0069080801007387 */ /* 0x0001e40000100a00 */
[----:B0-----:R-:W4:Y:S01]  /*34a10*/  LDL.LU.64 R8, [R1+0x730] ;  /* 0x0007300001087983 */ /* 0x001f220000300a00 */
[----:B------:R-:W4:Y:S01]  /*34a20*/  LDL.LU.64 R10, [R1+0x738] ;  /* 0x00073800010a7983 */ /* 0x000f220000300a00 */
[----:B--2---:R-:W-:Y:S01]  /*34a30*/  HMMA.16816.F32.BF16 R24, R4, R20, R24 ;  /* 0x000000140418723c */ /* 0x004fe20000041818 */
[----:B------:R-:W-:-:S02]  /*34a40*/  IMAD.MOV.U32 R15, RZ, RZ, R20 ;  /* 0x000000ffff0f7224 */ /* 0x000fc400078e0014 */
[----:B------:R-:W-:Y:S11]  /*34a50*/  IMAD.MOV.U32 R14, RZ, RZ, R21 ;  /* 0x000000ffff0e7224 */ /* 0x000ff600078e0015 */
[----:B------:R-:W-:Y:S09]  /*34a60*/  @!UPT UIADD3 URZ, URZ, URZ, URZ ;  /* 0x0000003f3f3ff290 */ /* 0x000ff2000fffe03f */
[----:B------:R0:W-:Y:S01]  /*34a70*/  STL.64 [R1+0xd50], R24 ;  /* 0x000d501801007387 */ /* 0x0001e20000100a00 */
[----:B------:R-:W-:Y:S03]  /*34a80*/  STL.64 [R1+0xd58], R26 ;  /* 0x000d581a01007387 */ /* 0x000fe60000100a00 */
[----:B0-----:R-:W2:Y:S01]  /*34a90*/  LDL.LU.64 R24, [R1+0x6970] ;  /* 0x0069700001187983 */ /* 0x001ea20000300a00 */
[----:B------:R-:W2:Y:S02]  /*34aa0*/  LDL.LU.64 R20, [R1+0x720] ;  /* 0x0007200001147983 */ /* 0x000ea40000300a00 */
[----:B------:R-:W2:Y:S02]  /*34ab0*/  LDL.LU.64 R22, [R1+0x728] ;  /* 0x0007280001167983 */ /* 0x000ea40000300a00 */
[----:B------:R-:W-:Y:S01]  /*34ac0*/  STL.64 [R1+0x6920], R14 ;  /* 0x0069200e01007387 */ /* 0x000fe20000100a00 */
[----:B---3--:R0:W-:Y:S04]  /*34ad0*/  STL.64 [R1+0x6918], R12 ;  /* 0x0069180c01007387 */ /* 0x0081e80000100a00 */
[----:B0-----:R-:W2:Y:S01]  /*34ae0*/  LDL.64 R12, [R1+0x30] ;  /* 0x00003000010c7983 */ /* 0x001ea20000100a00 */
[----:B----4-:R-:W-:Y:S01]  /*34af0*/  HMMA.16816.F32.BF16 R8, R4, R16, R8 ;  /* 0x000000100408723c */ /* 0x010fe20000041808 */
[----:B------:R-:W-:-:S02]  /*34b00*/  IMAD.MOV.U32 R26, RZ, RZ, R16 ;  /* 0x000000ffff1a7224 */ /* 0x000fc400078e0010 */
[----:B------:R-:W-:Y:S11]  /*34b10*/  IMAD.MOV.U32 R3, RZ, RZ, R17 ;  /* 0x000000ffff037224 */ /* 0x000ff600078e0011 */
[----:B------:R-:W-:Y:S09]  /*34b20*/  @!UPT UIADD3 URZ, URZ, URZ, URZ ;  /* 0x0000003f3f3ff290 */ /* 0x000ff2000fffe03f */
[----:B------:R0:W-:Y:S01]  /*34b30*/  STL.64 [R1+0xd40], R8 ;  /* 0x000d400801007387 */ /* 0x0001e20000100a00 */
[----:B------:R1:W-:Y:S02]  /*34b40*/  STL.64 [R1+0xd48], R10 ;  /* 0x000d480a01007387 */ /* 0x0003e40000100a00 */
[----:B------:R-:W3:Y:S02]  /*34b50*/  LDL.LU.64 R16, [R1+0x710] ;  /* 0x0007100001107983 */ /* 0x000ee40000300a00 */
[----:B------:R-:W3:Y:S01]  /*34b60*/  LDL.LU.64 R18, [R1+0x718] ;  /* 0x0007180001127983 */ /* 0x000ee20000300a00 */
[----:B0-----:R-:W4:Y:S01]  /*34b70*/  LDL.LU.64 R8, [R1+0x6f0] ;  /* 0x0006f00001087983 */ /* 0x001f220000300a00 */
[----:B-1----:R-:W3:Y:S01]  /*34b80*/  LDL.LU.64 R10, [R1+0x6f8] ;  /* 0x0006f800010a7983 */ /* 0x002ee20000300a00 */
[----:B--2---:R-:W-:Y:S02]  /*34b90*/  HMMA.16816.F32.BF16 R20, R4, R12, R20 ;  /* 0x0000000c0414723c */ /* 0x004fe40000041814 */
[----:B---3--:R-:W-:Y:S01]  /*34ba0*/  STL.64 [R1+0x6958], R10 ;  /* 0x0069580a01007387 */ /* 0x008fe20000100a00 */
[----:B----4-:R0:W-:Y:S03]  /*34bb0*/  STL.64 [R1+0x6950], R8 ;  /* 0x0069500801007387 */ /* 0x0101e60000100a00 */
[----:B0-----:R-:W2:Y:S01]  /*34bc0*/  LDL.LU.64 R8, [R1+0x700] ;  /* 0x0007000001087983 */ /* 0x001ea20000300a00 */
[----:B------:R-:W2:Y:S11]  /*34bd0*/  LDL.LU.64 R10, [R1+0x708] ;  /* 0x00070800010a7983 */ /* 0x000eb60000300a00 */
[----:B------:R-:W-:Y:S05]  /*34be0*/  @!UPT UIADD3 URZ, URZ, URZ, URZ ;  /* 0x0000003f3f3ff290 */ /* 0x000fea000fffe03f */
[----:B------:R0:W-:Y:S02]  /*34bf0*/  STL.64 [R1+0xd30], R20 ;  /* 0x000d301401007387 */ /* 0x0001e40000100a00 */
[----:B------:R-:W-:Y:S01]  /*34c00*/  STL.64 [R1+0xd38], R22 ;  /* 0x000d381601007387 */ /* 0x000fe20000100a00 */
[----:B0-----:R-:W3:Y:S01]  /*34c10*/  LDL.LU.64 R20, [R1+0x6968] ;  /* 0x0069680001147983 */ /* 0x001ee20000300a00 */
[----:B------:R-:W-:Y:S02]  /*34c20*/  IMAD.MOV.U32 R27, RZ, RZ, R13 ;  /* 0x000000ffff1b7224 */ /* 0x000fe400078e000d */
[----:B------:R-:W-:-:S03]  /*34c30*/  IMAD.MOV.U32 R28, RZ, RZ, R12 ;  /* 0x000000ffff1c7224 */ /* 0x000fc600078e000c */
[----:B------:R-:W-:Y:S01]  /*34c40*/  STL.64 [R1+0x6938], R26 ;  /* 0x0069381a01007387 */ /* 0x000fe20000100a00 */
[----:B------:R0:W-:Y:S03]  /*34c50*/  STL.64 [R1+0x6930], R24 ;  /* 0x0069301801007387 */ /* 0x0001e60000100a00 */
[----:B0-----:R-:W4:Y:S01]  /*34c60*/  LDL.LU.64 R24, [R1+0x6e0] ;  /* 0x0006e00001187983 */ /* 0x001f220000300a00 */
[----:B------:R-:W4:Y:S02]  /*34c70*/  LDL.LU.64 R26, [R1+0x6e8] ;  /* 0x0006e800011a7983 */ /* 0x000f240000300a00 */
[----:B------:R-:W2:Y:S02]  /*34c80*/  LDL.LU.64 R12, [R1+0x6d0] ;  /* 0x0006d000010c7983 */ /* 0x000ea40000300a00 */
[----:B------:R-:W2:Y:S01]  /*34c90*/  LDL.LU.64 R14, [R1+0x6d8] ;  /* 0x0006d800010e7983 */ /* 0x000ea20000300a00 */
[C---:B---3--:R-:W-:Y:S11]  /*34ca0*/  HMMA.16816.F32.BF16 R16, R4.reuse, R20, R16 ;  /* 0x000000140410723c */ /* 0x048ff60000041810 */
[----:B------:R-:W-:Y:S11]  /*34cb0*/  @!UPT UIADD3 URZ, URZ, URZ, URZ ;  /* 0x0000003f3f3ff290 */ /* 0x000ff6000fffe03f */
[----:B------:R-:W-:Y:S01]  /*34cc0*/  @!UPT UIADD3 URZ, URZ, URZ, URZ ;  /* 0x0000003f3f3ff290 */ /* 0x000fe2000fffe03f */
[----:B------:R-:W-:Y:S01]  /*34cd0*/  STL.64 [R1+0xd20], R16 ;  /* 0x000d201001007387 */ /* 0x000fe20000100a00 */
[----:B------:R0:W-:Y:S02]  /*34ce0*/  STL.64 [R1+0xd28], R18 ;  /* 0x000d281201007387 */ /* 0x0001e40000100a00 */
[----:B0-----:R-:W-:Y:S02]  /*34cf0*/  IMAD.MOV.U32 R19, RZ, RZ, R20 ;  /* 0x000000ffff137224 */ /* 0x001fe400078e0014 */
[----:B------:R-:W-:Y:S02]  /*34d00*/  IMAD.MOV.U32 R18, RZ, RZ, R21 ;  /* 0x000000ffff127224 */ /* 0x000fe400078e0015 */
[----:B------:R-:W2:Y:S02]  /*34d10*/  LDL.LU.64 R20, [R1+0x6960] ;  /* 0x0069600001147983 */ /* 0x000ea40000300a00 */
        /* <DEDUP_REMOVED lines=9> */
[C---:B--2---:R-:W-:Y:S11]  /*34db0*/  HMMA.16816.F32.BF16 R8, R4.reuse, R20, R8 ;  /* 0x000000140408723c */ /* 0x044ff60000041808 */
[----:B------:R-:W-:Y:S11]  /*34dc0*/  @!UPT UIADD3 URZ, URZ, URZ, URZ ;  /* 0x0000003f3f3ff290 */ /* 0x000ff6000fffe03f */
[----:B------:R-:W-:Y:S01]  /*34dd0*/  @!UPT UIADD3 URZ, URZ, URZ, URZ ;  /* 0x0000003f3f3ff290 */ /* 0x000fe2000fffe03f */
[----:B------:R0:W-:Y:S01]  /*34de0*/  STL.64 [R1+0xd00], R8 ;  /* 0x000d000801007387 */ /* 0x0001e20000100a00 */
[----:B------:R-:W-:Y:S02]  /*34df0*/  STL.64 [R1+0xd08], R10 ;  /* 0x000d080a01007387 */ /* 0x000fe40000100a00 */
[----:B0-----:R-:W-:Y:S02]  /*34e00*/  IMAD.MOV.U32 R9, RZ, RZ, R20 ;  /* 0x000000ffff097224 */ /* 0x001fe400078e0014 */
[----:B------:R-:W-:Y:S02]  /*34e10*/  IMAD.MOV.U32 R8, RZ, RZ, R21 ;  /* 0x000000ffff087224 */ /* 0x000fe400078e0015 */
[----:B------:R-:W4:Y:S02]  /*34e20*/  LDL.LU.64 R20, [R1+0x6940] ;  /* 0x0069400001147983 */ /* 0x000f240000300a00 */
[C---:B----4-:R-:W-:Y:S11]  /*34e30*/  HMMA.16816.F32.BF16 R24, R4.reuse, R20, R24 ;  /* 0x000000140418723c */ /* 0x050ff60000041818 */
[----:B------:R-:W-:Y:S11]  /*34e40*/  @!UPT UIADD3 URZ, URZ, URZ, URZ ;  /* 0x0000003f3f3ff290 */ /* 0x000ff6000fffe03f */
[----:B------:R-:W-:Y:S01]  /*34e50*/  @!UPT UIADD3 URZ, URZ, URZ, URZ ;  /* 0x0000003f3f3ff290 */ /* 0x000fe2000fffe03f */
[----:B------:R-:W-:Y:S01]  /*34e60*/  STL.64 [R1+0xcf0], R24 ;  /* 0x000cf01801007387 */ /* 0x000fe20000100a00 */
[----:B------:R0:W-:Y:S03]  /*34e70*/  STL.64 [R1+0xcf8], R26 ;  /* 0x000cf81a01007387 */ /* 0x0001e60000100a00 */
[----:B0-----:R-:W2:Y:S01]  /*34e80*/  LDL.LU.64 R26, [R1+0x6938] ;  /* 0x00693800011a7983 */ /* 0x001ea20000300a00 */
[----:B------:R-:W3:Y:S02]  /*34e90*/  LDL.LU.64 R24, [R1+0x6930] ;  /* 0x0069300001187983 */ /* 0x000ee40000300a00 */
[----:B------:R-:W-:Y:S02]  /*34ea0*/  IMAD.MOV.U32 R11, RZ, RZ, R20 ;  /* 0x000000ffff0b7224 */ /* 0x000fe400078e0014 */
[----:B------:R-:W-:Y:S01]  /*34eb0*/  IMAD.MOV.U32 R10, RZ, RZ, R21 ;  /* 0x000000ffff0a7224 */ /* 0x000fe200078e0015 */
[----:B------:R-:W-:Y:S04]  /*34ec0*/  STL [R1+0x6318], R29 ;  /* 0x0063181d01007387 */ /* 0x000fe80000100800 */
[----:B------:R0:W-:Y:S04]  /*34ed0*/  LDSM.16.MT88.4 R20, [R29+0x10180] ;  /* 0x010180001d14783b */ /* 0x0001e80000004200 */
[----:B0-----:R-:W4:Y:S01]  /*34ee0*/  LDL R29, [R1+0x2354] ;  /* 0x00235400011d7983 */ /* 0x001f220000100800 */
[----:B---3--:R-:W-:Y:S03]  /*34ef0*/  HMMA.16816.F32.BF16 R4, R4, R24, R12 ;  /* 0x000000180404723c */ /* 0x008fe6000004180c */
[----:B------:R-:W3:Y:S01]  /*34f00*/  LDL.LU.64 R12, [R1+0x6c0] ;  /* 0x0006c000010c7983 */ /* 0x000ee20000300a00 */
[----:B------:R-:W3:Y:S11]  /*34f10*/  LDL.LU.64 R14, [R1+0x6c8] ;  /* 0x0006c800010e7983 */ /* 0x000ef60000300a00 */
[----:B------:R-:W-:Y:S08]  /*34f20*/  @!UPT UIADD3 URZ, URZ, URZ, URZ ;  /* 0x0000003f3f3ff290 */ /* 0x000ff0000fffe03f */
[----:B------:R-:W-:Y:S01]  /*34f30*/  STL.64 [R1+0xce0], R4 ;  /* 0x000ce00401007387 */ /* 0x000fe20000100a00 */
[----:B------:R-:W-:Y:S02]  /*34f40*/  STL.64 [R1+0xce8], R6 ;  /* 0x000ce80601007387 */ /* 0x000fe40000100a00 */
[----:B----4-:R-:W0:Y:S04]  /*34f50*/  LDSM.16.MT88.4 R4, [R29+0x10000] ;  /* 0x010000001d04783b */ /* 0x010e280000004200 */
[----:B------:R1:W-:Y:S02]  /*34f60*/  STL.64 [R1+0x6808], R24 ;  /* 0x0068081801007387 */ /* 0x0003e40000100a00 */
[----:B-1----:R-:W-:Y:S02]  /*34f70*/  IMAD.MOV.U32 R24, RZ, RZ, R11 ;  /* 0x000000ffff187224 */ /* 0x002fe400078e000b */
[----:B------:R-:W-:-:S05]  /*34f80*/  IMAD.MOV.U32 R25, RZ, RZ, R10 ;  /* 0x000000ffff197224 */ /* 0x000fca00078e000a */
[----:B------:R1:W-:Y:S02]  /*34f90*/  STL.64 [R1+0x6820], R24 ;  /* 0x0068201801007387 */ /* 0x0003e40000100a00 */
[----:B-1----:R-:W-:Y:S02]  /*34fa0*/  IMAD.MOV.U32 R24, RZ, RZ, R9 ;  /* 0x000000ffff187224 */ /* 0x002fe400078e0009 */
[----:B------:R-:W-:Y:S02]  /*34fb0*/  IMAD.MOV.U32 R25, RZ, RZ, R8 ;  /* 0x000000ffff197224 */ /* 0x000fe400078e0008 */
[----:B------:R-:W4:Y:S01]  /*34fc0*/  LDL.LU.64 R8, [R1+0x6b0] ;  /* 0x0006b00001087983 */ /* 0x000f220000300a00 */
[----:B------:R-:W4:Y:S02]  /*34fd0*/  LDL.LU.64 R10, [R1+0x6b8] ;  /* 0x0006b800010a7983 */ /* 0x000f240000300a00 */
[----:B------:R1:W-:Y:S02]  /*34fe0*/  STL.64 [R1+0x6830], R24 ;  /* 0x0068301801007387 */ /* 0x0003e40000100a00 */
[----:B-1----:R-:W-:-:S02]  /*34ff0*/  IMAD.MOV.U32 R24, RZ, RZ, R16 ;  /* 0x000000ffff187224 */ /* 0x002fc400078e0010 */
[----:B------:R-:W-:Y:S01]  /*35000*/  IMAD.MOV.U32 R25, RZ, RZ, R17 ;  /* 0x000000ffff197224 */ /* 0x000fe200078e0011 */
[----:B------:R-:W3:Y:S01]  /*35010*/  LDL.LU R16, [R1+0x692c] ;  /* 0x00692c0001107983 */ /* 0x000ee20000300800 */
[----:B------:R-:W3:Y:S03]  /*35020*/  LDL.LU R17, [R1+0x6928] ;  /* 0x0069280001117983 */ /* 0x000ee60000300800 */
[----:B------:R1:W-:Y:S02]  /*35030*/  STL.64 [R1+0x6848], R24 ;  /* 0x0068481801007387 */ /* 0x0003e40000100a00 */
[----:B-1----:R-:W-:Y:S02]  /*35040*/  IMAD.MOV.U32 R24, RZ, RZ, R19 ;  /* 0x000000ffff187224 */ /* 0x002fe400078e0013 */
[----:B------:R-:W-:-:S05]  /*35050*/  IMAD.MOV.U32 R25, RZ, RZ, R18 ;  /* 0x000000ffff197224 */ /* 0x000fca00078e0012 */
[----:B------:R-:W-:Y:S01]  /*35060*/  STL.64 [R1+0x6860], R24 ;  /* 0x0068601801007387 */ /* 0x000fe20000100a00 */
[----:B0-----:R-:W-:Y:S02]  /*35070*/  STL.64 [R1+0x6818], R6 ;  /* 0x0068180601007387 */ /* 0x001fe40000100a00 */
[----:B------:R0:W-:Y:S02]  /*35080*/  STL.64 [R1+0x6810], R4 ;  /* 0x0068100401007387 */ /* 0x0001e40000100a00 */
[----:B0-----:R-:W2:Y:S01]  /*35090*/  LDL.64 R4, [R1+0xa0] ;  /* 0x0000a00001047983 */ /* 0x001ea20000100a00 */
[C---:B---3--:R-:W-:Y:S03]  /*350a0*/  HMMA.16816.F32.BF16 R12, R20.reuse, R16, R12 ;  /* 0x00000010140c723c */ /* 0x048fe6000004180c */
[----:B--2---:R0:W-:Y:S04]  /*350b0*/  STL.64 [R1+0x6900], R4 ;  /* 0x0069000401007387 */ /* 0x0041e80000100a00 */
[----:B0-----:R-:W2:Y:S01]  /*350c0*/  LDL.LU.64 R4, [R1+0x6a0] ;  /* 0x0006a00001047983 */ /* 0x001ea20000300a00 */
[----:B------:R-:W2:Y:S11]  /*350d0*/  LDL.LU.64 R6, [R1+0x6a8] ;  /* 0x0006a80001067983 */ /* 0x000eb60000300a00 */
[----:B------:R-:W-:Y:S04]  /*350e0*/  @!UPT UIADD3 URZ, URZ, URZ, URZ ;  /* 0x0000003f3f3ff290 */ /* 0x000fe8000fffe03f */
[----:B------:R-:W-:Y:S02]  /*350f0*/  STL.64 [R1+0xcd0], R12 ;  /* 0x000cd00c01007387 */ /* 0x000fe40000100a00 */
[----:B------:R0:W-:Y:S02]  /*35100*/  STL.64 [R1+0xcd8], R14 ;  /* 0x000cd80e01007387 */ /* 0x0001e40000100a00 */
[----:B0-----:R-:W3:Y:S01]  /*35110*/  LDL.LU.64 R14, [R1+0x6920] ;  /* 0x00692000010e7983 */ /* 0x001ee20000300a00 */
[----:B------:R-:W4:Y:S02]  /*35120*/  LDL.LU.64 R12, [R1+0x6918] ;  /* 0x00691800010c7983 */ /* 0x000f240000300a00 */
[----:B------:R0:W-:Y:S02]  /*35130*/  STL.64 [R1+0x6828], R16 ;  /* 0x0068281001007387 */ /* 0x0001e40000100a00 */
[----:B0-----:R-:W2:Y:S01]  /*35140*/  LDL.LU.64 R16, [R1+0x690] ;  /* 0x0006900001107983 */ /* 0x001ea20000300a00 */
[----:B------:R-:W2:Y:S01]  /*35150*/  LDL.LU.64 R18, [R1+0x698] ;  /* 0x0006980001127983 */ /* 0x000ea20000300a00 */
[----:B----4-:R-:W-:Y:S11]  /*35160*/  HMMA.16816.F32.BF16 R8, R20, R12, R8 ;  /* 0x0000000c1408723c */ /* 0x010ff60000041808 */
[----:B------:R-:W-:Y:S11]  /*35170*/  @!UPT UIADD3 URZ, URZ, URZ, URZ ;  /* 0x0000003f3f3ff290 */ /* 0x000ff6000fffe03f */
[----:B------:R-:W-:Y:S01]  /*35180*/  @!UPT UIADD3 URZ, URZ, URZ, URZ ;  /* 0x0000003f3f3ff290 */ /* 0x000fe2000fffe03f */
[----:B------:R-:W-:Y:S01]  /*35190*/  STL.64 [R1+0xcc0], R8 ;  /* 0x000cc00801007387 */ /* 0x000fe20000100a00 */
[----:B------:R0:W-:Y:S03]  /*351a0*/  STL.64 [R1+0xcc8], R10 ;  /* 0x000cc80a01007387 */ /* 0x0001e60000100a00 */
[----:B0-----:R-:W4:Y:S01]  /*351b0*/  LDL.LU.64 R10, [R1+0x6910] ;  /* 0x00691000010a7983 */ /* 0x001f220000300a00 */
[----:B------:R-:W2:Y:S02]  /*351c0*/  LDL.LU.64 R8, [R1+0x6908] ;  /* 0x0069080001087983 */ /* 0x000ea40000300a00 */
[----:B------:R-:W-:Y:S02]  /*351d0*/  IMAD.MOV.U32 R24, RZ, RZ, R28 ;  /* 0x000000ffff187224 */ /* 0x000fe400078e001c */
[----:B------:R-:W-:-:S05]  /*351e0*/  IMAD.MOV.U32 R25, RZ, RZ, R27 ;  /* 0x000000ffff197224 */ /* 0x000fca00078e001b */
[----:B------:R-:W-:Y:S01]  /*351f0*/  STL.64 [R1+0x6878], R24 ;  /* 0x0068781801007387 */ /* 0x000fe20000100a00 */
[----:B------:R-:W-:Y:S01]  /*35200*/  STL.64 [R1+0x6800], R12 ;  /* 0x0068000c01007387 */ /* 0x000fe20000100a00 */
[----:B--2---:R-:W-:Y:S11]  /*35210*/  HMMA.16816.F32.BF16 R4, R20, R8, R4 ;  /* 0x000000081404723c */ /* 0x004ff60000041804 */
[----:B------:R-:W-:Y:S11]  /*35220*/  @!UPT UIADD3 URZ, URZ, URZ, URZ ;  /* 0x0000003f3f3ff290 */ /* 0x000ff6000fffe03f */
[----:B------:R-:W-:Y:S01]  /*35230*/  @!UPT UIADD3 URZ, URZ, URZ, URZ ;  /* 0x0000003f3f3ff290 */ /* 0x000fe2000fffe03f */
[----:B------:R0:W-:Y:S01]  /*35240*/  STL.64 [R1+0xcb0], R4 ;  /* 0x000cb00401007387 */ /* 0x0001e20000100a00 */
[----:B------:R-:W-:Y:S03]  /*35250*/  STL.64 [R1+0xcb8], R6 ;  /* 0x000cb80601007387 */ /* 0x000fe60000100a00 */
[----:B0-----:R-:W2:Y:S01]  /*35260*/  LDL.LU.64 R4, [R1+0x6900] ;  /* 0x0069000001047983 */ /* 0x001ea20000300a00 */
[----:B------:R-:W-:Y:S02]  /*35270*/  IMAD.MOV.U32 R24, RZ, RZ, R26 ;  /* 0x000000ffff187224 */ /* 0x000fe400078e001a */
[----:B------:R-:W-:-:S05]  /*35280*/  IMAD.MOV.U32 R25, RZ, RZ, R3 ;  /* 0x000000ffff197224 */ /* 0x000fca00078e0003 */
[----:B------:R3:W-:Y:S01]  /*35290*/  STL.64 [R1+0x6890], R24 ;  /* 0x0068901801007387 */ /* 0x0007e20000100a00 */
[----:B------:R0:W-:Y:S02]  /*352a0*/  STL.64 [R1+0x67f8], R8 ;  /* 0x0067f80801007387 */ /* 0x0001e40000100a00 */
[----:B---3--:R-:W-:Y:S02]  /*352b0*/  IMAD.MOV.U32 R24, RZ, RZ, R15 ;  /* 0x000000ffff187224 */ /* 0x008fe400078e000f */
[----:B------:R-:W-:Y:S01]  /*352c0*/  IMAD.MOV.U32 R25, RZ, RZ, R14 ;  /* 0x000000ffff197224 */ /* 0x000fe200078e000e */
[----:B--2---:R-:W-:Y:S01]  /*352d0*/  HMMA.16816.F32.BF16 R16, R20, R4, R16 ;  /* 0x000000041410723c */ /* 0x004fe20000041810 */
[----:B0-----:R-:W-:Y:S11]  /*352e0*/  IMAD.MOV.U32 R8, RZ, RZ, R4 ;  /* 0x000000ffff087224 */ /* 0x001ff600078e0004 */
[----:B------:R-:W-:Y:S11]  /*352f0*/  @!UPT UIADD3 URZ, URZ, URZ, URZ ;  /* 0x0000003f3f3ff290 */ /* 0x000ff6000fffe03f */
[----:B------:R-:W-:Y:S01]  /*35300*/  STL.64 [R1+0xca0], R16 ;  /* 0x000ca01001007387 */ /* 0x000fe20000100a00 */
[----:B------:R-:W-:Y:S02]  /*35310*/  STL.64 [R1+0xca8], R18 ;  /* 0x000ca81201007387 */ /* 0x000fe40000100a00 */
[----:B------:R-:W-:Y:S02]  /*35320*/  STL [R1+0x68f8], R8 ;  /* 0x0068f80801007387 */ /* 0x000fe40000100800 */
[----:B------:R4:W-:Y:S02]  /*35330*/  STL.64 [R1+0x68a8], R24 ;  /* 0x0068a81801007387 */ /* 0x0009e40000100a00 */
[----:B----4-:R-:W-:Y:S02]  /*35340*/  IMAD.MOV.U32 R24, RZ, RZ, R11 ;  /* 0x000000ffff187224 */ /* 0x010fe400078e000b */
[----:B------:R-:W-:-:S05]  /*35350*/  IMAD.MOV.U32 R25, RZ, RZ, R10 ;  /* 0x000000ffff197224 */ /* 0x000fca00078e000a */
[----:B------:R0:W-:Y:S04]  /*35360*/  STL.64 [R1+0x68c0], R24 ;  /* 0x0068c01801007387 */ /* 0x0001e80000100a00 */
[----:B0-----:R-:W2:Y:S04]  /*35370*/  LDL.64 R24, [R1+0x70] ;  /* 0x0000700001187983 */ /* 0x001ea80000100a00 */
[----:B--2---:R0:W-:Y:S01]  /*35380*/  STL.64 [R1+0x68d8], R24 ;  /* 0x0068d81801007387 */ /* 0x0041e20000100a00 */
[----:B------:R-:W2:Y:S02]  /*35390*/  LDL.LU.64 R8, [R1+0x680] ;  /* 0x0006800001087983 */ /* 0x000ea40000300a00 */
[----:B------:R-:W2:Y:S02]  /*353a0*/  LDL.LU.64 R10, [R1+0x688] ;  /* 0x00068800010a7983 */ /* 0x000ea40000300a00 */
[----:B0-----:R-:W-:-:S02]  /*353b0*/  IMAD.MOV.U32 R24, RZ, RZ, R2 ;  /* 0x000000ffff187224 */ /* 0x001fc400078e0002 */
[----:B------:R-:W-:-:S05]  /*353c0*/  IMAD.MOV.U32 R25, RZ, RZ, R0 ;  /* 0x000000ffff197224 */ /* 0x000fca00078e0000 */
[----:B------:R0:W-:Y:S04]  /*353d0*/  STL.64 [R1+0x68f0], R24 ;  /* 0x0068f01801007387 */ /* 0x0001e80000100a00 */
[----:B0-----:R-:W2:Y:S01]  /*353e0*/  LDL.64 R24, [R1+0x90] ;  /* 0x0000900001187983 */ /* 0x001ea20000100a00 */
[----:B------:R-:W3:Y:S02]  /*353f0*/  LDL.LU.64 R16, [R1+0x5b0] ;  /* 0x0005b00001107983 */ /* 0x000ee40000300a00 */
[----:B------:R-:W4:Y:S02]  /*35400*/  LDL.LU.64 R18, [R1+0x5b8] ;  /* 0x0005b80001127983 */ /* 0x000f240000300a00 */
[----:B----4-:R-:W-:Y:S01]  /*35410*/  STL.64 [R1+0x6840], R18 ;  /* 0x0068401201007387 */ /* 0x010fe20000100a00 */
[----:B---3--:R0:W-:Y:S03]  /*35420*/  STL.64 [R1+0x6838], R16 ;  /* 0x0068381001007387 */ /* 0x0081e60000100a00 */
[----:B0-----:R-:W3:Y:S01]  /*35430*/  LDL.LU.64 R16, [R1+0x5d0] ;  /* 0x0005d00001107983 */ /* 0x001ee20000300a00 */
[----:B------:R-:W4:Y:S03]  /*35440*/  LDL.LU.64 R18, [R1+0x5d8] ;  /* 0x0005d80001127983 */ /* 0x000f260000300a00 */
        /* <DEDUP_REMOVED lines=19> */
[----:B------:R-:W4:Y:S01]  /*35580*/  LDL.LU.64 R18, [R1+0x658] ;  /* 0x0006580001127983 */ /* 0x000f220000300a00 */
[----:B--2---:R-:W-:Y:S02]  /*35590*/  HMMA.16816.F32.BF16 R8, R20, R24, R8 ;  /* 0x000000181408723c */ /* 0x004fe40000041808 */
[----:B----4-:R-:W-:Y:S01]  /*355a0*/  STL.64 [R1+0x68d0], R18 ;  /* 0x0068d01201007387 */ /* 0x010fe20000100a00 */
[----:B---3--:R0:W-:Y:S03]  /*355b0*/  STL.64 [R1+0x68c8], R16 ;  /* 0x0068c81001007387 */ /* 0x0081e60000100a00 */
[----:B0-----:R-:W2:Y:S01]  /*355c0*/  LDL.LU.64 R16, [R1+0x660] ;  /* 0x0006600001107983 */ /* 0x001ea20000300a00 */
[----:B------:R-:W3:Y:S02]  /*355d0*/  LDL.LU.64 R18, [R1+0x668] ;  /* 0x0006680001127983 */ /* 0x000ee40000300a00 */
[----:B------:R-:W-:Y:S01]  /*355e0*/  IMAD.MOV.U32 R3, RZ, RZ, R5 ;  /* 0x000000ffff037224 */ /* 0x000fe200078e0005 */
[----:B---3--:R-:W-:Y:S01]  /*355f0*/  STL.64 [R1+0x68e8], R18 ;  /* 0x0068e81201007387 */ /* 0x008fe20000100a00 */
[----:B--2---:R0:W-:Y:S03]  /*35600*/  STL.64 [R1+0x68e0], R16 ;  /* 0x0068e01001007387 */ /* 0x0041e60000100a00 */
[----:B0-----:R-:W2:Y:S01]  /*35610*/  LDL.LU.64 R16, [R1+0x670] ;  /* 0x0006700001107983 */ /* 0x001ea20000300a00 */
[----:B------:R-:W2:Y:S02]  /*35620*/  LDL.LU.64 R18, [R1+0x678] ;  /* 0x0006780001127983 */ /* 0x000ea40000300a00 */
[----:B------:R-:W3:Y:S02]  /*35630*/  LDL.LU.64 R4, [R1+0x5a0] ;  /* 0x0005a00001047983 */ /* 0x000ee40000300a00 */
[----:B------:R-:W3:Y:S01]  /*35640*/  LDL.LU.64 R6, [R1+0x5a8] ;  /* 0x0005a80001067983 */ /* 0x000ee20000300a00 */
[----:B------:R-:W4:Y:S01]  /*35650*/  LDL.LU.64 R12, [R1+0x590] ;  /* 0x00059000010c7983 */ /* 0x000f220000300a00 */
[----:B------:R-:W4:Y:S02]  /*35660*/  LDL.LU.64 R14, [R1+0x598] ;  /* 0x00059800010e7983 */ /* 0x000f240000300a00 */
[----:B------:R0:W-:Y:S02]  /*35670*/  STL.64 [R1+0xc90], R8 ;  /* 0x000c900801007387 */ /* 0x0001e40000100a00 */
[----:B------:R1:W-:Y:S01]  /*35680*/  STL.64 [R1+0xc98], R10 ;  /* 0x000c980a01007387 */ /* 0x0003e20000100a00 */
[----:B0-----:R-:W2:Y:S01]  /*35690*/  LDL.LU R8, [R1+0x68f8] ;  /* 0x0068f80001087983 */ /* 0x001ea20000300800 */
[----:B-1----:R-:W-:-:S02]  /*356a0*/  IMAD.MOV.U32 R10, RZ, RZ, R24 ;  /* 0x000000ffff0a7224 */ /* 0x002fc400078e0018 */
[----:B------:R-:W-:Y:S02]  /*356b0*/  IMAD.MOV.U32 R9, RZ, RZ, R25 ;  /* 0x000000ffff097224 */ /* 0x000fe400078e0019 */
[----:B------:R-:W2:Y:S02]  /*356c0*/  LDL.LU.64 R24, [R1+0x68f0] ;  /* 0x0068f00001187983 */ /* 0x000ea40000300a00 */
[C---:B--2---:R-:W-:Y:S02]  /*356d0*/  HMMA.16816.F32.BF16 R24, R20.reuse, R24, R16 ;  /* 0x000000181418723c */ /* 0x044fe40000041810 */
[----:B------:R-:W2:Y:S01]  /*356e0*/  LDL.LU.64 R18, [R1+0x68e8] ;  /* 0x0068e80001127983 */ /* 0x000ea20000300a00 */
[----:B------:R-:W2:Y:S11]  /*356f0*/  LDL.LU.64 R16, [R1+0x68e0] ;  /* 0x0068e00001107983 */ /* 0x000eb60000300a00 */
[----:B------:R-:W-:Y:S09]  /*35700*/  @!UPT UIADD3 URZ, URZ, URZ, URZ ;  /* 0x0000003f3f3ff290 */ /* 0x000ff2000fffe03f */
[----:B------:R0:W-:Y:S01]  /*35710*/  STL.64 [R1+0xc80], R24 ;  /* 0x000c801801007387 */ /* 0x0001e20000100a00 */
[----:B------:R-:W-:Y:S03]  /*35720*/  STL.64 [R1+0xc88], R26 ;  /* 0x000c881a01007387 */ /* 0x000fe60000100a00 */
[----:B0-----:R-:W2:Y:S02]  /*35730*/  LDL.LU.64 R24, [R1+0x68d8] ;  /* 0x0068d80001187983 */ /* 0x001ea40000300a00 */
[C---:B--2---:R-:W-:Y:S01]  /*35740*/  HMMA.16816.F32.BF16 R16, R20.reuse, R24, R16 ;  /* 0x000000181410723c */ /* 0x044fe20000041810 */
[----:B------:R-:W-:Y:S02]  /*35750*/  IMAD.MOV.U32 R2, RZ, RZ, R24 ;  /* 0x000000ffff027224 */ /* 0x000fe400078e0018 */
        /* <DEDUP_REMOVED lines=8> */
[----:B------:R-:W2:Y:S01]  /*357e0*/  LDL.LU.64 R18, [R1+0x68b8] ;  /* 0x0068b80001127983 */ /* 0x000ea20000300a00 */
[----:B------:R-:W2:Y:S11]  /*357f0*/  LDL.LU.64 R16, [R1+0x68b0] ;  /* 0x0068b00001107983 */ /* 0x000eb60000300a00 */
[----:B------:R-:W-:Y:S10]  /*35800*/  @!UPT UIADD3 URZ, URZ, URZ, URZ ;  /* 0x0000003f3f3ff290 */ /* 0x000ff4000fffe03f */
        /* <DEDUP_REMOVED lines=39> */
[----:B------:R-:W2:Y:S11]  /*35a80*/  LDL.LU.64 R16, [R1+0x6828] ;  /* 0x0068280001107983 */ /* 0x000eb60000300a00 */
[----:B------:R-:W-:Y:S10]  /*35a90*/  @!UPT UIADD3 URZ, URZ, URZ, URZ ;  /* 0x0000003f3f3ff290 */ /* 0x000ff4000fffe03f */
[----:B------:R0:W-:Y:S01]  /*35aa0*/  STL.64 [R1+0xc00], R24 ;  /* 0x000c001801007387 */ /* 0x0001e20000100a00 */
[----:B------:R3:W-:Y:S03]  /*35ab0*/  STL.64 [R1+0xc08], R26 ;  /* 0x000c081a01007387 */ /* 0x0007e60000100a00 */
[----:B0-----:R-:W3:Y:S02]  /*35ac0*/  LDL.LU.64 R24, [R1+0x6820] ;  /* 0x0068200001187983 */ /* 0x001ee40000300a00 */
[C---:B---3--:R-:W-:Y:S02]  /*35ad0*/  HMMA.16816.F32.BF16 R24, R20.reuse, R24, R4 ;  /* 0x000000181418723c */ /* 0x048fe40000041804 */
[----:B------:R-:W2:Y:S01]  /*35ae0*/  LDL.LU.64 R6, [R1+0x6818] ;  /* 0x0068180001067983 */ /* 0x000ea20000300a00 */
[----:B------:R-:W2:Y:S11]  /*35af0*/  LDL.LU.64 R4, [R1+0x6810] ;  /* 0x0068100001047983 */ /* 0x000eb60000300a00 */
[----:B------:R-:W-:Y:S09]  /*35b00*/  @!UPT UIADD3 URZ, URZ, URZ, URZ ;  /* 0x0000003f3f3ff290 */ /* 0x000ff2000fffe03f */
[----:B------:R0:W-:Y:S01]  /*35b10*/  STL.64 [R1+0xbf0], R24 ;  /* 0x000bf01801007387 */ /* 0x0001e20000100a00 */
[----:B------:R-:W-:Y:S03]  /*35b20*/  STL.64 [R1+0xbf8], R26 ;  /* 0x000bf81a01007387 */ /* 0x000fe60000100a00 */
[----:B0-----:R-:W4:Y:S02]  /*35b30*/  LDL.LU.64 R24, [R1+0x6808] ;  /* 0x0068080001187983 */ /* 0x001f240000300a00 */
[----:B----4-:R-:W-:Y:S02]  /*35b40*/  HMMA.16816.F32.BF16 R20, R20, R24, R12 ;  /* 0x000000181414723c */ /* 0x010fe4000004180c */
[----:B------:R-:W2:Y:S01]  /*35b50*/  LDL.LU.64 R12, [R1+0x630] ;  /* 0x00063000010c7983 */ /* 0x000ea20000300a00 */
[----:B------:R-:W2:Y:S11]  /*35b60*/  LDL.LU.64 R14, [R1+0x638] ;  /* 0x00063800010e7983 */ /* 0x000eb60000300a00 */
[----:B------:R-:W-:Y:S09]  /*35b70*/  @!UPT UIADD3 URZ, URZ, URZ, URZ ;  /* 0x0000003f3f3ff290 */ /* 0x000ff2000fffe03f */
[----:B------:R0:W-:Y:S01]  /*35b80*/  STL.64 [R1+0xbe0], R20 ;  /* 0x000be01401007387 */ /* 0x0001e20000100a00 */
[----:B------:R-:W-:Y:S03]  /*35b90*/  STL.64 [R1+0xbe8], R22 ;  /* 0x000be81601007387 */ /* 0x000fe60000100a00 */
[----:B0-----:R-:W3:Y:S04]  /*35ba0*/  LDL.64 R20, [R1+0x80] ;  /* 0x0000800001147983 */ /* 0x001ee80000100a00 */
[----:B---3--:R0:W-:Y:S02]  /*35bb0*/  STL.64 [R1+0x67c0], R20 ;  /* 0x0067c01401007387 */ /* 0x0081e40000100a00 */
[----:B0-----:R-:W-:-:S02]  /*35bc0*/  IMAD.MOV.U32 R20, RZ, RZ, R10 ;  /* 0x000000ffff147224 */ /* 0x001fc400078e000a */
[----:B------:R-:W-:-:S05]  /*35bd0*/  IMAD.MOV.U32 R21, RZ, RZ, R9 ;  /* 0x000000ffff157224 */ /* 0x000fca00078e0009 */
[----:B------:R0:W-:Y:S02]  /*35be0*/  STL.64 [R1+0x67d8], R20 ;  /* 0x0067d81401007387 */ /* 0x0001e40000100a00 */
[----:B0-----:R-:W-:Y:S02]  /*35bf0*/  IMAD.MOV.U32 R20, RZ, RZ, R8 ;  /* 0x000000ffff147224 */ /* 0x001fe400078e0008 */
[----:B------:R-:W-:Y:S01]  /*35c00*/  IMAD.MOV.U32 R21, RZ, RZ, R3 ;  /* 0x000000ffff157224 */ /* 0x000fe200078e0003 */
[----:B------:R-:W3:Y:S01]  /*35c10*/  LDL.LU.64 R8, [R1+0x600] ;  /* 0x0006000001087983 */ /* 0x000ee20000300a00 */
[----:B------:R-:W3:Y:S03]  /*35c20*/  LDL.LU.64 R10, [R1+0x608] ;  /* 0x00060800010a7983 */ /* 0x000ee60000300a00 */
[----:B------:R0:W-:Y:S04]  /*35c30*/  STL.64 [R1+0x67f0], R20 ;  /* 0x0067f01401007387 */ /* 0x0001e80000100a00 */
[----:B0-----:R-:W4:Y:S01]  /*35c40*/  LDL.LU.64 R20, [R1+0x5e0] ;  /* 0x0005e00001147983 */ /* 0x001f220000300a00 */
[----:B------:R-:W4:Y:S02]  /*35c50*/  LDL.LU.64 R22, [R1+0x5e8] ;  /* 0x0005e80001167983 */ /* 0x000f240000300a00 */
[----:B------:R0:W-:Y:S02]  /*35c60*/  STL.64 [R1+0x67a0], R24 ;  /* 0x0067a01801007387 */ /* 0x0001e40000100a00 */
[----:B0-----:R-:W3:Y:S01]  /*35c70*/  LDL.LU.64 R24, [R1+0x390] ;  /* 0x0003900001187983 */ /* 0x001ee20000300a00 */
[----:B------:R-:W3:Y:S01]  /*35c80*/  LDL.LU.64 R26, [R1+0x398] ;  /* 0x00039800011a7983 */ /* 0x000ee20000300a00 */
[C---:B--2---:R-:W-:Y:S02]  /*35c90*/  HMMA.16816.F32.BF16 R12, R4.reuse, R16, R12 ;  /* 0x00000010040c723c */ /* 0x044fe4000004180c */
[----:B---3--:R-:W-:Y:S01]  /*35ca0*/  STL.64 [R1+0x67d0], R26 ;  /* 0x0067d01a01007387 */ /* 0x008fe20000100a00 */
[----:B------:R0:W-:Y:S03]  /*35cb0*/  STL.64 [R1+0x67c8], R24 ;  /* 0x0067c81801007387 */ /* 0x0001e60000100a00 */
[----:B0-----:R-:W2:Y:S01]  /*35cc0*/  LDL.LU.64 R24, [R1+0x3a0] ;  /* 0x0003a00001187983 */ /* 0x001ea20000300a00 */
[----:B------:R-:W3:Y:S03]  /*35cd0*/  LDL.LU.64 R26, [R1+0x3a8] ;  /* 0x0003a800011a7983 */ /* 0x000ee60000300a00 */
[----:B---3--:R-:W-:Y:S01]  /*35ce0*/  STL.64 [R1+0x67e8], R26 ;  /* 0x0067e81a01007387 */ /* 0x008fe20000100a00 */
[----:B--2---:R0:W-:Y:S03]  /*35cf0*/  STL.64 [R1+0x67e0], R24 ;  /* 0x0067e01801007387 */ /* 0x0041e60000100a00 */
[----:B0-----:R-:W2:Y:S01]  /*35d00*/  LDL.LU.64 R24, [R1+0x5c0] ;  /* 0x0005c00001187983 */ /* 0x001ea20000300a00 */
[----:B------:R-:W2:Y:S08]  /*35d10*/  LDL.LU.64 R26, [R1+0x5c8] ;  /* 0x0005c800011a7983 */ /* 0x000eb00000300a00 */
[----:B------:R0:W-:Y:S02]  /*35d20*/  STL.64 [R1+0xbd0], R12 ;  /* 0x000bd00c01007387 */ /* 0x0001e40000100a00 */
[----:B------:R-:W-:Y:S01]  /*35d30*/  STL.64 [R1+0xbd8], R14 ;  /* 0x000bd80e01007387 */ /* 0x000fe20000100a00 */
[----:B0-----:R-:W3:Y:S01]  /*35d40*/  LDL.LU.64 R12, [R1+0x6800] ;  /* 0x00680000010c7983 */ /* 0x001ee20000300a00 */
[----:B------:R-:W-:Y:S01]  /*35d50*/  STL [R1+0x6730], R17 ;  /* 0x0067301101007387 */ /* 0x000fe20000100800 */
[C---:B---3--:R-:W-:Y:S11]  /*35d60*/  HMMA.16816.F32.BF16 R8, R4.reuse, R12, R8 ;  /* 0x0000000c0408723c */ /* 0x048ff60000041808 */
[----:B------:R-:W-:Y:S11]  /*35d70*/  @!UPT UIADD3 URZ, URZ, URZ, URZ ;  /* 0x0000003f3f3ff290 */ /* 0x000ff6000fffe03f */
[----:B------:R-:W-:Y:S01]  /*35d80*/  @!UPT UIADD3 URZ, URZ, URZ, URZ ;  /* 0x0000003f3f3ff290 */ /* 0x000fe2000fffe03f */
[----:B------:R0:W-:Y:S01]  /*35d90*/  STL.64 [R1+0xbc0], R8 ;  /* 0x000bc00801007387 */ /* 0x0001e20000100a00 */
[----:B------:R-:W-:Y:S03]  /*35da0*/  STL.64 [R1+0xbc8], R10 ;  /* 0x000bc80a01007387 */ /* 0x000fe60000100a00 */
[----:B0-----:R-:W4:Y:S01]  /*35db0*/  LDL.LU.64 R8, [R1+0x67f8] ;  /* 0x0067f80001087983 */ /* 0x001f220000300a00 */
[----:B------:R-:W-:Y:S02]  /*35dc0*/  STL [R1+0x672c], R12 ;  /* 0x00672c0c01007387 */ /* 0x000fe40000100800 */
[----:B------:R0:W-:Y:S02]  /*35dd0*/  STL [R1+0x6728], R13 ;  /* 0x0067280d01007387 */ /* 0x0001e40000100800 */
[----:B0-----:R-:W3:Y:S01]  /*35de0*/  LDL.64 R12, [R1+0x60] ;  /* 0x00006000010c7983 */ /* 0x001ee20000100a00 */
[C---:B----4-:R-:W-:Y:S03]  /*35df0*/  HMMA.16816.F32.BF16 R20, R4.reuse, R8, R20 ;  /* 0x000000080414723c */ /* 0x050fe60000041814 */
[----:B---3--:R-:W-:Y:S11]  /*35e00*/  STL.64 [R1+0x67a8], R12 ;  /* 0x0067a80c01007387 */ /* 0x008ff60000100a00 */
        /* <DEDUP_REMOVED lines=17> */
[----:B0-----:R-:W2:Y:S02]  /*35f20*/  LDL.LU.64 R20, [R1+0x67c0] ;  /* 0x0067c00001147983 */ /* 0x001ea40000300a00 */
[----:B--2---:R-:W-:Y:S11]  /*35f30*/  HMMA.16816.F32.BF16 R24, R4, R20, R24 ;  /* 0x000000140418723c */ /* 0x004ff60000041818 */
[----:B------:R-:W-:Y:S11]  /*35f40*/  @!UPT UIADD3 URZ, URZ, URZ, URZ ;  /* 0x0000003f3f3ff290 */ /* 0x000ff6000fffe03f */
[----:B------:R-:W-:Y:S01]  /*35f50*/  @!UPT UIADD3 URZ, URZ, URZ, URZ ;  /* 0x0000003f3f3ff290 */ /* 0x000fe2000fffe03f */
[----:B------:R0:W-:Y:S01]  /*35f60*/  STL.64 [R1+0xb80], R24 ;  /* 0x000b801801007387 */ /* 0x0001e20000100a00 */
[----:B------:R1:W-:Y:S03]  /*35f70*/  STL.64 [R1+0xb88], R26 ;  /* 0x000b881a01007387 */ /* 0x0003e60000100a00 */
[----:B0-----:R-:W2:Y:S01]  /*35f80*/  LDL.LU.64 R24, [R1+0x370] ;  /* 0x0003700001187983 */ /* 0x001ea20000300a00 */
[----:B-1----:R-:W3:Y:S02]  /*35f90*/  LDL.LU.64 R26, [R1+0x378] ;  /* 0x00037800011a7983 */ /* 0x002ee40000300a00 */
[----:B------:R-:W-:Y:S02]  /*35fa0*/  IMAD.MOV.U32 R11, RZ, RZ, R20 ;  /* 0x000000ffff0b7224 */ /* 0x000fe400078e0014 */
[----:B------:R-:W-:Y:S01]  /*35fb0*/  IMAD.MOV.U32 R10, RZ, RZ, R21 ;  /* 0x000000ffff0a7224 */ /* 0x000fe200078e0015 */
[----:B---3--:R-:W-:Y:S01]  /*35fc0*/  STL.64 [R1+0x67b8], R26 ;  /* 0x0067b81a01007387 */ /* 0x008fe20000100a00 */
[----:B--2---:R0:W-:Y:S03]  /*35fd0*/  STL.64 [R1+0x67b0], R24 ;  /* 0x0067b01801007387 */ /* 0x0041e60000100a00 */
[----:B0-----:R-:W2:Y:S01]  /*35fe0*/  LDL.LU.64 R24, [R1+0x380] ;  /* 0x0003800001187983 */ /* 0x001ea20000300a00 */
[----:B------:R-:W2:Y:S02]  /*35ff0*/  LDL.LU.64 R26, [R1+0x388] ;  /* 0x00038800011a7983 */ /* 0x000ea40000300a00 */
[----:B------:R-:W3:Y:S02]  /*36000*/  LDL.64 R20, [R1+0xc0] ;  /* 0x0000c00001147983 */ /* 0x000ee40000100a00 */
[----:B---3--:R0:W-:Y:S04]  /*36010*/  STL.64 [R1+0x6748], R20 ;  /* 0x0067481401007387 */ /* 0x0081e80000100a00 */
[----:B0-----:R-:W3:Y:S04]  /*36020*/  LDL.64 R20, [R1] ;  /* 0x0000000001147983 */ /* 0x001ee80000100a00 */
[----:B---3--:R0:W-:Y:S04]  /*36030*/  STL.64 [R1+0x6760], R20 ;  /* 0x0067601401007387 */ /* 0x0081e80000100a00 */
[----:B0-----:R-:W3:Y:S04]  /*36040*/  LDL.64 R20, [R1+0x10] ;  /* 0x0000100001147983 */ /* 0x001ee80000100a00 */
[----:B---3--:R0:W-:Y:S04]  /*36050*/  STL.64 [R1+0x6770], R20 ;  /* 0x0067701401007387 */ /* 0x0081e80000100a00 */
[----:B0-----:R-:W3:Y:S04]  /*36060*/  LDL.64 R20, [R1+0x20] ;  /* 0x0000200001147983 */ /* 0x001ee80000100a00 */
[----:B---3--:R0:W-:Y:S04]  /*36070*/  STL.64 [R1+0x6780], R20 ;  /* 0x0067801401007387 */ /* 0x0081e80000100a00 */
[----:B0-----:R-:W3:Y:S01]  /*36080*/  LDL.64 R20, [R1+0x30] ;  /* 0x0000300001147983 */ /* 0x001ee20000100a00 */
[----:B------:R-:W-:-:S02]  /*36090*/  IMAD.MOV.U32 R12, RZ, RZ, R2 ;  /* 0x000000ffff0c7224 */ /* 0x000fc400078e0002 */
[----:B------:R-:W-:-:S07]  /*360a0*/  IMAD.MOV.U32 R13, RZ, RZ, R0 ;  /* 0x000000ffff0d7224 */ /* 0x000fce00078e0000 */
[C---:B--2---:R-:W-:Y:S01]  /*360b0*/  HMMA.16816.F32.BF16 R12, R4.reuse, R12, R24 ;  /* 0x0000000c040c723c */ /* 0x044fe20000041818 */
[----:B---3--:R0:W-:Y:S04]  /*360c0*/  STL.64 [R1+0x6798], R20 ;  /* 0x0067981401007387 */ /* 0x0081e80000100a00 */
[----:B0-----:R-:W2:Y:S01]  /*360d0*/  LDL.LU.64 R20, [R1+0x360] ;  /* 0x0003600001147983 */ /* 0x001ea20000300a00 */
[----:B------:R-:W2:Y:S02]  /*360e0*/  LDL.LU.64 R22, [R1+0x368] ;  /* 0x0003680001167983 */ /* 0x000ea40000300a00 */
[----:B------:R-:W3:Y:S02]  /*360f0*/  LDL R17, [R1+0x2354] ;  /* 0x0023540001117983 */ /* 0x000ee40000100800 */
[----:B---3--:R0:W-:Y:S04]  /*36100*/  STL.64 [R1+0x6778], R16 ;  /* 0x0067781001007387 */ /* 0x0081e80000100a00 */
[----:B0-----:R-:W3:Y:S01]  /*36110*/  LDL.64 R16, [R1+0x40] ;  /* 0x0000400001107983 */ /* 0x001ee20000100a00 */
[----:B------:R-:W-:Y:S02]  /*36120*/  STL [R1+0x6700], R11 ;  /* 0x0067000b01007387 */ /* 0x000fe40000100800 */
[----:B------:R-:W-:Y:S02]  /*36130*/  STL [R1+0x6790], R10 ;  /* 0x0067900a01007387 */ /* 0x000fe40000100800 */
[----:B------:R0:W-:Y:S02]  /*36140*/  STL.64 [R1+0x6788], R8 ;  /* 0x0067880801007387 */ /* 0x0001e40000100a00 */
[----:B0-----:R-:W2:Y:S01]  /*36150*/  LDL.64 R8, [R1+0x50] ;  /* 0x0000500001087983 */ /* 0x001ea20000100a00 */
[----:B------:R-:W4:Y:S02]  /*36160*/  LDL.LU.64 R26, [R1+0x67b8] ;  /* 0x0067b800011a7983 */ /* 0x000f240000300a00 */
[----:B------:R-:W4:Y:S02]  /*36170*/  LDL.LU.64 R24, [R1+0x67b0] ;  /* 0x0067b00001187983 */ /* 0x000f240000300a00 */
[----:B------:R0:W-:Y:S01]  /*36180*/  STL.64 [R1+0xb70], R12 ;  /* 0x000b700c01007387 */ /* 0x0001e20000100a00 */
[----:B------:R1:W-:Y:S04]  /*36190*/  STL.64 [R1+0xb78], R14 ;  /* 0x000b780e01007387 */ /* 0x0003e80000100a00 */
[----:B0-----:R-:W4:Y:S02]  /*361a0*/  LDL.LU.64 R12, [R1+0x67a8] ;  /* 0x0067a800010c7983 */ /* 0x001f240000300a00 */
[C---:B----4-:R-:W-:Y:S01]  /*361b0*/  HMMA.16816.F32.BF16 R24, R4.reuse, R12, R24 ;  /* 0x0000000c0418723c */ /* 0x050fe20000041818 */
[----:B-1----:R-:W-:Y:S11]  /*361c0*/  IMAD.MOV.U32 R15, RZ, RZ, R13 ;  /* 0x000000ffff0f7224 */ /* 0x002ff600078e000d */
[----:B------:R-:W-:Y:S11]  /*361d0*/  @!UPT UIADD3 URZ, URZ, URZ, URZ ;  /* 0x0000003f3f3ff290 */ /* 0x000ff6000fffe03f */
[----:B------:R0:W-:Y:S01]  /*361e0*/  STL.64 [R1+0xb60], R24 ;  /* 0x000b601801007387 */ /* 0x0001e20000100a00 */
[----:B------:R1:W-:Y:S03]  /*361f0*/  STL.64 [R1+0xb68], R26 ;  /* 0x000b681a01007387 */ /* 0x0003e60000100a00 */
[----:B0-----:R-:W4:Y:S01]  /*36200*/  LDL.LU.64 R24, [R1+0x67a0] ;  /* 0x0067a00001187983 */ /* 0x001f220000300a00 */
[----:B-1----:R-:W-:Y:S02]  /*36210*/  IMAD.MOV.U32 R26, RZ, RZ, R12 ;  /* 0x000000ffff1a7224 */ /* 0x002fe400078e000c */
[----:B------:R0:W-:Y:S02]  /*36220*/  STL [R1+0x6720], R15 ;  /* 0x0067200f01007387 */ /* 0x0001e40000100800 */
[----:B------:R-:W4:Y:S01]  /*36230*/  LDL.LU.64 R12, [R1+0x350] ;  /* 0x00035000010c7983 */ /* 0x000f220000300a00 */
[----:B0-----:R-:W4:Y:S01]  /*36240*/  LDL.LU.64 R14, [R1+0x358] ;  /* 0x00035800010e7983 */ /* 0x001f220000300a00 */
        /* <DEDUP_REMOVED lines=9> */
[----:B------:R-:W-:Y:S02]  /*362e0*/  STL.64 [R1+0x6740], R26 ;  /* 0x0067401a01007387 */ /* 0x000fe40000100a00 */
[----:B---3--:R-:W-:Y:S01]  /*362f0*/  IMAD.MOV.U32 R3, RZ, RZ, R17 ;  /* 0x000000ffff037224 */ /* 0x008fe200078e0011 */
[----:B----4-:R0:W-:Y:S02]  /*36300*/  STL.64 [R1+0x6738], R24 ;  /* 0x0067381801007387 */ /* 0x0101e40000100a00 */
[C---:B0-----:R-:W-:Y:S02]  /*36310*/  HMMA.16816.F32.BF16 R24, R4.reuse, R16, R12 ;  /* 0x000000100418723c */ /* 0x041fe4000004180c */
[----:B------:R-:W-:Y:S05]  /*36320*/  STL [R1+0x6724], R28 ;  /* 0x0067241c01007387 */ /* 0x000fea0000100800 */
[----:B------:R-:W-:Y:S11]  /*36330*/  IMAD.MOV.U32 R14, RZ, RZ, R16 ;  /* 0x000000ffff0e7224 */ /* 0x000ff600078e0010 */
[----:B------:R-:W-:Y:S05]  /*36340*/  @!UPT UIADD3 URZ, URZ, URZ, URZ ;  /* 0x0000003f3f3ff290 */ /* 0x000fea000fffe03f */
[----:B------:R-:W-:Y:S01]  /*36350*/  STL.64 [R1+0xb40], R24 ;  /* 0x000b401801007387 */ /* 0x000fe20000100a00 */
[----:B------:R-:W-:Y:S02]  /*36360*/  STL.64 [R1+0xb48], R26 ;  /* 0x000b481a01007387 */ /* 0x000fe40000100a00 */
[----:B------:R-:W3:Y:S02]  /*36370*/  LDL.LU.64 R16, [R1+0x330] ;  /* 0x0003300001107983 */ /* 0x000ee40000300a00 */
[----:B------:R-:W3:Y:S01]  /*36380*/  LDL.LU.64 R18, [R1+0x338] ;  /* 0x0003380001127983 */ /* 0x000ee20000300a00 */
[----:B------:R0:W-:Y:S01]  /*36390*/  STL [R1+0x6768], R14 ;  /* 0x0067680e01007387 */ /* 0x0001e20000100800 */
[----:B------:R-:W4:Y:S03]  /*363a0*/  LDL.LU.64 R12, [R1+0x320] ;  /* 0x00032000010c7983 */ /* 0x000f260000300a00 */
[----:B0-----:R-:W4:Y:S01]  /*363b0*/  LDL.LU.64 R14, [R1+0x328] ;  /* 0x00032800010e7983 */ /* 0x001f220000300a00 */
[----:B------:R-:W3:Y:S02]  /*363c0*/  LDL.LU.64 R24, [R1+0x300] ;  /* 0x0003000001187983 */ /* 0x000ee40000300a00 */
[----:B------:R-:W3:Y:S01]  /*363d0*/  LDL.LU.64 R26, [R1+0x308] ;  /* 0x00030800011a7983 */ /* 0x000ee20000300a00 */
[C---:B--2---:R-:W-:Y:S01]  /*363e0*/  HMMA.16816.F32.BF16 R8, R4.reuse, R20, R8 ;  /* 0x000000140408723c */ /* 0x044fe20000041808 */
[----:B------:R-:W-:Y:S01]  /*363f0*/  IMAD.MOV.U32 R29, RZ, RZ, R21 ;  /* 0x000000ffff1d7224 */ /* 0x000fe200078e0015 */
[----:B---3--:R-:W-:Y:S01]  /*36400*/  STL.64 [R1+0x6758], R26 ;  /* 0x0067581a01007387 */ /* 0x008fe20000100a00 */
[----:B------:R0:W-:Y:S03]  /*36410*/  STL.64 [R1+0x6750], R24 ;  /* 0x0067501801007387 */ /* 0x0001e60000100a00 */
[----:B0-----:R-:W2:Y:S01]  /*36420*/  LDL.LU.64 R24, [R1+0x310] ;  /* 0x0003100001187983 */ /* 0x001ea20000300a00 */
[----:B------:R-:W2:Y:S11]  /*36430*/  LDL.LU.64 R26, [R1+0x318] ;  /* 0x00031800011a7983 */ /* 0x000eb60000300a00 */
[----:B------:R-:W-:Y:S05]  /*36440*/  @!UPT UIADD3 URZ, URZ, URZ, URZ ;  /* 0x0000003f3f3ff290 */ /* 0x000fea000fffe03f */
[----:B------:R-:W-:Y:S02]  /*36450*/  STL.64 [R1+0xb30], R8 ;  /* 0x000b300801007387 */ /* 0x000fe40000100a00 */
[----:B------:R0:W-:Y:S02]  /*36460*/  STL.64 [R1+0xb38], R10 ;  /* 0x000b380a01007387 */ /* 0x0001e40000100a00 */
[----:B0-----:R-:W3:Y:S01]  /*36470*/  LDL.LU R10, [R1+0x6790] ;  /* 0x00679000010a7983 */ /* 0x001ee20000300800 */
[----:B------:R-:W2:Y:S02]  /*36480*/  LDL.LU.64 R8, [R1+0x6788] ;  /* 0x0067880001087983 */ /* 0x000ea40000300a00 */
[----:B------:R-:W-:Y:S02]  /*36490*/  IMAD.MOV.U32 R11, RZ, RZ, R20 ;  /* 0x000000ffff0b7224 */ /* 0x000fe400078e0014 */
[----:B------:R-:W2:Y:S02]  /*364a0*/  LDL.LU.64 R20, [R1+0x6780] ;  /* 0x0067800001147983 */ /* 0x000ea40000300a00 */
[C---:B--2---:R-:W-:Y:S02]  /*364b0*/  HMMA.16816.F32.BF16 R16, R4.reuse, R20, R16 ;  /* 0x000000140410723c */ /* 0x044fe40000041810 */
[----:B---3--:R-:W-:Y:S01]  /*364c0*/  STL.64 [R1+0x6718], R10 ;  /* 0x0067180a01007387 */ /* 0x008fe20000100a00 */
[----:B------:R0:W-:Y:S03]  /*364d0*/  STL.64 [R1+0x6710], R8 ;  /* 0x0067100801007387 */ /* 0x0001e60000100a00 */
[----:B0-----:R-:W2:Y:S01]  /*364e0*/  LDL.LU.64 R8, [R1+0x2f0] ;  /* 0x0002f00001087983 */ /* 0x001ea20000300a00 */
[----:B------:R-:W2:Y:S11]  /*364f0*/  LDL.LU.64 R10, [R1+0x2f8] ;  /* 0x0002f800010a7983 */ /* 0x000eb60000300a00 */
[----:B------:R-:W-:Y:S05]  /*36500*/  @!UPT UIADD3 URZ, URZ, URZ, URZ ;  /* 0x0000003f3f3ff290 */ /* 0x000fea000fffe03f */
[----:B------:R0:W-:Y:S01]  /*36510*/  STL.64 [R1+0xb20], R16 ;  /* 0x000b201001007387 */ /* 0x0001e20000100a00 */
[----:B------:R1:W-:Y:S03]  /*36520*/  STL.64 [R1+0xb28], R18 ;  /* 0x000b281201007387 */ /* 0x0003e60000100a00 */
[----:B0-----:R-:W3:Y:S01]  /*36530*/  LDL.LU.64 R16, [R1+0x6778] ;  /* 0x0067780001107983 */ /* 0x001ee20000300a00 */
[----:B-1----:R-:W-:Y:S02]  /*36540*/  IMAD.MOV.U32 R19, RZ, RZ, R20 ;  /* 0x000000ffff137224 */ /* 0x002fe400078e0014 */
[----:B------:R-:W-:Y:S02]  /*36550*/  IMAD.MOV.U32 R18, RZ, RZ, R21 ;  /* 0x000000ffff127224 */ /* 0x000fe400078e0015 */
[----:B------:R-:W4:Y:S02]  /*36560*/  LDL.LU.64 R20, [R1+0x6770] ;  /* 0x0067700001147983 */ /* 0x000f240000300a00 */
[C---:B----4-:R-:W-:Y:S01]  /*36570*/  HMMA.16816.F32.BF16 R12, R4.reuse, R20, R12 ;  /* 0x00000014040c723c */ /* 0x050fe2000004180c */
[----:B------:R-:W-:Y:S11]  /*36580*/  IMAD.MOV.U32 R28, RZ, RZ, R20 ;  /* 0x000000ffff1c7224 */ /* 0x000ff600078e0014 */
[----:B------:R-:W-:Y:S11]  /*36590*/  @!UPT UIADD3 URZ, URZ, URZ, URZ ;  /* 0x0000003f3f3ff290 */ /* 0x000ff6000fffe03f */
[----:B------:R-:W-:Y:S01]  /*365a0*/  STL.64 [R1+0xb10], R12 ;  /* 0x000b100c01007387 */ /* 0x000fe20000100a00 */
[----:B------:R0:W-:Y:S03]  /*365b0*/  STL.64 [R1+0xb18], R14 ;  /* 0x000b180e01007387 */ /* 0x0001e60000100a00 */
[----:B0-----:R-:W4:Y:S01]  /*365c0*/  LDL.LU R14, [R1+0x6768] ;  /* 0x00676800010e7983 */ /* 0x001f220000300800 */
        /* <DEDUP_REMOVED lines=14> */
[----:B------:R-:W-:Y:S01]  /*366b0*/  STL.64 [R1+0xaf0], R24 ;  /* 0x000af01801007387 */ /* 0x000fe20000100a00 */
[----:B------:R0:W-:Y:S03]  /*366c0*/  STL.64 [R1+0xaf8], R26 ;  /* 0x000af81a01007387 */ /* 0x0001e60000100a00 */
[----:B0-----:R-:W2:Y:S01]  /*366d0*/  LDL.LU.64 R26, [R1+0x6740] ;  /* 0x00674000011a7983 */ /* 0x001ea20000300a00 */
[----:B------:R-:W2:Y:S02]  /*366e0*/  LDL.LU.64 R24, [R1+0x6738] ;  /* 0x0067380001187983 */ /* 0x000ea40000300a00 */
[----:B------:R-:W-:Y:S02]  /*366f0*/  IMAD.MOV.U32 R2, RZ, RZ, R20 ;  /* 0x000000ffff027224 */ /* 0x000fe400078e0014 */
[----:B------:R-:W-:Y:S02]  /*36700*/  IMAD.MOV.U32 R0, RZ, RZ, R21 ;  /* 0x000000ffff007224 */ /* 0x000fe400078e0015 */
[----:B---3--:R-:W-:Y:S01]  /*36710*/  LDSM.16.MT88.4 R20, [R17+0x10080] ;  /* 0x010080001114783b */ /* 0x008fe20000004200 */
[----:B--2---:R-:W-:Y:S03]  /*36720*/  HMMA.16816.F32.BF16 R4, R4, R24, R8 ;  /* 0x000000180404723c */ /* 0x004fe60000041808 */
[----:B------:R-:W2:Y:S01]  /*36730*/  LDL.LU.64 R8, [R1+0x570] ;  /* 0x0005700001087983 */ /* 0x000ea20000300a00 */
[----:B------:R-:W2:Y:S11]  /*36740*/  LDL.LU.64 R10, [R1+0x578] ;  /* 0x00057800010a7983 */ /* 0x000eb60000300a00 */
[----:B------:R-:W-:Y:S08]  /*36750*/  @!UPT UIADD3 URZ, URZ, URZ, URZ ;  /* 0x0000003f3f3ff290 */ /* 0x000ff0000fffe03f */
[----:B------:R-:W-:Y:S01]  /*36760*/  STL.64 [R1+0xae0], R4 ;  /* 0x000ae00401007387 */ /* 0x000fe20000100a00 */
[----:B------:R-:W-:Y:S02]  /*36770*/  STL.64 [R1+0xae8], R6 ;  /* 0x000ae80601007387 */ /* 0x000fe40000100a00 */
[----:B------:R0:W1:Y:S04]  /*36780*/  LDSM.16.MT88.4 R4, [R17+0x10100] ;  /* 0x010100001104783b */ /* 0x0000680000004200 */
[----:B------:R3:W-:Y:S01]  /*36790*/  STL.64 [R1+0x6618], R24 ;  /* 0x0066181801007387 */ /* 0x0007e20000100a00 */
[----:B------:R4:W-:Y:S04]  /*367a0*/  STL.64 [R1+0x6708], R26 ;  /* 0x0067081a01007387 */ /* 0x0009e80000100a00 */
[----:B0-----:R-:W2:Y:S04]  /*367b0*/  LDL.LU R17, [R1+0x6730] ;  /* 0x0067300001117983 */ /* 0x001ea80000300800 */
[----:B---3--:R-:W3:Y:S01]  /*367c0*/  LDL.LU.64 R24, [R1+0x550] ;  /* 0x0005500001187983 */ /* 0x008ee20000300a00 */
[----:B----4-:R-:W3:Y:S03]  /*367d0*/  LDL.LU.64 R26, [R1+0x558] ;  /* 0x00055800011a7983 */ /* 0x010ee60000300a00 */
[----:B-1----:R-:W-:Y:S01]  /*367e0*/  STL.64 [R1+0x6628], R6 ;  /* 0x0066280601007387 */ /* 0x002fe20000100a00 */
[----:B------:R0:W-:Y:S02]  /*367f0*/  STL.64 [R1+0x6620], R4 ;  /* 0x0066200401007387 */ /* 0x0001e40000100a00 */
[----:B0-----:R-:W-:-:S02]  /*36800*/  IMAD.MOV.U32 R4, RZ, RZ, R12 ;  /* 0x000000ffff047224 */ /* 0x001fc400078e000c */
[----:B------:R-:W-:Y:S01]  /*36810*/  IMAD.MOV.U32 R5, RZ, RZ, R13 ;  /* 0x000000ffff057224 */ /* 0x000fe200078e000d */
[----:B------:R-:W2:Y:S01]  /*36820*/  LDL.LU R12, [R1+0x672c] ;  /* 0x00672c00010c7983 */ /* 0x000ea20000300800 */
[----:B------:R-:W2:Y:S03]  /*36830*/  LDL.LU R13, [R1+0x6728] ;  /* 0x00672800010d7983 */ /* 0x000ea60000300800 */
[----:B------:R0:W-:Y:S04]  /*36840*/  STL.64 [R1+0x6640], R4 ;  /* 0x0066400401007387 */ /* 0x0001e80000100a00 */
[----:B0-----:R-:W4:Y:S01]  /*36850*/  LDL.LU.64 R4, [R1+0x580] ;  /* 0x0005800001047983 */ /* 0x001f220000300a00 */
[----:B------:R-:W4:Y:S01]  /*36860*/  LDL.LU.64 R6, [R1+0x588] ;  /* 0x0005880001067983 */ /* 0x000f220000300a00 */
[C---:B--2---:R-:W-:Y:S08]  /*36870*/  HMMA.16816.F32.BF16 R8, R20.reuse, R12, R8 ;  /* 0x0000000c1408723c */ /* 0x044ff00000041808 */
[C---:B----4-:R-:W-:Y:S11]  /*36880*/  HMMA.16816.F32.BF16 R4, R20.reuse, R16, R4 ;  /* 0x000000101404723c */ /* 0x050ff60000041804 */
[----:B------:R-:W-:Y:S11]  /*36890*/  @!UPT UIADD3 URZ, URZ, URZ, URZ ;  /* 0x0000003f3f3ff290 */ /* 0x000ff6000fffe03f */
[----:B------:R-:W-:Y:S01]  /*368a0*/  @!UPT UIADD3 URZ, URZ, URZ, URZ ;  /* 0x0000003f3f3ff290 */ /* 0x000fe2000fffe03f */
[----:B------:R0:W-:Y:S01]  /*368b0*/  STL.64 [R1+0xad0], R4 ;  /* 0x000ad00401007387 */ /* 0x0001e20000100a00 */
[----:B------:R-:W-:Y:S02]  /*368c0*/  STL.64 [R1+0xad8], R6 ;  /* 0x000ad80601007387 */ /* 0x000fe40000100a00 */
[----:B0-----:R-:W-:Y:S02]  /*368d0*/  IMAD.MOV.U32 R4, RZ, RZ, R28 ;  /* 0x000000ffff047224 */ /* 0x001fe400078e001c */
[----:B------:R-:W-:Y:S01]  /*368e0*/  IMAD.MOV.U32 R5, RZ, RZ, R15 ;  /* 0x000000ffff057224 */ /* 0x000fe200078e000f */
[----:B------:R-:W2:Y:S01]  /*368f0*/  LDL.LU R28, [R1+0x6724] ;  /* 0x00672400011c7983 */ /* 0x000ea20000300800 */
[----:B------:R-:W4:Y:S03]  /*36900*/  LDL.LU R15, [R1+0x6720] ;  /* 0x00672000010f7983 */ /* 0x000f260000300800 */
[----:B------:R0:W-:Y:S04]  /*36910*/  STL.64 [R1+0x6658], R4 ;  /* 0x0066580401007387 */ /* 0x0001e80000100a00 */
[----:B0-----:R-:W2:Y:S01]  /*36920*/  LDL.LU.64 R4, [R1+0x560] ;  /* 0x0005600001047983 */ /* 0x001ea20000300a00 */
[----:B------:R-:W2:Y:S02]  /*36930*/  LDL.LU.64 R6, [R1+0x568] ;  /* 0x0005680001067983 */ /* 0x000ea40000300a00 */
[----:B------:R-:W-:Y:S02]  /*36940*/  STL.64 [R1+0xac0], R8 ;  /* 0x000ac00801007387 */ /* 0x000fe40000100a00 */
[----:B------:R0:W-:Y:S02]  /*36950*/  STL.64 [R1+0xac8], R10 ;  /* 0x000ac80a01007387 */ /* 0x0001e40000100a00 */
[----:B0-----:R-:W2:Y:S01]  /*36960*/  LDL.LU.64 R10, [R1+0x6718] ;  /* 0x00671800010a7983 */ /* 0x001ea20000300a00 */
[----:B------:R-:W2:Y:S02]  /*36970*/  LDL.LU.64 R8, [R1+0x6710] ;  /* 0x0067100001087983 */ /* 0x000ea40000300a00 */
[----:B--2---:R-:W-:Y:S11]  /*36980*/  HMMA.16816.F32.BF16 R4, R20, R8, R4 ;  /* 0x000000081404723c */ /* 0x004ff60000041804 */
[----:B------:R-:W-:Y:S11]  /*36990*/  @!UPT UIADD3 URZ, URZ, URZ, URZ ;  /* 0x0000003f3f3ff290 */ /* 0x000ff6000fffe03f */
[----:B------:R-:W-:Y:S01]  /*369a0*/  @!UPT UIADD3 URZ, URZ, URZ, URZ ;  /* 0x0000003f3f3ff290 */ /* 0x000fe2000fffe03f */
[----:B------:R0:W-:Y:S01]  /*369b0*/  STL.64 [R1+0xab0], R4 ;  /* 0x000ab00401007387 */ /* 0x0001e20000100a00 */
[----:B------:R-:W-:Y:S02]  /*369c0*/  STL.64 [R1+0xab8], R6 ;  /* 0x000ab80601007387 */ /* 0x000fe40000100a00 */
[----:B0-----:R-:W-:Y:S02]  /*369d0*/  IMAD.MOV.U32 R4, RZ, RZ, R19 ;  /* 0x000000ffff047224 */ /* 0x001fe400078e0013 */
[----:B------:R-:W-:-:S05]  /*369e0*/  IMAD.MOV.U32 R5, RZ, RZ, R18 ;  /* 0x000000ffff057224 */ /* 0x000fca00078e0012 */
[----:B------:R0:W-:Y:S04]  /*369f0*/  STL.64 [R1+0x6670], R4 ;  /* 0x0066700401007387 */ /* 0x0001e80000100a00 */
[----:B0-----:R-:W3:Y:S01]  /*36a00*/  LDL.64 R4, [R1+0xa0] ;  /* 0x0000a00001047983 */ /* 0x001ee20000100a00 */
[----:B------:R-:W-:Y:S01]  /*36a10*/  STL.64 [R1+0x6600], R8 ;  /* 0x0066000801007387 */ /* 0x000fe20000100a00 */
[----:B---3--:R-:W-:Y:S01]  /*36a20*/  HMMA.16816.F32.BF16 R24, R20, R4, R24 ;  /* 0x000000041418723c */ /* 0x008fe20000041818 */
[----:B------:R-:W-:Y:S02]  /*36a30*/  IMAD.MOV.U32 R19, RZ, RZ, R4 ;  /* 0x000000ffff137224 */ /* 0x000fe400078e0004 */
[----:B------:R-:W-:-:S04]  /*36a40*/  IMAD.MOV.U32 R18, RZ, RZ, R5 ;  /* 0x000000ffff127224 */ /* 0x000fc800078e0005 */
[----:B------:R-:W-:Y:S02]  /*36a50*/  IMAD.MOV.U32 R4, RZ, RZ, R11 ;  /* 0x000000ffff047224 */ /* 0x000fe400078e000b */
[----:B------:R-:W-:Y:S11]  /*36a60*/  IMAD.MOV.U32 R5, RZ, RZ, R29 ;  /* 0x000000ffff057224 */ /* 0x000ff600078e001d */
[----:B------:R-:W-:Y:S03]  /*36a70*/  @!UPT UIADD3 URZ, URZ, URZ, URZ ;  /* 0x0000003f3f3ff290 */ /* 0x000fe6000fffe03f */
[----:B------:R-:W-:Y:S01]  /*36a80*/  STL.64 [R1+0xaa0], R24 ;  /* 0x000aa01801007387 */ /* 0x000fe20000100a00 */
[----:B------:R0:W-:Y:S03]  /*36a90*/  STL.64 [R1+0xaa8], R26 ;  /* 0x000aa81a01007387 */ /* 0x0001e60000100a00 */
[----:B0-----:R-:W2:Y:S01]  /*36aa0*/  LDL.LU.64 R26, [R1+0x6708] ;  /* 0x00670800011a7983 */ /* 0x001ea20000300a00 */
[----:B------:R-:W3:Y:S02]  /*36ab0*/  LDL.LU R11, [R1+0x6700] ;  /* 0x00670000010b7983 */ /* 0x000ee40000300800 */
[----:B------:R0:W-:Y:S02]  /*36ac0*/  STL.64 [R1+0x6688], R4 ;  /* 0x0066880401007387 */ /* 0x0001e40000100a00 */
[----:B0-----:R-:W-:Y:S02]  /*36ad0*/  IMAD.MOV.U32 R4, RZ, RZ, R14 ;  /* 0x000000ffff047224 */ /* 0x001fe400078e000e */
[----:B------:R-:W-:-:S05]  /*36ae0*/  IMAD.MOV.U32 R5, RZ, RZ, R3 ;  /* 0x000000ffff057224 */ /* 0x000fca00078e0003 */
[----:B------:R0:W-:Y:S04]  /*36af0*/  STL.64 [R1+0x66a0], R4 ;  /* 0x0066a00401007387 */ /* 0x0001e80000100a00 */
[----:B0-----:R-:W2:Y:S01]  /*36b00*/  LDL.64 R4, [R1+0x90] ;  /* 0x0000900001047983 */ /* 0x001ea20000100a00 */
[----:B------:R-:W-:Y:S02]  /*36b10*/  STL.64 [R1+0x6638], R18 ;  /* 0x0066381201007387 */ /* 0x000fe40000100a00 */
[----:B------:R0:W-:Y:S02]  /*36b20*/  STL.64 [R1+0x6630], R16 ;  /* 0x0066301001007387 */ /* 0x0001e40000100a00 */
[----:B0-----:R-:W2:Y:S01]  /*36b30*/  LDL.LU.64 R16, [R1+0x540] ;  /* 0x0005400001107983 */ /* 0x001ea20000300a00 */
[----:B------:R-:W2:Y:S02]  /*36b40*/  LDL.LU.64 R18, [R1+0x548] ;  /* 0x0005480001127983 */ /* 0x000ea40000300a00 */
[----:B--2---:R-:W-:Y:S01]  /*36b50*/  HMMA.16816.F32.BF16 R16, R20, R4, R16 ;  /* 0x000000041410723c */ /* 0x004fe20000041810 */
[----:B------:R-:W-:-:S02]  /*36b60*/  IMAD.MOV.U32 R14, RZ, RZ, R4 ;  /* 0x000000ffff0e7224 */ /* 0x000fc400078e0004 */
[----:B------:R-:W-:-:S04]  /*36b70*/  IMAD.MOV.U32 R3, RZ, RZ, R5 ;  /* 0x000000ffff037224 */ /* 0x000fc800078e0005 */
[----:B------:R-:W-:Y:S02]  /*36b80*/  IMAD.MOV.U32 R4, RZ, RZ, R28 ;  /* 0x000000ffff047224 */ /* 0x000fe400078e001c */
[----:B------:R-:W-:Y:S11]  /*36b90*/  IMAD.MOV.U32 R5, RZ, RZ, R27 ;  /* 0x000000ffff057224 */ /* 0x000ff600078e001b */
[----:B------:R-:W-:Y:S03]  /*36ba0*/  @!UPT UIADD3 URZ, URZ, URZ, URZ ;  /* 0x0000003f3f3ff290 */ /* 0x000fe6000fffe03f */
[----:B------:R-:W-:Y:S01]  /*36bb0*/  STL.64 [R1+0xa90], R16 ;  /* 0x000a901001007387 */ /* 0x000fe20000100a00 */
[----:B------:R-:W-:Y:S02]  /*36bc0*/  STL.64 [R1+0xa98], R18 ;  /* 0x000a981201007387 */ /* 0x000fe40000100a00 */
[----:B------:R0:W-:Y:S02]  /*36bd0*/  STL.64 [R1+0x66b8], R4 ;  /* 0x0066b80401007387 */ /* 0x0001e40000100a00 */
[----:B0-----:R-:W-:Y:S02]  /*36be0*/  IMAD.MOV.U32 R4, RZ, RZ, R26 ;  /* 0x000000ffff047224 */ /* 0x001fe400078e001a */
[----:B----4-:R-:W-:-:S05]  /*36bf0*/  IMAD.MOV.U32 R5, RZ, RZ, R15 ;  /* 0x000000ffff057224 */ /* 0x010fca00078e000f */
[----:B------:R0:W-:Y:S04]  /*36c00*/  STL.64 [R1+0x66d0], R4 ;  /* 0x0066d00401007387 */ /* 0x0001e80000100a00 */
[----:B0-----:R-:W2:Y:S04]  /*36c10*/  LDL.64 R4, [R1+0x70] ;  /* 0x0000700001047983 */ /* 0x001ea80000100a00 */
[----:B--2---:R-:W-:Y:S01]  /*36c20*/  STL.64 [R1+0x66e8], R4 ;  /* 0x0066e80401007387 */ /* 0x004fe20000100a00 */
[----:B------:R-:W2:Y:S02]  /*36c30*/  LDL.LU.64 R16, [R1+0x4b0] ;  /* 0x0004b00001107983 */ /* 0x000ea40000300a00 */
[----:B------:R-:W4:Y:S02]  /*36c40*/  LDL.LU.64 R18, [R1+0x4b8] ;  /* 0x0004b80001127983 */ /* 0x000f240000300a00 */
[----:B----4-:R-:W-:Y:S01]  /*36c50*/  STL.64 [R1+0x6650], R18 ;  /* 0x0066501201007387 */ /* 0x010fe20000100a00 */
[----:B--2---:R0:W-:Y:S03]  /*36c60*/  STL.64 [R1+0x6648], R16 ;  /* 0x0066481001007387 */ /* 0x0041e60000100a00 */
[----:B0-----:R-:W2:Y:S01]  /*36c70*/  LDL.LU.64 R16, [R1+0x4c0] ;  /* 0x0004c00001107983 */ /* 0x001ea20000300a00 */
[----:B------:R-:W4:Y:S03]  /*36c80*/  LDL.LU.64 R18, [R1+0x4c8] ;  /* 0x0004c80001127983 */ /* 0x000f260000300a00 */
        /* <DEDUP_REMOVED lines=23> */
[----:B------:R-:W4:Y:S02]  /*36e00*/  LDL.LU.64 R18, [R1+0x528] ;  /* 0x0005280001127983 */ /* 0x000f240000300a00 */
[----:B---3--:R-:W-:-:S02]  /*36e10*/  IMAD.MOV.U32 R4, RZ, RZ, R11 ;  /* 0x000000ffff047224 */ /* 0x008fc400078e000b */
[----:B------:R-:W-:Y:S01]  /*36e20*/  IMAD.MOV.U32 R5, RZ, RZ, R10 ;  /* 0x000000ffff057224 */ /* 0x000fe200078e000a */
[----:B----4-:R-:W-:Y:S01]  /*36e30*/  STL.64 [R1+0x66f8], R18 ;  /* 0x0066f81201007387 */ /* 0x010fe20000100a00 */
[----:B--2---:R0:W-:Y:S03]  /*36e40*/  STL.64 [R1+0x66f0], R16 ;  /* 0x0066f01001007387 */ /* 0x0041e60000100a00 */
[----:B0-----:R-:W2:Y:S01]  /*36e50*/  LDL.LU.64 R16, [R1+0x530] ;  /* 0x0005300001107983 */ /* 0x001ea20000300a00 */
[----:B------:R-:W2:Y:S02]  /*36e60*/  LDL.LU.64 R18, [R1+0x538] ;  /* 0x0005380001127983 */ /* 0x000ea40000300a00 */
[----:B------:R-:W3:Y:S02]  /*36e70*/  LDL.LU.64 R24, [R1+0x4a0] ;  /* 0x0004a00001187983 */ /* 0x000ee40000300a00 */
[----:B------:R-:W3:Y:S01]  /*36e80*/  LDL.LU.64 R26, [R1+0x4a8] ;  /* 0x0004a800011a7983 */ /* 0x000ee20000300a00 */
[----:B------:R-:W4:Y:S01]  /*36e90*/  LDL.LU.64 R8, [R1+0x220] ;  /* 0x0002200001087983 */ /* 0x000f220000300a00 */
[----:B------:R-:W4:Y:S02]  /*36ea0*/  LDL.LU.64 R10, [R1+0x228] ;  /* 0x00022800010a7983 */ /* 0x000f240000300a00 */
[----:B------:R-:W-:Y:S02]  /*36eb0*/  STL [R1+0x6610], R14 ;  /* 0x0066100e01007387 */ /* 0x000fe40000100800 */
[----:B------:R-:W-:Y:S01]  /*36ec0*/  STL.64 [R1+0x6608], R12 ;  /* 0x0066080c01007387 */ /* 0x000fe20000100a00 */
[C---:B--2---:R-:W-:Y:S01]  /*36ed0*/  HMMA.16816.F32.BF16 R4, R20.reuse, R4, R16 ;  /* 0x000000041404723c */ /* 0x044fe20000041810 */
[----:B------:R-:W2:Y:S01]  /*36ee0*/  LDL.LU.64 R18, [R1+0x66f8] ;  /* 0x0066f80001127983 */ /* 0x000ea20000300a00 */
[----:B------:R-:W2:Y:S11]  /*36ef0*/  LDL.LU.64 R16, [R1+0x66f0] ;  /* 0x0066f00001107983 */ /* 0x000eb60000300a00 */
[----:B------:R-:W-:Y:S10]  /*36f00*/  @!UPT UIADD3 URZ, URZ, URZ, URZ ;  /* 0x0000003f3f3ff290 */ /* 0x000ff4000fffe03f */
[----:B------:R0:W-:Y:S01]  /*36f10*/  STL.64 [R1+0xa80], R4 ;  /* 0x000a800401007387 */ /* 0x0001e20000100a00 */
[----:B------:R-:W-:Y:S03]  /*36f20*/  STL.64 [R1+0xa88], R6 ;  /* 0x000a880601007387 */ /* 0x000fe60000100a00 */
[----:B0-----:R-:W2:Y:S01]  /*36f30*/  LDL.LU.64 R4, [R1+0x66e8] ;  /* 0x0066e80001047983 */ /* 0x001ea20000300a00 */
[----:B------:R-:W-:Y:S02]  /*36f40*/  IMAD.MOV.U32 R12, RZ, RZ, R2 ;  /* 0x000000ffff0c7224 */ /* 0x000fe400078e0002 */
[----:B------:R-:W-:Y:S01]  /*36f50*/  IMAD.MOV.U32 R13, RZ, RZ, R0 ;  /* 0x000000ffff0d7224 */ /* 0x000fe200078e0000 */
        /* <DEDUP_REMOVED lines=50> */
[----:B0-----:R-:W2:Y:S01]  /*37280*/  LDL.LU.64 R4, [R1+0x6640] ;  /* 0x0066400001047983 */ /* 0x001ea20000300a00 */
[C---:B---3--:R-:W-:Y:S08]  /*37290*/  HMMA.16816.F32.BF16 R12, R20.reuse, R12, R24 ;  /* 0x0000000c140c723c */ /* 0x048ff00000041818 */
[C---:B--2---:R-:W-:Y:S01]  /*372a0*/  HMMA.16816.F32.BF16 R4, R20.reuse, R4, R16 ;  /* 0x000000041404723c */ /* 0x044fe20000041810 */
[----:B------:R-:W2:Y:S01]  /*372b0*/  LDL.LU.64 R18, [R1+0x6638] ;  /* 0x0066380001127983 */ /* 0x000ea20000300a00 */
[----:B------:R-:W3:Y:S11]  /*372c0*/  LDL.LU.64 R16, [R1+0x6630] ;  /* 0x0066300001107983 */ /* 0x000ef60000300a00 */
[----:B------:R-:W-:Y:S10]  /*372d0*/  @!UPT UIADD3 URZ, URZ, URZ, URZ ;  /* 0x0000003f3f3ff290 */ /* 0x000ff4000fffe03f */
[----:B------:R-:W-:Y:S01]  /*372e0*/  STL.64 [R1+0xa00], R4 ;  /* 0x000a000401007387 */ /* 0x000fe20000100a00 */
[----:B------:R0:W-:Y:S03]  /*372f0*/  STL.64 [R1+0xa08], R6 ;  /* 0x000a080601007387 */ /* 0x0001e60000100a00 */
[----:B0-----:R-:W3:Y:S01]  /*37300*/  LDL.LU.64 R6, [R1+0x6628] ;  /* 0x0066280001067983 */ /* 0x001ee20000300a00 */
[----:B------:R-:W3:Y:S02]  /*37310*/  LDL.LU.64 R4, [R1+0x6620] ;  /* 0x0066200001047983 */ /* 0x000ee40000300a00 */
[----:B------:R-:W4:Y:S02]  /*37320*/  LDL.LU.64 R24, [R1+0x6618] ;  /* 0x0066180001187983 */ /* 0x000f240000300a00 */
[----:B------:R0:W-:Y:S01]  /*37330*/  STL.64 [R1+0x9f0], R12 ;  /* 0x0009f00c01007387 */ /* 0x0001e20000100a00 */
[----:B------:R1:W-:Y:S04]  /*37340*/  STL.64 [R1+0x9f8], R14 ;  /* 0x0009f80e01007387 */ /* 0x0003e80000100a00 */
[----:B0-----:R-:W3:Y:S01]  /*37350*/  LDL.LU.64 R12, [R1+0x210] ;  /* 0x00021000010c7983 */ /* 0x001ee20000300a00 */
[----:B-1----:R-:W3:Y:S01]  /*37360*/  LDL.LU.64 R14, [R1+0x218] ;  /* 0x00021800010e7983 */ /* 0x002ee20000300a00 */
[----:B----4-:R-:W-:Y:S11]  /*37370*/  HMMA.16816.F32.BF16 R8, R20, R24, R8 ;  /* 0x000000181408723c */ /* 0x010ff60000041808 */
[----:B------:R-:W-:Y:S11]  /*37380*/  @!UPT UIADD3 URZ, URZ, URZ, URZ ;  /* 0x0000003f3f3ff290 */ /* 0x000ff6000fffe03f */
[----:B------:R-:W-:Y:S01]  /*37390*/  @!UPT UIADD3 URZ, URZ, URZ, URZ ;  /* 0x0000003f3f3ff290 */ /* 0x000fe2000fffe03f */
[----:B------:R0:W-:Y:S01]  /*373a0*/  STL.64 [R1+0x9e0], R8 ;  /* 0x0009e00801007387 */ /* 0x0001e20000100a00 */
[----:B------:R1:W-:Y:S03]  /*373b0*/  STL.64 [R1+0x9e8], R10 ;  /* 0x0009e80a01007387 */ /* 0x0003e60000100a00 */
[----:B0-----:R-:W4:Y:S01]  /*373c0*/  LDL.LU.64 R8, [R1+0x200] ;  /* 0x0002000001087983 */ /* 0x001f220000300a00 */
[----:B-1----:R-:W4:Y:S02]  /*373d0*/  LDL.LU.64 R10, [R1+0x208] ;  /* 0x00020800010a7983 */ /* 0x002f240000300a00 */
[----:B------:R-:W2:Y:S02]  /*373e0*/  LDL.64 R20, [R1+0x80] ;  /* 0x0000800001147983 */ /* 0x000ea40000100a00 */
[----:B--2---:R0:W-:Y:S04]  /*373f0*/  STL.64 [R1+0x65d0], R20 ;  /* 0x0065d01401007387 */ /* 0x0041e80000100a00 */
[----:B0-----:R-:W2:Y:S01]  /*37400*/  LDL.LU.64 R20, [R1+0x1d0] ;  /* 0x0001d00001147983 */ /* 0x001ea20000300a00 */
[----:B------:R-:W2:Y:S01]  /*37410*/  LDL.LU.64 R22, [R1+0x1d8] ;  /* 0x0001d80001167983 */ /* 0x000ea20000300a00 */
[----:B---3--:R-:W-:Y:S02]  /*37420*/  HMMA.16816.F32.BF16 R12, R4, R16, R12 ;  /* 0x00000010040c723c */ /* 0x008fe4000004180c */
[----:B--2---:R-:W-:Y:S01]  /*37430*/  STL.64 [R1+0x65e0], R22 ;  /* 0x0065e01601007387 */ /* 0x004fe20000100a00 */
[----:B------:R0:W-:Y:S02]  /*37440*/  STL.64 [R1+0x65d8], R20 ;  /* 0x0065d81401007387 */ /* 0x0001e40000100a00 */
[----:B0-----:R-:W-:-:S02]  /*37450*/  IMAD.MOV.U32 R20, RZ, RZ, R19 ;  /* 0x000000ffff147224 */ /* 0x001fc400078e0013 */
[----:B------:R-:W-:-:S05]  /*37460*/  IMAD.MOV.U32 R21, RZ, RZ, R18 ;  /* 0x000000ffff157224 */ /* 0x000fca00078e0012 */
[----:B------:R0:W-:Y:S04]  /*37470*/  STL.64 [R1+0x65f8], R20 ;  /* 0x0065f81401007387 */ /* 0x0001e80000100a00 */
[----:B0-----:R-:W2:Y:S01]  /*37480*/  LDL.LU.64 R20, [R1+0x1f0] ;  /* 0x0001f00001147983 */ /* 0x001ea20000300a00 */
[----:B------:R-:W2:Y:S02]  /*37490*/  LDL.LU.64 R22, [R1+0x1f8] ;  /* 0x0001f80001167983 */ /* 0x000ea40000300a00 */
[----:B------:R0:W-:Y:S02]  /*374a0*/  STL.64 [R1+0x65a8], R24 ;  /* 0x0065a81801007387 */ /* 0x0001e40000100a00 */
[----:B0-----:R-:W3:Y:S01]  /*374b0*/  LDL.LU.64 R24, [R1+0x1c0] ;  /* 0x0001c00001187983 */ /* 0x001ee20000300a00 */
[----:B------:R-:W2:Y:S03]  /*374c0*/  LDL.LU.64 R26, [R1+0x1c8] ;  /* 0x0001c800011a7983 */ /* 0x000ea60000300a00 */
[----:B--2---:R-:W-:Y:S01]  /*374d0*/  STL.64 [R1+0x65f0], R26 ;  /* 0x0065f01a01007387 */ /* 0x004fe20000100a00 */
[----:B---3--:R0:W-:Y:S03]  /*374e0*/  STL.64 [R1+0x65e8], R24 ;  /* 0x0065e81801007387 */ /* 0x0081e60000100a00 */
[----:B0-----:R-:W2:Y:S01]  /*374f0*/  LDL.LU.64 R24, [R1+0x1e0] ;  /* 0x0001e00001187983 */ /* 0x001ea20000300a00 */
[----:B------:R-:W2:Y:S02]  /*37500*/  LDL.LU.64 R26, [R1+0x1e8] ;  /* 0x0001e800011a7983 */ /* 0x000ea40000300a00 */
[----:B------:R-:W-:Y:S02]  /*37510*/  STL.64 [R1+0x9d0], R12 ;  /* 0x0009d00c01007387 */ /* 0x000fe40000100a00 */
[----:B------:R0:W-:Y:S02]  /*37520*/  STL.64 [R1+0x9d8], R14 ;  /* 0x0009d80e01007387 */ /* 0x0001e40000100a00 */
[----:B0-----:R-:W3:Y:S01]  /*37530*/  LDL.LU R14, [R1+0x6610] ;  /* 0x00661000010e7983 */ /* 0x001ee20000300800 */
[----:B------:R-:W4:Y:S02]  /*37540*/  LDL.LU.64 R12, [R1+0x6608] ;  /* 0x00660800010c7983 */ /* 0x000f240000300a00 */
[----:B------:R-:W-:Y:S02]  /*37550*/  STL [R1+0x6544], R16 ;  /* 0x0065441001007387 */ /* 0x000fe40000100800 */
[----:B------:R-:W-:Y:S01]  /*37560*/  STL [R1+0x6540], R17 ;  /* 0x0065401101007387 */ /* 0x000fe20000100800 */
[C---:B----4-:R-:W-:Y:S11]  /*37570*/  HMMA.16816.F32.BF16 R8, R4.reuse, R12, R8 ;  /* 0x0000000c0408723c */ /* 0x050ff60000041808 */
[----:B------:R-:W-:Y:S11]  /*37580*/  @!UPT UIADD3 URZ, URZ, URZ, URZ ;  /* 0x0000003f3f3ff290 */ /* 0x000ff6000fffe03f */
[----:B------:R-:W-:Y:S01]  /*37590*/  @!UPT UIADD3 URZ, URZ, URZ, URZ ;  /* 0x0000003f3f3ff290 */ /* 0x000fe2000fffe03f */
[----:B------:R0:W-:Y:S01]  /*375a0*/  STL.64 [R1+0x9c0], R8 ;  /* 0x0009c00801007387 */ /* 0x0001e20000100a00 */
[----:B------:R-:W-:Y:S03]  /*375b0*/  STL.64 [R1+0x9c8], R10 ;  /* 0x0009c80a01007387 */ /* 0x000fe60000100a00 */
[----:B0-----:R-:W4:Y:S01]  /*375c0*/  LDL.LU.64 R8, [R1+0x6600] ;  /* 0x0066000001087983 */ /* 0x001f220000300a00 */
[----:B------:R0:W-:Y:S03]  /*375d0*/  STL.64 [R1+0x65b0], R12 ;  /* 0x0065b00c01007387 */ /* 0x0001e60000100a00 */
[----:B0-----:R-:W2:Y:S01]  /*375e0*/  LDL.64 R12, [R1+0x60] ;  /* 0x00006000010c7983 */ /* 0x001ea20000100a00 */
[----:B----4-:R-:W-:Y:S03]  /*375f0*/  HMMA.16816.F32.BF16 R20, R4, R8, R20 ;  /* 0x000000080414723c */ /* 0x010fe60000041814 */
[----:B--2---:R0:W-:Y:S02]  /*37600*/  STL.64 [R1+0x65b8], R12 ;  /* 0x0065b80c01007387 */ /* 0x0041e40000100a00 */
[----:B0-----:R-:W-:-:S02]  /*37610*/  IMAD.MOV.U32 R13, RZ, RZ, R0 ;  /* 0x000000ffff0d7224 */ /* 0x001fc400078e0000 */
[----:B------:R-:W2:Y:S11]  /*37620*/  LDL R0, [R1+0x2350] ;  /* 0x0023500001007983 */ /* 0x000eb60000100800 */
[----:B------:R-:W-:Y:S05]  /*37630*/  @!UPT UIADD3 URZ, URZ, URZ, URZ ;  /* 0x0000003f3f3ff290 */ /* 0x000fea000fffe03f */
[----:B------:R0:W-:Y:S02]  /*37640*/  STL.64 [R1+0x9b0], R20 ;  /* 0x0009b01401007387 */ /* 0x0001e40000100a00 */
[----:B------:R1:W-:Y:S01]  /*37650*/  STL.64 [R1+0x9b8], R22 ;  /* 0x0009b81601007387 */ /* 0x0003e20000100a00 */
[----:B0-----:R-:W1:Y:S02]  /*37660*/  LDL.LU.64 R20, [R1+0x65f8] ;  /* 0x0065f80001147983 */ /* 0x001e640000300a00 */
[----:B-1----:R-:W-:Y:S02]  /*37670*/  HMMA.16816.F32.BF16 R20, R4, R20, R24 ;  /* 0x000000140414723c */ /* 0x002fe40000041818 */
[----:B------:R-:W4:Y:S01]  /*37680*/  LDL.LU.64 R26, [R1+0x65f0] ;  /* 0x0065f000011a7983 */ /* 0x000f220000300a00 */
[----:B------:R-:W4:Y:S11]  /*37690*/  LDL.LU.64 R24, [R1+0x65e8] ;  /* 0x0065e80001187983 */ /* 0x000f360000300a00 */
[----:B------:R-:W-:Y:S09]  /*376a0*/  @!UPT UIADD3 URZ, URZ, URZ, URZ ;  /* 0x0000003f3f3ff290 */ /* 0x000ff2000fffe03f */
[----:B------:R-:W-:Y:S01]  /*376b0*/  STL.64 [R1+0x9a0], R20 ;  /* 0x0009a01401007387 */ /* 0x000fe20000100a00 */
[----:B------:R0:W-:Y:S03]  /*376c0*/  STL.64 [R1+0x9a8], R22 ;  /* 0x0009a81601007387 */ /* 0x0001e60000100a00 */
[----:B0-----:R-:W2:Y:S01]  /*376d0*/  LDL.LU.64 R22, [R1+0x65e0] ;  /* 0x0065e00001167983 */ /* 0x001ea20000300a00 */
[----:B------:R-:W2:Y:S02]  /*376e0*/  LDL.LU.64 R20, [R1+0x65d8] ;  /* 0x0065d80001147983 */ /* 0x000ea40000300a00 */
[----:B---3--:R-:W-:Y:S02]  /*376f0*/  IMAD.MOV.U32 R16, RZ, RZ, R14 ;  /* 0x000000ffff107224 */ /* 0x008fe400078e000e */
[----:B------:R-:W-:-:S07]  /*37700*/  IMAD.MOV.U32 R17, RZ, RZ, R3 ;  /* 0x000000ffff117224 */ /* 0x000fce00078e0003 */
[C---:B--2---:R-:W-:Y:S01]  /*37710*/  HMMA.16816.F32.BF16 R16, R4.reuse, R16, R20 ;  /* 0x000000100410723c */ /* 0x044fe20000041814 */
[----:B------:R-:W4:Y:S11]  /*37720*/  LDL.LU.64 R20, [R1+0x65d0] ;  /* 0x0065d00001147983 */ /* 0x000f360000300a00 */
[----:B------:R-:W-:Y:S11]  /*37730*/  @!UPT UIADD3 URZ, URZ, URZ, URZ ;  /* 0x0000003f3f3ff290 */ /* 0x000ff6000fffe03f */
[----:B------:R-:W-:Y:S01]  /*37740*/  STL.64 [R1+0x990], R16 ;  /* 0x0009901001007387 */ /* 0x000fe20000100a00 */
[----:B------:R4:W-:Y:S02]  /*37750*/  STL.64 [R1+0x998], R18 ;  /* 0x0009981201007387 */ /* 0x0009e40000100a00 */
[----:B----4-:R-:W-:Y:S11]  /*37760*/  HMMA.16816.F32.BF16 R16, R4, R20, R24 ;  /* 0x000000140410723c */ /* 0x010ff60000041818 */
[----:B------:R-:W-:Y:S11]  /*37770*/  @!UPT UIADD3 URZ, URZ, URZ, URZ ;  /* 0x0000003f3f3ff290 */ /* 0x000ff6000fffe03f */
[----:B------:R-:W-:Y:S01]  /*37780*/  @!UPT UIADD3 URZ, URZ, URZ, URZ ;  /* 0x0000003f3f3ff290 */ /* 0x000fe2000fffe03f */
[----:B------:R0:W-:Y:S01]  /*37790*/  STL.64 [R1+0x980], R16 ;  /* 0x0009801001007387 */ /* 0x0001e20000100a00 */
[----:B------:R1:W-:Y:S03]  /*377a0*/  STL.64 [R1+0x988], R18 ;  /* 0x0009881201007387 */ /* 0x0003e60000100a00 */
[----:B0-----:R-:W2:Y:S01]  /*377b0*/  LDL.LU.64 R16, [R1+0x1a0] ;  /* 0x0001a00001107983 */ /* 0x001ea20000300a00 */
[----:B-1----:R-:W3:Y:S03]  /*377c0*/  LDL.LU.64 R18, [R1+0x1a8] ;  /* 0x0001a80001127983 */ /* 0x002ee60000300a00 */
[----:B---3--:R-:W-:Y:S01]  /*377d0*/  STL.64 [R1+0x65c8], R18 ;  /* 0x0065c81201007387 */ /* 0x008fe20000100a00 */
[----:B--2---:R0:W-:Y:S03]  /*377e0*/  STL.64 [R1+0x65c0], R16 ;  /* 0x0065c01001007387 */ /* 0x0041e60000100a00 */
[----:B0-----:R-:W2:Y:S01]  /*377f0*/  LDL.LU.64 R16, [R1+0x1b0] ;  /* 0x0001b00001107983 */ /* 0x001ea20000300a00 */
[----:B------:R-:W2:Y:S02]  /*37800*/  LDL.LU.64 R18, [R1+0x1b8] ;  /* 0x0001b80001127983 */ /* 0x000ea40000300a00 */
[----:B------:R-:W3:Y:S02]  /*37810*/  LDL.LU.64 R24, [R1+0x190] ;  /* 0x0001900001187983 */ /* 0x000ee40000300a00 */
[----:B------:R-:W3:Y:S01]  /*37820*/  LDL.LU.64 R26, [R1+0x198] ;  /* 0x00019800011a7983 */ /* 0x000ee20000300a00 */
[----:B------:R-:W4:Y:S01]  /*37830*/  LDL R23, [R1+0x2354] ;  /* 0x0023540001177983 */ /* 0x000f220000100800 */
[----:B------:R-:W-:-:S02]  /*37840*/  IMAD.MOV.U32 R11, RZ, RZ, R20 ;  /* 0x000000ffff0b7224 */ /* 0x000fc400078e0014 */
[----:B------:R-:W-:Y:S01]  /*37850*/  IMAD.MOV.U32 R10, RZ, RZ, R21 ;  /* 0x000000ffff0a7224 */ /* 0x000fe200078e0015 */
[----:B----4-:R-:W-:Y:S01]  /*37860*/  STL [R1+0x6548], R23 ;  /* 0x0065481701007387 */ /* 0x010fe20000100800 */
[----:B------:R-:W4:Y:S03]  /*37870*/  LDL.64 R20, [R1+0xc0] ;  /* 0x0000c00001147983 */ /* 0x000f260000100a00 */
[----:B----4-:R0:W-:Y:S04]  /*37880*/  STL.64 [R1+0x6558], R20 ;  /* 0x0065581401007387 */ /* 0x0101e80000100a00 */
[----:B0-----:R-:W4:Y:S04]  /*37890*/  LDL.64 R20, [R1] ;  /* 0x0000000001147983 */ /* 0x001f280000100a00 */
[----:B----4-:R0:W-:Y:S04]  /*378a0*/  STL.64 [R1+0x6570], R20 ;  /* 0x0065701401007387 */ /* 0x0101e80000100a00 */
[----:B0-----:R-:W4:Y:S01]  /*378b0*/  LDL.64 R20, [R1+0x10] ;  /* 0x0000100001147983 */ /* 0x001f220000100a00 */
[----:B------:R-:W-:-:S07]  /*378c0*/  IMAD.MOV.U32 R12, RZ, RZ, R2 ;  /* 0x000000ffff0c7224 */ /* 0x000fce00078e0002 */
[C---:B--2---:R-:W-:Y:S01]  /*378d0*/  HMMA.16816.F32.BF16 R12, R4.reuse, R12, R16 ;  /* 0x0000000c040c723c */ /* 0x044fe20000041810 */
[----:B----4-:R0:W-:Y:S04]  /*378e0*/  STL.64 [R1+0x6578], R20 ;  /* 0x0065781401007387 */ /* 0x0101e80000100a00 */
[----:B0-----:R-:W2:Y:S04]  /*378f0*/  LDL.64 R20, [R1+0x20] ;  /* 0x0000200001147983 */ /* 0x001ea80000100a00 */
[----:B--2---:R0:W-:Y:S04]  /*37900*/  STL.64 [R1+0x6590], R20 ;  /* 0x0065901401007387 */ /* 0x0041e80000100a00 */
[----:B0-----:R-:W2:Y:S01]  /*37910*/  LDL.64 R20, [R1+0x30] ;  /* 0x0000300001147983 */ /* 0x001ea20000100a00 */
[----:B------:R-:W-:Y:S02]  /*37920*/  STL.64 [R1+0x6520], R10 ;  /* 0x0065200a01007387 */ /* 0x000fe40000100a00 */
[----:B------:R0:W-:Y:S02]  /*37930*/  STL.64 [R1+0x6518], R8 ;  /* 0x0065180801007387 */ /* 0x0001e40000100a00 */
[----:B0-----:R-:W4:Y:S01]  /*37940*/  LDL.64 R8, [R1+0x40] ;  /* 0x0000400001087983 */ /* 0x001f220000100a00 */
[----:B------:R-:W2:Y:S02]  /*37950*/  LDL.LU.64 R18, [R1+0x65c8] ;  /* 0x0065c80001127983 */ /* 0x000ea40000300a00 */
[----:B------:R-:W2:Y:S02]  /*37960*/  LDL.LU.64 R16, [R1+0x65c0] ;  /* 0x0065c00001107983 */ /* 0x000ea40000300a00 */
[----:B------:R0:W-:Y:S01]  /*37970*/  STL.64 [R1+0x970], R12 ;  /* 0x0009700c01007387 */ /* 0x0001e20000100a00 */
[----:B------:R1:W-:Y:S04]  /*37980*/  STL.64 [R1+0x978], R14 ;  /* 0x0009780e01007387 */ /* 0x0003e80000100a00 */
[----:B0-----:R-:W2:Y:S02]  /*37990*/  LDL.LU.64 R12, [R1+0x65b8] ;  /* 0x0065b800010c7983 */ /* 0x001ea40000300a00 */
[C---:B--2---:R-:W-:Y:S01]  /*379a0*/  HMMA.16816.F32.BF16 R16, R4.reuse, R12, R16 ;  /* 0x0000000c0410723c */ /* 0x044fe20000041810 */
[----:B-1----:R-:W-:Y:S11]  /*379b0*/  IMAD.MOV.U32 R15, RZ, RZ, R13 ;  /* 0x000000ffff0f7224 */ /* 0x002ff600078e000d */
[----:B------:R-:W-:Y:S11]  /*379c0*/  @!UPT UIADD3 URZ, URZ, URZ, URZ ;  /* 0x0000003f3f3ff290 */ /* 0x000ff6000fffe03f */
[----:B------:R-:W-:Y:S01]  /*379d0*/  STL.64 [R1+0x960], R16 ;  /* 0x0009601001007387 */ /* 0x000fe20000100a00 */
[----:B------:R0:W-:Y:S02]  /*379e0*/  STL.64 [R1+0x968], R18 ;  /* 0x0009681201007387 */ /* 0x0001e40000100a00 */
[----:B0-----:R-:W-:Y:S02]  /*379f0*/  IMAD.MOV.U32 R18, RZ, RZ, R12 ;  /* 0x000000ffff127224 */ /* 0x001fe400078e000c */
[----:B------:R-:W2:Y:S01]  /*37a00*/  LDL.LU.64 R12, [R1+0x65b0] ;  /* 0x0065b000010c7983 */ /* 0x000ea20000300a00 */
[----:B------:R-:W-:Y:S03]  /*37a10*/  STL [R1+0x6588], R15 ;  /* 0x0065880f01007387 */ /* 0x000fe60000100800 */
[----:B--2---:R0:W-:Y:S04]  /*37a20*/  STL.64 [R1+0x6580], R12 ;  /* 0x0065800c01007387 */ /* 0x0041e80000100a00 */
[----:B0-----:R-:W3:Y:S02]  /*37a30*/  LDL.64 R12, [R1+0x50] ;  /* 0x00005000010c7983 */ /* 0x001ee40000100a00 */
[----:B---3--:R-:W-:Y:S11]  /*37a40*/  HMMA.16816.F32.BF16 R24, R4, R12, R24 ;  /* 0x0000000c0418723c */ /* 0x008ff60000041818 */
[----:B------:R-:W-:Y:S11]  /*37a50*/  @!UPT UIADD3 URZ, URZ, URZ, URZ ;  /* 0x0000003f3f3ff290 */ /* 0x000ff6000fffe03f */
[----:B------:R-:W-:Y:S01]  /*37a60*/  @!UPT UIADD3 URZ, URZ, URZ, URZ ;  /* 0x0000003f3f3ff290 */ /* 0x000fe2000fffe03f */
[----:B------:R0:W-:Y:S01]  /*37a70*/  STL.64 [R1+0x950], R24 ;  /* 0x0009501801007387 */ /* 0x0001e20000100a00 */
[----:B------:R1:W-:Y:S03]  /*37a80*/  STL.64 [R1+0x958], R26 ;  /* 0x0009581a01007387 */ /* 0x0003e60000100a00 */
[----:B0-----:R-:W2:Y:S01]  /*37a90*/  LDL.LU.64 R24, [R1+0x65a8] ;  /* 0x0065a80001187983 */ /* 0x001ea20000300a00 */
[----:B-1----:R-:W-:Y:S02]  /*37aa0*/  IMAD.MOV.U32 R26, RZ, RZ, R12 ;  /* 0x000000ffff1a7224 */ /* 0x002fe400078e000c */
[----:B------:R-:W-:-:S03]  /*37ab0*/  IMAD.MOV.U32 R19, RZ, RZ, R13 ;  /* 0x000000ffff137224 */ /* 0x000fc600078e000d */
[----:B------:R-:W-:Y:S04]  /*37ac0*/  STL [R1+0x65a0], R26 ;  /* 0x0065a01a01007387 */ /* 0x000fe80000100800 */
[----:B--2---:R0:W-:Y:S04]  /*37ad0*/  STL.64 [R1+0x6598], R24 ;  /* 0x0065981801007387 */ /* 0x0041e80000100a00 */
[----:B0-----:R-:W2:Y:S01]  /*37ae0*/  LDL.LU.64 R24, [R1+0x170] ;  /* 0x0001700001187983 */ /* 0x001ea20000300a00 */
[----:B------:R-:W2:Y:S02]  /*37af0*/  LDL.LU.64 R26, [R1+0x178] ;  /* 0x00017800011a7983 */ /* 0x000ea40000300a00 */
[----:B------:R-:W3:Y:S02]  /*37b00*/  LDL.LU.64 R12, [R1+0x160] ;  /* 0x00016000010c7983 */ /* 0x000ee40000300a00 */
[----:B------:R-:W3:Y:S01]  /*37b10*/  LDL.LU.64 R14, [R1+0x168] ;  /* 0x00016800010e7983 */ /* 0x000ee20000300a00 */
[----:B------:R0:W-:Y:S01]  /*37b20*/  STL.64 [R1+0x6550], R18 ;  /* 0x0065501201007387 */ /* 0x0001e20000100a00 */
[----:B------:R-:W2:Y:S03]  /*37b30*/  LDL.LU.64 R16, [R1+0x180] ;  /* 0x0001800001107983 */ /* 0x000ea60000300a00 */
[----:B0-----:R-:W2:Y:S01]  /*37b40*/  LDL.LU.64 R18, [R1+0x188] ;  /* 0x0001880001127983 */ /* 0x001ea20000300a00 */
[----:B----4-:R-:W-:-:S02]  /*37b50*/  IMAD.MOV.U32 R3, RZ, RZ, R8 ;  /* 0x000000ffff037224 */ /* 0x010fc400078e0008 */
[----:B------:R-:W-:Y:S01]  /*37b60*/  IMAD.MOV.U32 R2, RZ, RZ, R9 ;  /* 0x000000ffff027224 */ /* 0x000fe200078e0009 */
[C---:B--2---:R-:W-:Y:S11]  /*37b70*/  HMMA.16816.F32.BF16 R16, R4.reuse, R8, R16 ;  /* 0x000000080410723c */ /* 0x044ff60000041810 */
[----:B------:R-:W-:Y:S11]  /*37b80*/  @!UPT UIADD3 URZ, URZ, URZ, URZ ;  /* 0x0000003f3f3ff290 */ /* 0x000ff6000fffe03f */
[----:B------:R-:W-:Y:S01]  /*37b90*/  @!UPT UIADD3 URZ, URZ, URZ, URZ ;  /* 0x0000003f3f3ff290 */ /* 0x000fe2000fffe03f */
[----:B------:R0:W-:Y:S01]  /*37ba0*/  STL.64 [R1+0x940], R16 ;  /* 0x0009401001007387 */ /* 0x0001e20000100a00 */
[----:B------:R1:W-:Y:S02]  /*37bb0*/  STL.64 [R1+0x948], R18 ;  /* 0x0009481201007387 */ /* 0x0003e40000100a00 */
[----:B------:R-:W2:Y:S02]  /*37bc0*/  LDL.LU.64 R8, [R1+0x150] ;  /* 0x0001500001087983 */ /* 0x000ea40000300a00 */
[----:B------:R-:W2:Y:S01]  /*37bd0*/  LDL.LU.64 R10, [R1+0x158] ;  /* 0x00015800010a7983 */ /* 0x000ea20000300a00 */
[----:B0-----:R-:W4:Y:S01]  /*37be0*/  LDL.LU.64 R16, [R1+0x130] ;  /* 0x0001300001107983 */ /* 0x001f220000300a00 */
[----:B-1----:R-:W2:Y:S01]  /*37bf0*/  LDL.LU.64 R18, [R1+0x138] ;  /* 0x0001380001127983 */ /* 0x002ea20000300a00 */
[C---:B------:R-:W-:Y:S01]  /*37c00*/  HMMA.16816.F32.BF16 R24, R4.reuse, R20, R24 ;  /* 0x000000140418723c */ /* 0x040fe20000041818 */
[----:B------:R-:W-:Y:S01]  /*37c10*/  IMAD.MOV.U32 R28, RZ, RZ, R20 ;  /* 0x000000ffff1c7224 */ /* 0x000fe200078e0014 */
[----:B--2---:R-:W-:Y:S01]  /*37c20*/  STL.64 [R1+0x6568], R18 ;  /* 0x0065681201007387 */ /* 0x004fe20000100a00 */
[----:B----4-:R0:W-:Y:S03]  /*37c30*/  STL.64 [R1+0x6560], R16 ;  /* 0x0065601001007387 */ /* 0x0101e60000100a00 */
[----:B0-----:R-:W2:Y:S01]  /*37c40*/  LDL.LU.64 R16, [R1+0x140] ;  /* 0x0001400001107983 */ /* 0x001ea20000300a00 */
[----:B------:R-:W2:Y:S11]  /*37c50*/  LDL.LU.64 R18, [R1+0x148] ;  /* 0x0001480001127983 */ /* 0x000eb60000300a00 */
[----:B------:R-:W-:Y:S05]  /*37c60*/  @!UPT UIADD3 URZ, URZ, URZ, URZ ;  /* 0x0000003f3f3ff290 */ /* 0x000fea000fffe03f */
[----:B------:R-:W-:Y:S02]  /*37c70*/  STL.64 [R1+0x930], R24 ;  /* 0x0009301801007387 */ /* 0x000fe40000100a00 */
[----:B------:R0:W-:Y:S02]  /*37c80*/  STL.64 [R1+0x938], R26 ;  /* 0x0009381a01007387 */ /* 0x0001e40000100a00 */
[----:B0-----:R-:W4:Y:S01]  /*37c90*/  LDL.LU R26, [R1+0x65a0] ;  /* 0x0065a000011a7983 */ /* 0x001f220000300800 */
[----:B------:R-:W2:Y:S02]  /*37ca0*/  LDL.LU.64 R24, [R1+0x6598] ;  /* 0x0065980001187983 */ /* 0x000ea40000300a00 */
[----:B------:R-:W-:Y:S02]  /*37cb0*/  IMAD.MOV.U32 R27, RZ, RZ, R21 ;  /* 0x000000ffff1b7224 */ /* 0x000fe400078e0015 */
[----:B------:R-:W3:Y:S02]  /*37cc0*/  LDL.LU.64 R20, [R1+0x6590] ;  /* 0x0065900001147983 */ /* 0x000ee40000300a00 */
[C---:B---3--:R-:W-:Y:S01]  /*37cd0*/  HMMA.16816.F32.BF16 R12, R4.reuse, R20, R12 ;  /* 0x00000014040c723c */ /* 0x048fe2000004180c */
[----:B------:R-:W-:Y:S11]  /*37ce0*/  IMAD.MOV.U32 R29, RZ, RZ, R21 ;  /* 0x000000ffff1d7224 */ /* 0x000ff600078e0015 */
[----:B------:R-:W-:Y:S11]  /*37cf0*/  @!UPT UIADD3 URZ, URZ, URZ, URZ ;  /* 0x0000003f3f3ff290 */ /* 0x000ff6000fffe03f */
[----:B------:R-:W-:Y:S01]  /*37d00*/  STL.64 [R1+0x920], R12 ;  /* 0x0009200c01007387 */ /* 0x000fe20000100a00 */
[----:B------:R0:W-:Y:S03]  /*37d10*/  STL.64 [R1+0x928], R14 ;  /* 0x0009280e01007387 */ /* 0x0001e60000100a00 */
        /* <DEDUP_REMOVED lines=11> */
[----:B------:R1:W-:Y:S02]  /*37dd0*/  STL.64 [R1+0x918], R10 ;  /* 0x0009180a01007387 */ /* 0x0003e40000100a00 */
[----:B0-----:R-:W-:Y:S02]  /*37de0*/  IMAD.MOV.U32 R9, RZ, RZ, R20 ;  /* 0x000000ffff097224 */ /* 0x001fe400078e0014 */
[----:B------:R-:W-:Y:S02]  /*37df0*/  IMAD.MOV.U32 R8, RZ, RZ, R21 ;  /* 0x000000ffff087224 */ /* 0x000fe400078e0015 */
[----:B------:R-:W3:Y:S02]  /*37e00*/  LDL.LU.64 R20, [R1+0x6570] ;  /* 0x0065700001147983 */ /* 0x000ee40000300a00 */
[----:B---3--:R-:W-:Y:S01]  /*37e10*/  HMMA.16816.F32.BF16 R16, R4, R20, R16 ;  /* 0x000000140410723c */ /* 0x008fe20000041810 */
[----:B-1----:R-:W-:-:S02]  /*37e20*/  IMAD.MOV.U32 R11, RZ, RZ, R20 ;  /* 0x000000ffff0b7224 */ /* 0x002fc400078e0014 */
[----:B------:R-:W-:Y:S11]  /*37e30*/  IMAD.MOV.U32 R10, RZ, RZ, R21 ;  /* 0x000000ffff0a7224 */ /* 0x000ff600078e0015 */
[----:B------:R-:W-:Y:S09]  /*37e40*/  @!UPT UIADD3 URZ, URZ, URZ, URZ ;  /* 0x0000003f3f3ff290 */ /* 0x000ff2000fffe03f */
[----:B------:R-:W-:Y:S01]  /*37e50*/  STL.64 [R1+0x900], R16 ;  /* 0x0009001001007387 */ /* 0x000fe20000100a00 */
[----:B------:R0:W-:Y:S03]  /*37e60*/  STL.64 [R1+0x908], R18 ;  /* 0x0009081201007387 */ /* 0x0001e60000100a00 */
[----:B0-----:R-:W3:Y:S01]  /*37e70*/  LDL.LU.64 R18, [R1+0x6568] ;  /* 0x0065680001127983 */ /* 0x001ee20000300a00 */
[----:B------:R-:W3:Y:S02]  /*37e80*/  LDL.LU.64 R16, [R1+0x6560] ;  /* 0x0065600001107983 */ /* 0x000ee40000300a00 */
[----:B------:R-:W3:Y:S02]  /*37e90*/  LDL.LU.64 R20, [R1+0x6558] ;  /* 0x0065580001147983 */ /* 0x000ee40000300a00 */
[C---:B---3--:R-:W-:Y:S08]  /*37ea0*/  HMMA.16816.F32.BF16 R16, R4.reuse, R20, R16 ;  /* 0x000000140410723c */ /* 0x048ff00000041810 */
[----:B--2---:R-:W-:Y:S11]  /*37eb0*/  HMMA.16816.F32.BF16 R4, R4, R24, R12 ;  /* 0x000000180404723c */ /* 0x004ff6000004180c */
[----:B------:R-:W-:Y:S04]  /*37ec0*/  @!UPT UIADD3 URZ, URZ, URZ, URZ ;  /* 0x0000003f3f3ff290 */ /* 0x000fe8000fffe03f */
[----:B------:R-:W-:Y:S01]  /*37ed0*/  STL.64 [R1+0x8f0], R16 ;  /* 0x0008f01001007387 */ /* 0x000fe20000100a00 */
[----:B------:R0:W-:Y:S03]  /*37ee0*/  STL.64 [R1+0x8f8], R18 ;  /* 0x0008f81201007387 */ /* 0x0001e60000100a00 */
[----:B0-----:R-:W2:Y:S01]  /*37ef0*/  LDL.LU.64 R18, [R1+0x6550] ;  /* 0x0065500001127983 */ /* 0x001ea20000300a00 */
[----:B------:R-:W3:Y:S02]  /*37f00*/  LDL.LU R23, [R1+0x6548] ;  /* 0x0065480001177983 */ /* 0x000ee40000300800 */
[----:B------:R-:W2:Y:S02]  /*37f10*/  LDL.LU.64 R12, [R1+0x490] ;  /* 0x00049000010c7983 */ /* 0x000ea40000300a00 */
[----:B------:R-:W2:Y:S01]  /*37f20*/  LDL.LU.64 R14, [R1+0x498] ;  /* 0x00049800010e7983 */ /* 0x000ea20000300a00 */
[----:B------:R-:W-:Y:S01]  /*37f30*/  STL.64 [R1+0x8e0], R4 ;  /* 0x0008e00401007387 */ /* 0x000fe20000100a00 */
[----:B------:R-:W-:Y:S02]  /*37f40*/  STL.64 [R1+0x8e8], R6 ;  /* 0x0008e80601007387 */ /* 0x000fe40000100a00 */
[----:B------:R-:W0:Y:S04]  /*37f50*/  LDSM.16.MT88.4 R4, [R0+0x10000] ;  /* 0x010000000004783b */ /* 0x000e280000004200 */
[----:B------:R-:W-:-:S02]  /*37f60*/  IMAD.MOV.U32 R16, RZ, RZ, R20 ;  /* 0x000000ffff107224 */ /* 0x000fc400078e0014 */
[----:B------:R-:W-:Y:S01]  /*37f70*/  IMAD.MOV.U32 R17, RZ, RZ, R21 ;  /* 0x000000ffff117224 */ /* 0x000fe200078e0015 */
[----:B------:R1:W-:Y:S02]  /*37f80*/  STL.64 [R1+0x6418], R24 ;  /* 0x0064181801007387 */ /* 0x0003e40000100a00 */
[----:B-1----:R-:W-:Y:S02]  /*37f90*/  IMAD.MOV.U32 R24, RZ, RZ, R16 ;  /* 0x000000ffff187224 */ /* 0x002fe400078e0010 */
[----:B------:R-:W-:Y:S01]  /*37fa0*/  IMAD.MOV.U32 R25, RZ, RZ, R17 ;  /* 0x000000ffff197224 */ /* 0x000fe200078e0011 */
[----:B------:R-:W2:Y:S01]  /*37fb0*/  LDL.LU R16, [R1+0x6544] ;  /* 0x0065440001107983 */ /* 0x000ea20000300800 */
[----:B------:R-:W2:Y:S03]  /*37fc0*/  LDL.LU R17, [R1+0x6540] ;  /* 0x0065400001117983 */ /* 0x000ea60000300800 */
[----:B------:R1:W-:Y:S02]  /*37fd0*/  STL.64 [R1+0x6430], R24 ;  /* 0x0064301801007387 */ /* 0x0003e40000100a00 */
[----:B-1----:R-:W-:-:S02]  /*37fe0*/  IMAD.MOV.U32 R24, RZ, RZ, R11 ;  /* 0x000000ffff187224 */ /* 0x002fc400078e000b */
[----:B------:R-:W-:-:S05]  /*37ff0*/  IMAD.MOV.U32 R25, RZ, RZ, R10 ;  /* 0x000000ffff197224 */ /* 0x000fca00078e000a */
[----:B------:R1:W-:Y:S02]  /*38000*/  STL.64 [R1+0x6440], R24 ;  /* 0x0064401801007387 */ /* 0x0003e40000100a00 */
[----:B-1----:R-:W-:Y:S02]  /*38010*/  IMAD.MOV.U32 R24, RZ, RZ, R9 ;  /* 0x000000ffff187224 */ /* 0x002fe400078e0009 */
[----:B------:R-:W-:Y:S02]  /*38020*/  IMAD.MOV.U32 R25, RZ, RZ, R8 ;  /* 0x000000ffff197224 */ /* 0x000fe400078e0008 */
[----:B------:R-:W4:Y:S01]  /*38030*/  LDL.LU.64 R8, [R1+0x480] ;  /* 0x0004800001087983 */ /* 0x000f220000300a00 */
[----:B------:R-:W4:Y:S02]  /*38040*/  LDL.LU.64 R10, [R1+0x488] ;  /* 0x00048800010a7983 */ /* 0x000f240000300a00 */
[----:B------:R-:W-:Y:S02]  /*38050*/  STL.64 [R1+0x6458], R24 ;  /* 0x0064581801007387 */ /* 0x000fe40000100a00 */
[----:B0-----:R-:W-:Y:S01]  /*38060*/  STL.64 [R1+0x6428], R6 ;  /* 0x0064280601007387 */ /* 0x001fe20000100a00 */
[----:B------:R0:W-:Y:S04]  /*38070*/  STL.64 [R1+0x6420], R4 ;  /* 0x0064200401007387 */ /* 0x0001e80000100a00 */
[----:B0-----:R-:W4:Y:S04]  /*38080*/  LDL.64 R4, [R1+0xa0] ;  /* 0x0000a00001047983 */ /* 0x001f280000100a00 */
[----:B---3--:R-:W2:Y:S02]  /*38090*/  LDSM.16.MT88.4 R20, [R23+0x10180] ;  /* 0x010180001714783b */ /* 0x008ea40000004200 */
[C---:B--2---:R-:W-:Y:S02]  /*380a0*/  HMMA.16816.F32.BF16 R12, R20.reuse, R16, R12 ;  /* 0x00000010140c723c */ /* 0x044fe4000004180c */
[----:B----4-:R0:W-:Y:S04]  /*380b0*/  STL.64 [R1+0x6510], R4 ;  /* 0x0065100401007387 */ /* 0x0101e80000100a00 */
[----:B0-----:R-:W2:Y:S01]  /*380c0*/  LDL.LU.64 R4, [R1+0x470] ;  /* 0x0004700001047983 */ /* 0x001ea20000300a00 */
[----:B------:R-:W2:Y:S11]  /*380d0*/  LDL.LU.64 R6, [R1+0x478] ;  /* 0x0004780001067983 */ /* 0x000eb60000300a00 */
[----:B------:R-:W-:Y:S05]  /*380e0*/  @!UPT UIADD3 URZ, URZ, URZ, URZ ;  /* 0x0000003f3f3ff290 */ /* 0x000fea000fffe03f */
[----:B------:R-:W-:Y:S02]  /*380f0*/  STL.64 [R1+0x8d0], R12 ;  /* 0x0008d00c01007387 */ /* 0x000fe40000100a00 */
[----:B------:R0:W-:Y:S02]  /*38100*/  STL.64 [R1+0x8d8], R14 ;  /* 0x0008d80e01007387 */ /* 0x0001e40000100a00 */
[----:B0-----:R-:W3:Y:S01]  /*38110*/  LDL.LU.64 R14, [R1+0x6538] ;  /* 0x00653800010e7983 */ /* 0x001ee20000300a00 */
[----:B------:R-:W4:Y:S02]  /*38120*/  LDL.LU.64 R12, [R1+0x6530] ;  /* 0x00653000010c7983 */ /* 0x000f240000300a00 */
[----:B------:R-:W-:Y:S01]  /*38130*/  IMAD.MOV.U32 R25, RZ, RZ, R29 ;  /* 0x000000ffff197224 */ /* 0x000fe200078e001d */
[----:B----4-:R-:W-:Y:S01]  /*38140*/  HMMA.16816.F32.BF16 R8, R20, R12, R8 ;  /* 0x0000000c1408723c */ /* 0x010fe20000041808 */
[----:B---3--:R-:W-:Y:S02]  /*38150*/  IMAD.MOV.U32 R24, RZ, RZ, R14 ;  /* 0x000000ffff187224 */ /* 0x008fe400078e000e */
[----:B------:R-:W3:Y:S03]  /*38160*/  LDL.LU R14, [R1+0x6528] ;  /* 0x00652800010e7983 */ /* 0x000ee60000300800 */
[----:B------:R-:W-:Y:S02]  /*38170*/  STL.64 [R1+0x6470], R24 ;  /* 0x0064701801007387 */ /* 0x000fe40000100a00 */
[----:B------:R0:W-:Y:S02]  /*38180*/  STL.64 [R1+0x6438], R16 ;  /* 0x0064381001007387 */ /* 0x0001e40000100a00 */
[----:B------:R1:W-:Y:S01]  /*38190*/  STL.64 [R1+0x6508], R18 ;  /* 0x0065081201007387 */ /* 0x0003e20000100a00 */
[----:B0-----:R-:W4:Y:S01]  /*381a0*/  LDL.LU.64 R16, [R1+0x460] ;  /* 0x0004600001107983 */ /* 0x001f220000300a00 */
[----:B-1----:R-:W4:Y:S11]  /*381b0*/  LDL.LU.64 R18, [R1+0x468] ;  /* 0x0004680001127983 */ /* 0x002f360000300a00 */
[----:B------:R-:W-:Y:S01]  /*381c0*/  STL.64 [R1+0x8c0], R8 ;  /* 0x0008c00801007387 */ /* 0x000fe20000100a00 */
[----:B------:R0:W-:Y:S03]  /*381d0*/  STL.64 [R1+0x8c8], R10 ;  /* 0x0008c80a01007387 */ /* 0x0001e60000100a00 */
[----:B0-----:R-:W2:Y:S01]  /*381e0*/  LDL.LU.64 R10, [R1+0x6520] ;  /* 0x00652000010a7983 */ /* 0x001ea20000300a00 */
[----:B------:R-:W2:Y:S02]  /*381f0*/  LDL.LU.64 R8, [R1+0x6518] ;  /* 0x0065180001087983 */ /* 0x000ea40000300a00 */
[----:B------:R-:W-:-:S02]  /*38200*/  IMAD.MOV.U32 R24, RZ, RZ, R28 ;  /* 0x000000ffff187224 */ /* 0x000fc400078e001c */
[----:B------:R-:W-:-:S05]  /*38210*/  IMAD.MOV.U32 R25, RZ, RZ, R27 ;  /* 0x000000ffff197224 */ /* 0x000fca00078e001b */
[----:B------:R-:W-:Y:S04]  /*38220*/  STL.64 [R1+0x6488], R24 ;  /* 0x0064881801007387 */ /* 0x000fe80000100a00 */
[----:B---3--:R-:W-:Y:S01]  /*38230*/  STL [R1+0x6410], R14 ;  /* 0x0064100e01007387 */ /* 0x008fe20000100800 */
[----:B------:R-:W-:Y:S01]  /*38240*/  STL.64 [R1+0x6408], R12 ;  /* 0x0064080c01007387 */ /* 0x000fe20000100a00 */
[----:B--2---:R-:W-:Y:S11]  /*38250*/  HMMA.16816.F32.BF16 R4, R20, R8, R4 ;  /* 0x000000081404723c */ /* 0x004ff60000041804 */
[----:B------:R-:W-:Y:S11]  /*38260*/  @!UPT UIADD3 URZ, URZ, URZ, URZ ;  /* 0x0000003f3f3ff290 */ /* 0x000ff6000fffe03f */
[----:B------:R-:W-:Y:S01]  /*38270*/  @!UPT UIADD3 URZ, URZ, URZ, URZ ;  /* 0x0000003f3f3ff290 */ /* 0x000fe2000fffe03f */
[----:B------:R0:W-:Y:S01]  /*38280*/  STL.64 [R1+0x8b0], R4 ;  /* 0x0008b00401007387 */ /* 0x0001e20000100a00 */
[----:B------:R-:W-:Y:S03]  /*38290*/  STL.64 [R1+0x8b8], R6 ;  /* 0x0008b80601007387 */ /* 0x000fe60000100a00 */
[----:B0-----:R-:W4:Y:S01]  /*382a0*/  LDL.LU.64 R4, [R1+0x6510] ;  /* 0x0065100001047983 */ /* 0x001f220000300a00 */
[----:B------:R-:W-:Y:S02]  /*382b0*/  IMAD.MOV.U32 R24, RZ, RZ, R3 ;  /* 0x000000ffff187224 */ /* 0x000fe400078e0003 */
[----:B------:R-:W-:-:S05]  /*382c0*/  IMAD.MOV.U32 R25, RZ, RZ, R2 ;  /* 0x000000ffff197224 */ /* 0x000fca00078e0002 */
[----:B------:R-:W-:Y:S01]  /*382d0*/  STL.64 [R1+0x64a0], R24 ;  /* 0x0064a01801007387 */ /* 0x000fe20000100a00 */
[----:B------:R-:W-:Y:S01]  /*382e0*/  STL.64 [R1+0x6400], R8 ;  /* 0x0064000801007387 */ /* 0x000fe20000100a00 */
[----:B----4-:R-:W-:Y:S11]  /*382f0*/  HMMA.16816.F32.BF16 R16, R20, R4, R16 ;  /* 0x000000041410723c */ /* 0x010ff60000041810 */
[----:B------:R-:W-:Y:S11]  /*38300*/  @!UPT UIADD3 URZ, URZ, URZ, URZ ;  /* 0x0000003f3f3ff290 */ /* 0x000ff6000fffe03f */
[----:B------:R-:W-:Y:S01]  /*38310*/  @!UPT UIADD3 URZ, URZ, URZ, URZ ;  /* 0x0000003f3f3ff290 */ /* 0x000fe2000fffe03f */
[----:B------:R-:W-:Y:S01]  /*38320*/  STL.64 [R1+0x8a0], R16 ;  /* 0x0008a01001007387 */ /* 0x000fe20000100a00 */
[----:B------:R0:W-:Y:S03]  /*38330*/  STL.64 [R1+0x8a8], R18 ;  /* 0x0008a81201007387 */ /* 0x0001e60000100a00 */
[----:B0-----:R-:W2:Y:S01]  /*38340*/  LDL.LU.64 R18, [R1+0x6508] ;  /* 0x0065080001127983 */ /* 0x001ea20000300a00 */
[----:B------:R-:W-:Y:S02]  /*38350*/  IMAD.MOV.U32 R24, RZ, RZ, R26 ;  /* 0x000000ffff187224 */ /* 0x000fe400078e001a */
[----:B--2---:R-:W-:-:S05]  /*38360*/  IMAD.MOV.U32 R25, RZ, RZ, R19 ;  /* 0x000000ffff197224 */ /* 0x004fca00078e0013 */
[----:B------:R0:W-:Y:S02]  /*38370*/  STL.64 [R1+0x64b8], R24 ;  /* 0x0064b81801007387 */ /* 0x0001e40000100a00 */
[----:B0-----:R-:W-:Y:S02]  /*38380*/  IMAD.MOV.U32 R24, RZ, RZ, R18 ;  /* 0x000000ffff187224 */ /* 0x001fe400078e0012 */
[----:B------:R-:W-:-:S05]  /*38390*/  IMAD.MOV.U32 R25, RZ, RZ, R15 ;  /* 0x000000ffff197224 */ /* 0x000fca00078e000f */
[----:B------:R0:W-:Y:S04]  /*383a0*/  STL.64 [R1+0x64d0], R24 ;  /* 0x0064d01801007387 */ /* 0x0001e80000100a00 */
[----:B0-----:R-:W2:Y:S04]  /*383b0*/  LDL.64 R24, [R1+0x70] ;  /* 0x0000700001187983 */ /* 0x001ea80000100a00 */
[----:B--2---:R0:W-:Y:S01]  /*383c0*/  STL.64 [R1+0x64e8], R24 ;  /* 0x0064e81801007387 */ /* 0x0041e20000100a00 */
[----:B------:R-:W2:Y:S02]  /*383d0*/  LDL.LU.64 R8, [R1+0x450] ;  /* 0x0004500001087983 */ /* 0x000ea40000300a00 */
[----:B0-----:R-:W-:-:S02]  /*383e0*/  IMAD.MOV.U32 R24, RZ, RZ, R11 ;  /* 0x000000ffff187224 */ /* 0x001fc400078e000b */
[----:B------:R-:W-:Y:S02]  /*383f0*/  IMAD.MOV.U32 R25, RZ, RZ, R10 ;  /* 0x000000ffff197224 */ /* 0x000fe400078e000a */
[----:B------:R-:W2:Y:S03]  /*38400*/  LDL.LU.64 R10, [R1+0x458] ;  /* 0x00045800010a7983 */ /* 0x000ea60000300a00 */
[----:B------:R0:W-:Y:S02]  /*38410*/  STL.64 [R1+0x6500], R24 ;  /* 0x0065001801007387 */ /* 0x0001e40000100a00 */
        /* <DEDUP_REMOVED lines=32> */
[----:B------:R-:W-:-:S02]  /*38620*/  IMAD.MOV.U32 R3, RZ, RZ, R4 ;  /* 0x000000ffff037224 */ /* 0x000fc400078e0004 */
        /* <DEDUP_REMOVED lines=10> */
[----:B------:R-:W-:Y:S02]  /*386d0*/  STL.64 [R1+0x898], R10 ;  /* 0x0008980a01007387 */ /* 0x000fe40000100a00 */
[----:B0-----:R-:W-:-:S02]  /*386e0*/  IMAD.MOV.U32 R9, RZ, RZ, R24 ;  /* 0x000000ffff097224 */ /* 0x001fc400078e0018 */
        /* <DEDUP_REMOVED lines=78> */
[----:B------:R-:W-:Y:S02]  /*38bd0*/  STL.64 [R1+0x7a8], R22 ;  /* 0x0007a81601007387 */ /* 0x000fe40000100a00 */
[----:B0-----:R-:W-:Y:S02]  /*38be0*/  IMAD.MOV.U32 R20, RZ, RZ, R11 ;  /* 0x000000ffff147224 */ /* 0x001fe400078e000b */
[----:B------:R-:W-:-:S05]  /*38bf0*/  IMAD.MOV.U32 R21, RZ, RZ, R10 ;  /* 0x000000ffff157224 */ /* 0x000fca00078e000a */
[----:B------:R0:W-:Y:S04]  /*38c00*/  STL.64 [R1+0x63c0], R20 ;  /* 0x0063c01401007387 */ /* 0x0001e80000100a00 */
[----:B0-----:R-:W3:Y:S01]  /*38c10*/  LDL.LU.64 R20, [R1+0x2d0] ;  /* 0x0002d00001147983 */ /* 0x001ee20000300a00 */
[----:B------:R-:W4:Y:S03]  /*38c20*/  LDL.LU.64 R22, [R1+0x2d8] ;  /* 0x0002d80001167983 */ /* 0x000f260000300a00 */
[----:B----4-:R-:W-:Y:S01]  /*38c30*/  STL.64 [R1+0x63d0], R22 ;  /* 0x0063d01601007387 */ /* 0x010fe20000100a00 */
[----:B---3--:R0:W-:Y:S02]  /*38c40*/  STL.64 [R1+0x63c8], R20 ;  /* 0x0063c81401007387 */ /* 0x0081e40000100a00 */
[----:B0-----:R-:W-:-:S02]  /*38c50*/  IMAD.MOV.U32 R20, RZ, RZ, R9 ;  /* 0x000000ffff147224 */ /* 0x001fc400078e0009 */
[----:B------:R-:W-:Y:S02]  /*38c60*/  IMAD.MOV.U32 R21, RZ, RZ, R8 ;  /* 0x000000ffff157224 */ /* 0x000fe400078e0008 */
[----:B------:R-:W3:Y:S01]  /*38c70*/  LDL.LU.64 R8, [R1+0x1570] ;  /* 0x0015700001087983 */ /* 0x000ee20000300a00 */
[----:B------:R-:W3:Y:S02]  /*38c80*/  LDL.LU.64 R10, [R1+0x1578] ;  /* 0x00157800010a7983 */ /* 0x000ee40000300a00 */
[----:B------:R-:W-:Y:S02]  /*38c90*/  STL.64 [R1+0x63e8], R20 ;  /* 0x0063e81401007387 */ /* 0x000fe40000100a00 */
[----:B------:R0:W-:Y:S02]  /*38ca0*/  STL.64 [R1+0x63b0], R24 ;  /* 0x0063b01801007387 */ /* 0x0001e40000100a00 */
[----:B0-----:R-:W4:Y:S01]  /*38cb0*/  LDL.LU.64 R24, [R1+0x2c0] ;  /* 0x0002c00001187983 */ /* 0x001f220000300a00 */
[----:B------:R-:W3:Y:S01]  /*38cc0*/  LDL.LU.64 R26, [R1+0x2c8] ;  /* 0x0002c800011a7983 */ /* 0x000ee20000300a00 */
[C---:B--2---:R-:W-:Y:S02]  /*38cd0*/  HMMA.16816.F32.BF16 R12, R4.reuse, R16, R12 ;  /* 0x00000010040c723c */ /* 0x044fe4000004180c */
[----:B---3--:R-:W-:Y:S01]  /*38ce0*/  STL.64 [R1+0x63e0], R26 ;  /* 0x0063e01a01007387 */ /* 0x008fe20000100a00 */
[----:B----4-:R0:W-:Y:S03]  /*38cf0*/  STL.64 [R1+0x63d8], R24 ;  /* 0x0063d81801007387 */ /* 0x0101e60000100a00 */
[----:B0-----:R-:W2:Y:S01]  /*38d00*/  LDL.LU.64 R24, [R1+0x2e0] ;  /* 0x0002e00001187983 */ /* 0x001ea20000300a00 */
[----:B------:R-:W3:Y:S03]  /*38d10*/  LDL.LU.64 R26, [R1+0x2e8] ;  /* 0x0002e800011a7983 */ /* 0x000ee60000300a00 */
[----:B---3--:R-:W-:Y:S01]  /*38d20*/  STL.64 [R1+0x63f8], R26 ;  /* 0x0063f81a01007387 */ /* 0x008fe20000100a00 */
[----:B--2---:R0:W-:Y:S03]  /*38d30*/  STL.64 [R1+0x63f0], R24 ;  /* 0x0063f01801007387 */ /* 0x0041e60000100a00 */
[----:B0-----:R-:W2:Y:S01]  /*38d40*/  LDL.LU.64 R24, [R1+0x1550] ;  /* 0x0015500001187983 */ /* 0x001ea20000300a00 */
[----:B------:R-:W2:Y:S08]  /*38d50*/  LDL.LU.64 R26, [R1+0x1558] ;  /* 0x00155800011a7983 */ /* 0x000eb00000300a00 */
[----:B------:R-:W-:Y:S02]  /*38d60*/  STL.64 [R1+0x7e0], R12 ;  /* 0x0007e00c01007387 */ /* 0x000fe40000100a00 */
[----:B------:R0:W-:Y:S02]  /*38d70*/  STL.64 [R1+0x7e8], R14 ;  /* 0x0007e80e01007387 */ /* 0x0001e40000100a00 */
[----:B0-----:R-:W3:Y:S01]  /*38d80*/  LDL.LU R14, [R1+0x6410] ;  /* 0x00641000010e7983 */ /* 0x001ee20000300800 */
[----:B------:R-:W4:Y:S02]  /*38d90*/  LDL.LU.64 R12, [R1+0x6408] ;  /* 0x00640800010c7983 */ /* 0x000f240000300a00 */
[----:B------:R0:W-:Y:S02]  /*38da0*/  STL.64 [R1+0x63b8], R16 ;  /* 0x0063b81001007387 */ /* 0x0001e40000100a00 */
[----:B0-----:R-:W2:Y:S01]  /*38db0*/  LDL.64 R16, [R1+0x80] ;  /* 0x0000800001107983 */ /* 0x001ea20000100a00 */
[----:B----4-:R-:W-:Y:S11]  /*38dc0*/  HMMA.16816.F32.BF16 R8, R4, R12, R8 ;  /* 0x0000000c0408723c */ /* 0x010ff60000041808 */
[----:B------:R-:W-:Y:S11]  /*38dd0*/  @!UPT UIADD3 URZ, URZ, URZ, URZ ;  /* 0x0000003f3f3ff290 */ /* 0x000ff6000fffe03f */
[----:B------:R-:W-:Y:S01]  /*38de0*/  @!UPT UIADD3 URZ, URZ, URZ, URZ ;  /* 0x0000003f3f3ff290 */ /* 0x000fe2000fffe03f */
[----:B------:R0:W-:Y:S01]  /*38df0*/  STL.64 [R1+0x7d0], R8 ;  /* 0x0007d00801007387 */ /* 0x0001e20000100a00 */
[----:B------:R-:W-:Y:S03]  /*38e00*/  STL.64 [R1+0x7d8], R10 ;  /* 0x0007d80a01007387 */ /* 0x000fe60000100a00 */
[----:B0-----:R-:W4:Y:S01]  /*38e10*/  LDL.LU.64 R8, [R1+0x6400] ;  /* 0x0064000001087983 */ /* 0x001f220000300a00 */
[----:B---3--:R-:W-:Y:S02]  /*38e20*/  STL [R1+0x6390], R14 ;  /* 0x0063900e01007387 */ /* 0x008fe40000100800 */
[----:B------:R0:W-:Y:S02]  /*38e30*/  STL.64 [R1+0x6388], R12 ;  /* 0x0063880c01007387 */ /* 0x0001e40000100a00 */
[----:B0-----:R-:W4:Y:S01]  /*38e40*/  LDL.LU.64 R12, [R1+0x1560] ;  /* 0x00156000010c7983 */ /* 0x001f220000300a00 */
[----:B------:R-:W4:Y:S02]  /*38e50*/  LDL.LU.64 R14, [R1+0x1568] ;  /* 0x00156800010e7983 */ /* 0x000f240000300a00 */
[----:B------:R-:W-:-:S02]  /*38e60*/  IMAD.MOV.U32 R20, RZ, RZ, R3 ;  /* 0x000000ffff147224 */ /* 0x000fc400078e0003 */
[----:B------:R-:W-:-:S07]  /*38e70*/  IMAD.MOV.U32 R21, RZ, RZ, R2 ;  /* 0x000000ffff157224 */ /* 0x000fce00078e0002 */
[C---:B--2---:R-:W-:Y:S08]  /*38e80*/  HMMA.16816.F32.BF16 R20, R4.reuse, R20, R24 ;  /* 0x000000140414723c */ /* 0x044ff00000041818 */
[C---:B----4-:R-:W-:Y:S11]  /*38e90*/  HMMA.16816.F32.BF16 R12, R4.reuse, R8, R12 ;  /* 0x00000008040c723c */ /* 0x050ff6000004180c */
[----:B------:R-:W-:Y:S11]  /*38ea0*/  @!UPT UIADD3 URZ, URZ, URZ, URZ ;  /* 0x0000003f3f3ff290 */ /* 0x000ff6000fffe03f */
[----:B------:R-:W-:Y:S01]  /*38eb0*/  @!UPT UIADD3 URZ, URZ, URZ, URZ ;  /* 0x0000003f3f3ff290 */ /* 0x000fe2000fffe03f */
[----:B------:R0:W-:Y:S01]  /*38ec0*/  STL.64 [R1+0x7c0], R12 ;  /* 0x0007c00c01007387 */ /* 0x0001e20000100a00 */
[----:B------:R-:W-:Y:S03]  /*38ed0*/  STL.64 [R1+0x7c8], R14 ;  /* 0x0007c80e01007387 */ /* 0x000fe60000100a00 */
[----:B0-----:R-:W2:Y:S01]  /*38ee0*/  LDL.64 R12, [R1+0x50] ;  /* 0x00005000010c7983 */ /* 0x001ea20000100a00 */
[----:B------:R-:W3:Y:S02]  /*38ef0*/  LDL.LU.64 R26, [R1+0x63f8] ;  /* 0x0063f800011a7983 */ /* 0x000ee40000300a00 */
[----:B------:R-:W3:Y:S02]  /*38f00*/  LDL.LU.64 R24, [R1+0x63f0] ;  /* 0x0063f00001187983 */ /* 0x000ee40000300a00 */
[----:B------:R0:W-:Y:S01]  /*38f10*/  STL.64 [R1+0x7b0], R20 ;  /* 0x0007b01401007387 */ /* 0x0001e20000100a00 */
[----:B------:R3:W-:Y:S04]  /*38f20*/  STL.64 [R1+0x7b8], R22 ;  /* 0x0007b81601007387 */ /* 0x0007e80000100a00 */
[----:B0-----:R-:W3:Y:S02]  /*38f30*/  LDL.LU.64 R20, [R1+0x63e8] ;  /* 0x0063e80001147983 */ /* 0x001ee40000300a00 */
[C---:B---3--:R-:W-:Y:S02]  /*38f40*/  HMMA.16816.F32.BF16 R20, R4.reuse, R20, R24 ;  /* 0x000000140414723c */ /* 0x048fe40000041818 */
[----:B------:R-:W3:Y:S01]  /*38f50*/  LDL.LU.64 R26, [R1+0x63e0] ;  /* 0x0063e000011a7983 */ /* 0x000ee20000300a00 */
[----:B------:R-:W3:Y:S11]  /*38f60*/  LDL.LU.64 R24, [R1+0x63d8] ;  /* 0x0063d80001187983 */ /* 0x000ef60000300a00 */
[----:B------:R-:W-:Y:S09]  /*38f70*/  @!UPT UIADD3 URZ, URZ, URZ, URZ ;  /* 0x0000003f3f3ff290 */ /* 0x000ff2000fffe03f */
[----:B------:R-:W-:Y:S01]  /*38f80*/  STL.64 [R1+0x790], R20 ;  /* 0x0007901401007387 */ /* 0x000fe20000100a00 */
[----:B------:R0:W-:Y:S03]  /*38f90*/  STL.64 [R1+0x798], R22 ;  /* 0x0007981601007387 */ /* 0x0001e60000100a00 */
[----:B0-----:R-:W4:Y:S01]  /*38fa0*/  LDL.LU.64 R22, [R1+0x63d0] ;  /* 0x0063d00001167983 */ /* 0x001f220000300a00 */
[----:B------:R-:W4:Y:S02]  /*38fb0*/  LDL.LU.64 R20, [R1+0x63c8] ;  /* 0x0063c80001147983 */ /* 0x000f240000300a00 */
[C---:B----4-:R-:W-:Y:S11]  /*38fc0*/  HMMA.16816.F32.BF16 R20, R4.reuse, R16, R20 ;  /* 0x000000100414723c */ /* 0x050ff60000041814 */
[----:B------:R-:W-:Y:S11]  /*38fd0*/  @!UPT UIADD3 URZ, URZ, URZ, URZ ;  /* 0x0000003f3f3ff290 */ /* 0x000ff6000fffe03f */
[----:B------:R-:W-:Y:S01]  /*38fe0*/  @!UPT UIADD3 URZ, URZ, URZ, URZ ;  /* 0x0000003f3f3ff290 */ /* 0x000fe2000fffe03f */
[----:B------:R0:W-:Y:S01]  /*38ff0*/  STL.64 [R1+0x780], R20 ;  /* 0x0007801401007387 */ /* 0x0001e20000100a00 */
[----:B------:R-:W-:Y:S03]  /*39000*/  STL.64 [R1+0x788], R22 ;  /* 0x0007881601007387 */ /* 0x000fe60000100a00 */
[----:B0-----:R-:W3:Y:S01]  /*39010*/  LDL.LU.64 R20, [R1+0x63c0] ;  /* 0x0063c00001147983 */ /* 0x001ee20000300a00 */
[----:B------:R-:W-:Y:S02]  /*39020*/  IMAD.MOV.U32 R3, RZ, RZ, R17 ;  /* 0x000000ffff037224 */ /* 0x000fe400078e0011 */
[----:B------:R-:W-:Y:S02]  /*39030*/  IMAD.MOV.U32 R10, RZ, RZ, R16 ;  /* 0x000000ffff0a7224 */ /* 0x000fe400078e0010 */
[----:B------:R-:W4:Y:S01]  /*39040*/  LDL.LU.64 R16, [R1+0x2b0] ;  /* 0x0002b00001107983 */ /* 0x000f220000300a00 */
[----:B------:R-:W4:Y:S02]  /*39050*/  LDL.LU.64 R18, [R1+0x2b8] ;  /* 0x0002b80001127983 */ /* 0x000f240000300a00 */
[----:B------:R-:W-:Y:S01]  /*39060*/  STL [R1+0x6330], R3 ;  /* 0x0063300301007387 */ /* 0x000fe20000100800 */
[----:B---3--:R-:W-:Y:S11]  /*39070*/  HMMA.16816.F32.BF16 R24, R4, R20, R24 ;  /* 0x000000140418723c */ /* 0x008ff60000041818 */
[----:B------:R-:W-:Y:S11]  /*39080*/  @!UPT UIADD3 URZ, URZ, URZ, URZ ;  /* 0x0000003f3f3ff290 */ /* 0x000ff6000fffe03f */
[----:B------:R-:W-:Y:S01]  /*39090*/  @!UPT UIADD3 URZ, URZ, URZ, URZ ;  /* 0x0000003f3f3ff290 */ /* 0x000fe2000fffe03f */
[----:B------:R0:W-:Y:S01]  /*390a0*/  STL.64 [R1+0x770], R24 ;  /* 0x0007701801007387 */ /* 0x0001e20000100a00 */
[----:B------:R1:W-:Y:S03]  /*390b0*/  STL.64 [R1+0x778], R26 ;  /* 0x0007781a01007387 */ /* 0x0003e60000100a00 */
[----:B0-----:R-:W2:Y:S01]  /*390c0*/  LDL.LU.64 R24, [R1+0x2a0] ;  /* 0x0002a00001187983 */ /* 0x001ea20000300a00 */
[----:B-1----:R-:W2:Y:S02]  /*390d0*/  LDL.LU.64 R26, [R1+0x2a8] ;  /* 0x0002a800011a7983 */ /* 0x002ea40000300a00 */
[----:B------:R-:W3:Y:S02]  /*390e0*/  LDL.64 R20, [R1+0xc0] ;  /* 0x0000c00001147983 */ /* 0x000ee40000100a00 */
[----:B---3--:R0:W-:Y:S04]  /*390f0*/  STL.64 [R1+0x6358], R20 ;  /* 0x0063581401007387 */ /* 0x0081e80000100a00 */
[----:B0-----:R-:W3:Y:S01]  /*39100*/  LDL.64 R20, [R1] ;  /* 0x0000000001147983 */ /* 0x001ee20000100a00 */
[----:B------:R-:W-:-:S03]  /*39110*/  IMAD.MOV.U32 R23, RZ, RZ, R0 ;  /* 0x000000ffff177224 */ /* 0x000fc600078e0000 */
[----:B---3--:R0:W-:Y:S04]  /*39120*/  STL.64 [R1+0x6360], R20 ;  /* 0x0063601401007387 */ /* 0x0081e80000100a00 */
[----:B0-----:R-:W3:Y:S01]  /*39130*/  LDL.64 R20, [R1+0x10] ;  /* 0x0000100001147983 */ /* 0x001ee20000100a00 */
[----:B------:R-:W-:Y:S03]  /*39140*/  STL [R1+0x6380], R23 ;  /* 0x0063801701007387 */ /* 0x000fe60000100800 */
[----:B---3--:R0:W-:Y:S04]  /*39150*/  STL.64 [R1+0x6378], R20 ;  /* 0x0063781401007387 */ /* 0x0081e80000100a00 */
[----:B0-----:R-:W3:Y:S04]  /*39160*/  LDL.64 R20, [R1+0x20] ;  /* 0x0000200001147983 */ /* 0x001ee80000100a00 */
[----:B---3--:R0:W-:Y:S04]  /*39170*/  STL.64 [R1+0x6398], R20 ;  /* 0x0063981401007387 */ /* 0x0081e80000100a00 */
[----:B0-----:R-:W4:Y:S02]  /*39180*/  LDL.64 R20, [R1+0x60] ;  /* 0x0000600001147983 */ /* 0x001f240000100a00 */
[C---:B----4-:R-:W-:Y:S01]  /*39190*/  HMMA.16816.F32.BF16 R16, R4.reuse, R20, R16 ;  /* 0x000000140410723c */ /* 0x050fe20000041810 */
[----:B------:R-:W-:Y:S11]  /*391a0*/  IMAD.MOV.U32 R11, RZ, RZ, R21 ;  /* 0x000000ffff0b7224 */ /* 0x000ff600078e0015 */
[----:B------:R-:W-:Y:S11]  /*391b0*/  @!UPT UIADD3 URZ, URZ, URZ, URZ ;  /* 0x0000003f3f3ff290 */ /* 0x000ff6000fffe03f */
[----:B------:R0:W-:Y:S01]  /*391c0*/  STL.64 [R1+0x760], R16 ;  /* 0x0007601001007387 */ /* 0x0001e20000100a00 */
[----:B------:R1:W-:Y:S03]  /*391d0*/  STL.64 [R1+0x768], R18 ;  /* 0x0007681201007387 */ /* 0x0003e60000100a00 */
[----:B0-----:R-:W3:Y:S01]  /*391e0*/  LDL.LU.64 R16, [R1+0x63b8] ;  /* 0x0063b80001107983 */ /* 0x001ee20000300a00 */
[----:B-1----:R-:W-:Y:S02]  /*391f0*/  IMAD.MOV.U32 R18, RZ, RZ, R20 ;  /* 0x000000ffff127224 */ /* 0x002fe400078e0014 */
[----:B------:R-:W4:Y:S02]  /*39200*/  LDL.LU.64 R20, [R1+0x280] ;  /* 0x0002800001147983 */ /* 0x000f240000300a00 */
[----:B------:R-:W3:Y:S01]  /*39210*/  LDL.LU.64 R22, [R1+0x288] ;  /* 0x0002880001167983 */ /* 0x000ee20000300a00 */
[----:B--2---:R-:W-:Y:S01]  /*39220*/  HMMA.16816.F32.BF16 R24, R4, R12, R24 ;  /* 0x0000000c0418723c */ /* 0x004fe20000041818 */
[----:B------:R-:W-:Y:S01]  /*39230*/  IMAD.MOV.U32 R19, RZ, RZ, R13 ;  /* 0x000000ffff137224 */ /* 0x000fe200078e000d */
[----:B---3--:R-:W-:Y:S01]  /*39240*/  STL.64 [R1+0x63a8], R22 ;  /* 0x0063a81601007387 */ /* 0x008fe20000100a00 */
[----:B----4-:R0:W-:Y:S03]  /*39250*/  STL.64 [R1+0x63a0], R20 ;  /* 0x0063a01401007387 */ /* 0x0101e60000100a00 */
[----:B0-----:R-:W2:Y:S01]  /*39260*/  LDL.LU.64 R20, [R1+0x290] ;  /* 0x0002900001147983 */ /* 0x001ea20000300a00 */
[----:B------:R-:W2:Y:S02]  /*39270*/  LDL.LU.64 R22, [R1+0x298] ;  /* 0x0002980001167983 */ /* 0x000ea40000300a00 */
[----:B------:R-:W-:Y:S02]  /*39280*/  STL [R1+0x6334], R18 ;  /* 0x0063341201007387 */ /* 0x000fe40000100800 */
[----:B------:R-:W-:Y:S01]  /*39290*/  STL.64 [R1+0x6310], R10 ;  /* 0x0063100a01007387 */ /* 0x000fe20000100a00 */
[----:B------:R0:W-:Y:S04]  /*392a0*/  STL.64 [R1+0x6308], R8 ;  /* 0x0063080801007387 */ /* 0x0001e80000100a00 */
[----:B0-----:R-:W3:Y:S07]  /*392b0*/  LDL.64 R8, [R1+0x30] ;  /* 0x0000300001087983 */ /* 0x001eee0000100a00 */
[----:B------:R0:W-:Y:S02]  /*392c0*/  STL.64 [R1+0x750], R24 ;  /* 0x0007501801007387 */ /* 0x0001e40000100a00 */
[----:B------:R1:W-:Y:S01]  /*392d0*/  STL.64 [R1+0x758], R26 ;  /* 0x0007581a01007387 */ /* 0x0003e20000100a00 */
[----:B0-----:R-:W4:Y:S01]  /*392e0*/  LDL.LU.64 R24, [R1+0x63b0] ;  /* 0x0063b00001187983 */ /* 0x001f220000300a00 */
[----:B-1----:R-:W-:-:S02]  /*392f0*/  IMAD.MOV.U32 R26, RZ, RZ, R12 ;  /* 0x000000ffff1a7224 */ /* 0x002fc400078e000c */
[----:B------:R-:W2:Y:S02]  /*39300*/  LDL.LU.64 R12, [R1+0x270] ;  /* 0x00027000010c7983 */ /* 0x000ea40000300a00 */
[----:B------:R-:W2:Y:S01]  /*39310*/  LDL.LU.64 R14, [R1+0x278] ;  /* 0x00027800010e7983 */ /* 0x000ea20000300a00 */
[----:B------:R-:W-:Y:S01]  /*39320*/  STL [R1+0x6370], R19 ;  /* 0x0063701301007387 */ /* 0x000fe20000100800 */
[----:B------:R0:W-:Y:S03]  /*39330*/  STL.64 [R1+0x6368], R16 ;  /* 0x0063681001007387 */ /* 0x0001e60000100a00 */
[----:B0-----:R-:W2:Y:S02]  /*39340*/  LDL.64 R16, [R1+0x40] ;  /* 0x0000400001107983 */ /* 0x001ea40000100a00 */
[C---:B--2---:R-:W-:Y:S11]  /*39350*/  HMMA.16816.F32.BF16 R20, R4.reuse, R16, R20 ;  /* 0x000000100414723c */ /* 0x044ff60000041814 */
[----:B------:R-:W-:Y:S11]  /*39360*/  @!UPT UIADD3 URZ, URZ, URZ, URZ ;  /* 0x0000003f3f3ff290 */ /* 0x000ff6000fffe03f */
[----:B------:R-:W-:Y:S01]  /*39370*/  @!UPT UIADD3 URZ, URZ, URZ, URZ ;  /* 0x0000003f3f3ff290 */ /* 0x000fe2000fffe03f */
[----:B------:R-:W-:Y:S01]  /*39380*/  STL.64 [R1+0x740], R20 ;  /* 0x0007401401007387 */ /* 0x000fe20000100a00 */
[----:B------:R0:W-:Y:S03]  /*39390*/  STL.64 [R1+0x748], R22 ;  /* 0x0007481601007387 */ /* 0x0001e60000100a00 */
[----:B0-----:R-:W3:Y:S01]  /*393a0*/  LDL.LU.64 R22, [R1+0x63a8] ;  /* 0x0063a80001167983 */ /* 0x001ee20000300a00 */
[----:B------:R-:W3:Y:S02]  /*393b0*/  LDL.LU.64 R20, [R1+0x63a0] ;  /* 0x0063a00001147983 */ /* 0x000ee40000300a00 */
[----:B------:R-:W-:Y:S02]  /*393c0*/  IMAD.MOV.U32 R2, RZ, RZ, R16 ;  /* 0x000000ffff027224 */ /* 0x000fe400078e0010 */
[----:B------:R-:W-:Y:S02]  /*393d0*/  IMAD.MOV.U32 R0, RZ, RZ, R17 ;  /* 0x000000ffff007224 */ /* 0x000fe400078e0011 */
[----:B------:R-:W2:Y:S01]  /*393e0*/  LDL.LU.64 R16, [R1+0x260] ;  /* 0x0002600001107983 */ /* 0x000ea20000300a00 */
[----:B------:R-:W2:Y:S01]  /*393f0*/  LDL.LU.64 R18, [R1+0x268] ;  /* 0x0002680001127983 */ /* 0x000ea20000300a00 */
[C---:B---3--:R-:W-:Y:S11]  /*39400*/  HMMA.16816.F32.BF16 R20, R4.reuse, R8, R20 ;  /* 0x000000080414723c */ /* 0x048ff60000041814 */
[----:B------:R-:W-:Y:S11]  /*39410*/  @!UPT UIADD3 URZ, URZ, URZ, URZ ;  /* 0x0000003f3f3ff290 */ /* 0x000ff6000fffe03f */
[----:B------:R-:W-:Y:S01]  /*39420*/  @!UPT UIADD3 URZ, URZ, URZ, URZ ;  /* 0x0000003f3f3ff290 */ /* 0x000fe2000fffe03f */
[----:B------:R0:W-:Y:S01]  /*39430*/  STL.64 [R1+0x730], R20 ;  /* 0x0007301401007387 */ /* 0x0001e20000100a00 */
[----:B------:R-:W-:Y:S03]  /*39440*/  STL.64 [R1+0x738], R22 ;  /* 0x0007381601007387 */ /* 0x000fe60000100a00 */
[----:B0-----:R-:W3:Y:S01]  /*39450*/  LDL.LU.64 R20, [R1+0x6398] ;  /* 0x0063980001147983 */ /* 0x001ee20000300a00 */
[----:B------:R-:W-:Y:S02]  /*39460*/  IMAD.MOV.U32 R27, RZ, RZ, R9 ;  /* 0x000000ffff1b7224 */ /* 0x000fe400078e0009 */
[----:B------:R-:W-:Y:S02]  /*39470*/  IMAD.MOV.U32 R28, RZ, RZ, R8 ;  /* 0x000000ffff1c7224 */ /* 0x000fe400078e0008 */
[----:B------:R-:W2:Y:S01]  /*39480*/  LDL.LU.64 R8, [R1+0x250] ;  /* 0x0002500001087983 */ /* 0x000ea20000300a00 */
[----:B------:R-:W2:Y:S02]  /*39490*/  LDL.LU.64 R10, [R1+0x258] ;  /* 0x00025800010a7983 */ /* 0x000ea40000300a00 */
[----:B------:R-:W-:Y:S02]  /*394a0*/  STL.64 [R1+0x6350], R26 ;  /* 0x0063501a01007387 */ /* 0x000fe40000100a00 */
[----:B----4-:R0:W-:Y:S02]  /*394b0*/  STL.64 [R1+0x6348], R24 ;  /* 0x0063481801007387 */ /* 0x0101e40000100a00 */
[----:B0-----:R-:W4:Y:S01]  /*394c0*/  LDL.LU.64 R24, [R1+0x240] ;  /* 0x0002400001187983 */ /* 0x001f220000300a00 */
[----:B------:R-:W4:Y:S01]  /*394d0*/  LDL.LU.64 R26, [R1+0x248] ;  /* 0x00024800011a7983 */ /* 0x000f220000300a00 */
        /* <DEDUP_REMOVED lines=8> */
[----:B------:R-:W2:Y:S01]  /*39560*/  LDL.LU R23, [R1+0x6380] ;  /* 0x0063800001177983 */ /* 0x000ea20000300800 */
[----:B------:R-:W2:Y:S02]  /*39570*/  LDL.LU.64 R20, [R1+0x6378] ;  /* 0x0063780001147983 */ /* 0x000ea40000300a00 */
[C---:B--2---:R-:W-:Y:S02]  /*39580*/  HMMA.16816.F32.BF16 R16, R4.reuse, R20, R16 ;  /* 0x000000140410723c */ /* 0x044fe40000041810 */
[----:B---3--:R-:W-:Y:S01]  /*39590*/  STL.64 [R1+0x6328], R14 ;  /* 0x0063280e01007387 */ /* 0x008fe20000100a00 */
[----:B------:R-:W-:Y:S02]  /*395a0*/  STL.64 [R1+0x6320], R12 ;  /* 0x0063200c01007387 */ /* 0x000fe40000100a00 */
[----:B------:R-:W-:Y:S11]  /*395b0*/  IMAD.MOV.U32 R3, RZ, RZ, R21 ;  /* 0x000000ffff037224 */ /* 0x000ff600078e0015 */
[----:B------:R-:W-:Y:S07]  /*395c0*/  @!UPT UIADD3 URZ, URZ, URZ, URZ ;  /* 0x0000003f3f3ff290 */ /* 0x000fee000fffe03f */
[----:B------:R-:W-:Y:S01]  /*395d0*/  STL.64 [R1+0x710], R16 ;  /* 0x0007101001007387 */ /* 0x000fe20000100a00 */
[----:B------:R0:W-:Y:S03]  /*395e0*/  STL.64 [R1+0x718], R18 ;  /* 0x0007181201007387 */ /* 0x0001e60000100a00 */
[----:B0-----:R-:W2:Y:S01]  /*395f0*/  LDL.LU R19, [R1+0x6370] ;  /* 0x0063700001137983 */ /* 0x001ea20000300800 */
[----:B------:R-:W3:Y:S02]  /*39600*/  LDL.LU.64 R16, [R1+0x6368] ;  /* 0x0063680001107983 */ /* 0x000ee40000300a00 */
[----:B------:R-:W-:Y:S02]  /*39610*/  IMAD.MOV.U32 R18, RZ, RZ, R20 ;  /* 0x000000ffff127224 */ /* 0x000fe400078e0014 */
[----:B------:R-:W2:Y:S02]  /*39620*/  LDL.LU.64 R20, [R1+0x6360] ;  /* 0x0063600001147983 */ /* 0x000ea40000300a00 */
[C---:B--2---:R-:W-:Y:S02]  /*39630*/  HMMA.16816.F32.BF16 R8, R4.reuse, R20, R8 ;  /* 0x000000140408723c */ /* 0x044fe40000041808 */
[----:B------:R-:W-:Y:S01]  /*39640*/  STL.64 [R1+0x6340], R18 ;  /* 0x0063401201007387 */ /* 0x000fe20000100a00 */
[----:B---3--:R0:W-:Y:S03]  /*39650*/  STL.64 [R1+0x6338], R16 ;  /* 0x0063381001007387 */ /* 0x0081e60000100a00 */
[----:B0-----:R-:W2:Y:S01]  /*39660*/  LDL.LU.64 R16, [R1+0x230] ;  /* 0x0002300001107983 */ /* 0x001ea20000300a00 */
[----:B------:R-:W2:Y:S11]  /*39670*/  LDL.LU.64 R18, [R1+0x238] ;  /* 0x0002380001127983 */ /* 0x000eb60000300a00 */
[----:B------:R-:W-:Y:S05]  /*39680*/  @!UPT UIADD3 URZ, URZ, URZ, URZ ;  /* 0x0000003f3f3ff290 */ /* 0x000fea000fffe03f */
[----:B------:R0:W-:Y:S01]  /*39690*/  STL.64 [R1+0x700], R8 ;  /* 0x0007000801007387 */ /* 0x0001e20000100a00 */
[----:B------:R-:W-:Y:S02]  /*396a0*/  STL.64 [R1+0x708], R10 ;  /* 0x0007080a01007387 */ /* 0x000fe40000100a00 */
[----:B0-----:R-:W-:Y:S02]  /*396b0*/  IMAD.MOV.U32 R9, RZ, RZ, R20 ;  /* 0x000000ffff097224 */ /* 0x001fe400078e0014 */
[----:B------:R-:W-:Y:S02]  /*396c0*/  IMAD.MOV.U32 R8, RZ, RZ, R21 ;  /* 0x000000ffff087224 */ /* 0x000fe400078e0015 */
[----:B------:R-:W4:Y:S02]  /*396d0*/  LDL.LU.64 R20, [R1+0x6358] ;  /* 0x0063580001147983 */ /* 0x000f240000300a00 */
[----:B----4-:R-:W-:Y:S11]  /*396e0*/  HMMA.16816.F32.BF16 R24, R4, R20, R24 ;  /* 0x000000140418723c */ /* 0x010ff60000041818 */
[----:B------:R-:W-:Y:S11]  /*396f0*/  @!UPT UIADD3 URZ, URZ, URZ, URZ ;  /* 0x0000003f3f3ff290 */ /* 0x000ff6000fffe03f */
[----:B------:R-:W-:Y:S01]  /*39700*/  @!UPT UIADD3 URZ, URZ, URZ, URZ ;  /* 0x0000003f3f3ff290 */ /* 0x000fe2000fffe03f */
[----:B------:R-:W-:Y:S01]  /*39710*/  STL.64 [R1+0x6f0], R24 ;  /* 0x0006f01801007387 */ /* 0x000fe20000100a00 */
[----:B------:R0:W-:Y:S03]  /*39720*/  STL.64 [R1+0x6f8], R26 ;  /* 0x0006f81a01007387 */ /* 0x0001e60000100a00 */
[----:B0-----:R-:W3:Y:S01]  /*39730*/  LDL.LU.64 R26, [R1+0x6350] ;  /* 0x00635000011a7983 */ /* 0x001ee20000300a00 */
[----:B------:R-:W2:Y:S02]  /*39740*/  LDL.LU.64 R24, [R1+0x6348] ;  /* 0x0063480001187983 */ /* 0x000ea40000300a00 */
[----:B------:R-:W-:Y:S02]  /*39750*/  IMAD.MOV.U32 R15, RZ, RZ, R23 ;  /* 0x000000ffff0f7224 */ /* 0x000fe400078e0017 */
[----:B------:R-:W-:Y:S02]  /*39760*/  IMAD.MOV.U32 R11, RZ, RZ, R20 ;  /* 0x000000ffff0b7224 */ /* 0x000fe400078e0014 */
[----:B------:R-:W-:-:S02]  /*39770*/  IMAD.MOV.U32 R10, RZ, RZ, R21 ;  /* 0x000000ffff0a7224 */ /* 0x000fc400078e0015 */
[----:B------:R-:W-:Y:S01]  /*39780*/  LDSM.16.MT88.4 R20, [R15+0x10080] ;  /* 0x010080000f14783b */ /* 0x000fe20000004200 */
[----:B--2---:R-:W-:Y:S03]  /*39790*/  HMMA.16816.F32.BF16 R4, R4, R24, R16 ;  /* 0x000000180404723c */ /* 0x004fe60000041810 */
[----:B------:R-:W2:Y:S01]  /*397a0*/  LDL.LU.64 R18, [R1+0x6340] ;  /* 0x0063400001127983 */ /* 0x000ea20000300a00 */
[----:B------:R-:W4:Y:S11]  /*397b0*/  LDL.LU.64 R16, [R1+0x6338] ;  /* 0x0063380001107983 */ /* 0x000f360000300a00 */
[----:B------:R-:W-:Y:S08]  /*397c0*/  @!UPT UIADD3 URZ, URZ, URZ, URZ ;  /* 0x0000003f3f3ff290 */ /* 0x000ff0000fffe03f */
[----:B------:R-:W-:Y:S01]  /*397d0*/  STL.64 [R1+0x440], R4 ;  /* 0x0004400401007387 */ /* 0x000fe20000100a00 */
[----:B------:R0:W-:Y:S02]  /*397e0*/  STL.64 [R1+0x448], R6 ;  /* 0x0004480601007387 */ /* 0x0001e40000100a00 */
[----:B------:R-:W4:Y:S02]  /*397f0*/  LDL.LU.64 R12, [R1+0x15e0] ;  /* 0x0015e000010c7983 */ /* 0x000f240000300a00 */
[----:B0-----:R-:W-:Y:S02]  /*39800*/  IMAD.MOV.U32 R7, RZ, RZ, R15 ;  /* 0x000000ffff077224 */ /* 0x001fe400078e000f */
[----:B------:R-:W4:Y:S04]  /*39810*/  LDL.LU.64 R14, [R1+0x15e8] ;  /* 0x0015e800010e7983 */ /* 0x000f280000300a00 */
[----:B------:R-:W0:Y:S01]  /*39820*/  LDSM.16.MT88.4 R4, [R7+0x10100] ;  /* 0x010100000704783b */ /* 0x000e220000004200 */
[----:B------:R1:W-:Y:S02]  /*39830*/  STL.64 [R1+0x6208], R24 ;  /* 0x0062081801007387 */ /* 0x0003e40000100a00 */
[----:B-1----:R-:W-:-:S02]  /*39840*/  IMAD.MOV.U32 R24, RZ, RZ, R11 ;  /* 0x000000ffff187224 */ /* 0x002fc400078e000b */
[----:B------:R-:W-:-:S05]  /*39850*/  IMAD.MOV.U32 R25, RZ, RZ, R10 ;  /* 0x000000ffff197224 */ /* 0x000fca00078e000a */
[----:B------:R1:W-:Y:S02]  /*39860*/  STL.64 [R1+0x6220], R24 ;  /* 0x0062201801007387 */ /* 0x0003e40000100a00 */
[----:B-1----:R-:W-:Y:S02]  /*39870*/  IMAD.MOV.U32 R24, RZ, RZ, R9 ;  /* 0x000000ffff187224 */ /* 0x002fe400078e0009 */
[----:B------:R-:W-:Y:S02]  /*39880*/  IMAD.MOV.U32 R25, RZ, RZ, R8 ;  /* 0x000000ffff197224 */ /* 0x000fe400078e0008 */
[----:B------:R-:W3:Y:S01]  /*39890*/  LDL.LU.64 R8, [R1+0x15d0] ;  /* 0x0015d00001087983 */ /* 0x000ee20000300a00 */
[----:B------:R-:W3:Y:S02]  /*398a0*/  LDL.LU.64 R10, [R1+0x15d8] ;  /* 0x0015d800010a7983 */ /* 0x000ee40000300a00 */
[----:B------:R1:W-:Y:S02]  /*398b0*/  STL.64 [R1+0x6238], R24 ;  /* 0x0062381801007387 */ /* 0x0003e40000100a00 */
[----:B-1----:R-:W-:-:S02]  /*398c0*/  IMAD.MOV.U32 R25, RZ, RZ, R3 ;  /* 0x000000ffff197224 */ /* 0x002fc400078e0003 */
[----:B--2---:R-:W-:Y:S02]  /*398d0*/  IMAD.MOV.U32 R24, RZ, RZ, R18 ;  /* 0x000000ffff187224 */ /* 0x004fe400078e0012 */
[----:B------:R-:W2:Y:S01]  /*398e0*/  LDL.LU R18, [R1+0x6334] ;  /* 0x0063340001127983 */ /* 0x000ea20000300800 */
[----:B------:R-:W2:Y:S02]  /*398f0*/  LDL.LU R3, [R1+0x6330] ;  /* 0x0063300001037983 */ /* 0x000ea40000300800 */
[----:B------:R-:W-:Y:S02]  /*39900*/  STL.64 [R1+0x6250], R24 ;  /* 0x0062501801007387 */ /* 0x000fe40000100a00 */
[----:B0-----:R-:W-:Y:S01]  /*39910*/  STL.64 [R1+0x6218], R6 ;  /* 0x0062180601007387 */ /* 0x001fe20000100a00 */
[----:B------:R0:W-:Y:S04]  /*39920*/  STL.64 [R1+0x6210], R4 ;  /* 0x0062100401007387 */ /* 0x0001e80000100a00 */
        /* <DEDUP_REMOVED lines=8> */
[----:B0-----:R-:W4:Y:S01]  /*399b0*/  LDL.LU.64 R14, [R1+0x6328] ;  /* 0x00632800010e7983 */ /* 0x001f220000300a00 */
[----:B------:R-:W3:Y:S02]  /*399c0*/  LDL.LU.64 R12, [R1+0x6320] ;  /* 0x00632000010c7983 */ /* 0x000ee40000300a00 */
[----:B------:R-:W-:Y:S02]  /*399d0*/  IMAD.MOV.U32 R25, RZ, RZ, R29 ;  /* 0x000000ffff197224 */ /* 0x000fe400078e001d */
[----:B------:R-:W-:Y:S01]  /*399e0*/  STL.64 [R1+0x62d0], R16 ;  /* 0x0062d01001007387 */ /* 0x000fe20000100a00 */
[----:B---3--:R-:W-:Y:S01]  /*399f0*/  HMMA.16816.F32.BF16 R8, R20, R12, R8 ;  /* 0x0000000c1408723c */ /* 0x008fe20000041808 */
[----:B----4-:R-:W-:-:S02]  /*39a00*/  IMAD.MOV.U32 R24, RZ, RZ, R15 ;  /* 0x000000ffff187224 */ /* 0x010fc400078e000f */
[----:B------:R-:W3:Y:S01]  /*39a10*/  LDL.LU R15, [R1+0x631c] ;  /* 0x00631c00010f7983 */ /* 0x000ee20000300800 */
[----:B------:R-:W4:Y:S02]  /*39a20*/  LDL.LU R29, [R1+0x6318] ;  /* 0x00631800011d7983 */ /* 0x000f240000300800 */
[----:B------:R-:W-:Y:S11]  /*39a30*/  STL.64 [R1+0x6268], R24 ;  /* 0x0062681801007387 */ /* 0x000ff60000100a00 */
[----:B------:R-:W-:Y:S06]  /*39a40*/  @!UPT UIADD3 URZ, URZ, URZ, URZ ;  /* 0x0000003f3f3ff290 */ /* 0x000fec000fffe03f */
[----:B------:R-:W-:Y:S01]  /*39a50*/  STL.64 [R1+0x3a0], R8 ;  /* 0x0003a00801007387 */ /* 0x000fe20000100a00 */
[----:B------:R0:W-:Y:S03]  /*39a60*/  STL.64 [R1+0x3a8], R10 ;  /* 0x0003a80a01007387 */ /* 0x0001e60000100a00 */
[----:B0-----:R-:W2:Y:S01]  /*39a70*/  LDL.LU.64 R10, [R1+0x6310] ;  /* 0x00631000010a7983 */ /* 0x001ea20000300a00 */
[----:B------:R-:W2:Y:S02]  /*39a80*/  LDL.LU.64 R8, [R1+0x6308] ;  /* 0x0063080001087983 */ /* 0x000ea40000300a00 */
[----:B------:R-:W-:Y:S02]  /*39a90*/  IMAD.MOV.U32 R24, RZ, RZ, R28 ;  /* 0x000000ffff187224 */ /* 0x000fe400078e001c */
[----:B------:R-:W-:-:S05]  /*39aa0*/  IMAD.MOV.U32 R25, RZ, RZ, R27 ;  /* 0x000000ffff197224 */ /* 0x000fca00078e001b */
[----:B------:R-:W-:Y:S04]  /*39ab0*/  STL.64 [R1+0x6280], R24 ;  /* 0x0062801801007387 */ /* 0x000fe80000100a00 */
[----:B---3--:R-:W-:Y:S01]  /*39ac0*/  STL.64 [R1+0x6200], R14 ;  /* 0x0062000e01007387 */ /* 0x008fe20000100a00 */
[----:B------:R0:W-:Y:S03]  /*39ad0*/  STL.64 [R1+0x61f8], R12 ;  /* 0x0061f80c01007387 */ /* 0x0001e60000100a00 */
[----:B0-----:R-:W3:Y:S01]  /*39ae0*/  LDL.LU.64 R12, [R1+0x15b0] ;  /* 0x0015b000010c7983 */ /* 0x001ee20000300a00 */
[----:B------:R-:W3:Y:S01]  /*39af0*/  LDL.LU.64 R14, [R1+0x15b8] ;  /* 0x0015b800010e7983 */ /* 0x000ee20000300a00 */
[----:B--2---:R-:W-:Y:S11]  /*39b00*/  HMMA.16816.F32.BF16 R4, R20, R8, R4 ;  /* 0x000000081404723c */ /* 0x004ff60000041804 */
[----:B------:R-:W-:Y:S11]  /*39b10*/  @!UPT UIADD3 URZ, URZ, URZ, URZ ;  /* 0x0000003f3f3ff290 */ /* 0x000ff6000fffe03f */
[----:B------:R-:W-:Y:S01]  /*39b20*/  @!UPT UIADD3 URZ, URZ, URZ, URZ ;  /* 0x0000003f3f3ff290 */ /* 0x000fe2000fffe03f */
[----:B------:R0:W-:Y:S01]  /*39b30*/  STL.64 [R1+0x390], R4 ;  /* 0x0003900401007387 */ /* 0x0001e20000100a00 */
[----:B------:R-:W-:Y:S03]  /*39b40*/  STL.64 [R1+0x398], R6 ;  /* 0x0003980601007387 */ /* 0x000fe60000100a00 */
[----:B0-----:R-:W3:Y:S01]  /*39b50*/  LDL.LU.64 R4, [R1+0x6300] ;  /* 0x0063000001047983 */ /* 0x001ee20000300a00 */
[----:B------:R-:W-:Y:S02]  /*39b60*/  IMAD.MOV.U32 R24, RZ, RZ, R2 ;  /* 0x000000ffff187224 */ /* 0x000fe400078e0002 */
[----:B------:R-:W-:Y:S02]  /*39b70*/  IMAD.MOV.U32 R25, RZ, RZ, R0 ;  /* 0x000000ffff197224 */ /* 0x000fe400078e0000 */
[----:B------:R-:W-:Y:S03]  /*39b80*/  STL.64 [R1+0x62f8], R8 ;  /* 0x0062f80801007387 */ /* 0x000fe60000100a00 */
[----:B------:R0:W-:Y:S02]  /*39b90*/  STL.64 [R1+0x6298], R24 ;  /* 0x0062981801007387 */ /* 0x0001e40000100a00 */
[----:B0-----:R-:W-:-:S02]  /*39ba0*/  IMAD.MOV.U32 R24, RZ, RZ, R26 ;  /* 0x000000ffff187224 */ /* 0x001fc400078e001a */
[----:B------:R-:W-:Y:S01]  /*39bb0*/  IMAD.MOV.U32 R25, RZ, RZ, R19 ;  /* 0x000000ffff197224 */ /* 0x000fe200078e0013 */
[----:B---3--:R-:W-:Y:S11]  /*39bc0*/  HMMA.16816.F32.BF16 R12, R20, R4, R12 ;  /* 0x00000004140c723c */ /* 0x008ff6000004180c */
[----:B------:R-:W-:Y:S11]  /*39bd0*/  @!UPT UIADD3 URZ, URZ, URZ, URZ ;  /* 0x0000003f3f3ff290 */ /* 0x000ff6000fffe03f */
[----:B------:R-:W-:Y:S01]  /*39be0*/  @!UPT UIADD3 URZ, URZ, URZ, URZ ;  /* 0x0000003f3f3ff290 */ /* 0x000fe2000fffe03f */
[----:B------:R-:W-:Y:S01]  /*39bf0*/  STL.64 [R1+0x380], R12 ;  /* 0x0003800c01007387 */ /* 0x000fe20000100a00 */
[----:B------:R-:W-:Y:S02]  /*39c00*/  STL.64 [R1+0x388], R14 ;  /* 0x0003880e01007387 */ /* 0x000fe40000100a00 */
[----:B------:R0:W-:Y:S02]  /*39c10*/  STL.64 [R1+0x62b0], R24 ;  /* 0x0062b01801007387 */ /* 0x0001e40000100a00 */
[----:B------:R-:W2:Y:S02]  /*39c20*/  LDL.LU.64 R16, [R1+0x14a0] ;  /* 0x0014a00001107983 */ /* 0x000ea40000300a00 */
[----:B0-----:R-:W-:Y:S02]  /*39c30*/  IMAD.MOV.U32 R24, RZ, RZ, R18 ;  /* 0x000000ffff187224 */ /* 0x001fe400078e0012 */
[----:B------:R-:W3:Y:S01]  /*39c40*/  LDL.LU.64 R18, [R1+0x14a8] ;  /* 0x0014a80001127983 */ /* 0x000ee20000300a00 */
[----:B------:R-:W-:-:S03]  /*39c50*/  IMAD.MOV.U32 R25, RZ, RZ, R11 ;  /* 0x000000ffff197224 */ /* 0x000fc600078e000b */
[----:B---3--:R-:W-:Y:S01]  /*39c60*/  STL.64 [R1+0x62e0], R18 ;  /* 0x0062e01201007387 */ /* 0x008fe20000100a00 */
[----:B--2---:R0:W-:Y:S02]  /*39c70*/  STL.64 [R1+0x62d8], R16 ;  /* 0x0062d81001007387 */ /* 0x0041e40000100a00 */
[----:B------:R-:W2:Y:S02]  /*39c80*/  LDL.LU.64 R8, [R1+0x14d0] ;  /* 0x0014d00001087983 */ /* 0x000ea40000300a00 */
[----:B0-----:R-:W-:Y:S02]  /*39c90*/  IMAD.MOV.U32 R16, RZ, RZ, R10 ;  /* 0x000000ffff107224 */ /* 0x001fe400078e000a */
[----:B------:R-:W-:Y:S01]  /*39ca0*/  IMAD.MOV.U32 R17, RZ, RZ, R3 ;  /* 0x000000ffff117224 */ /* 0x000fe200078e0003 */
[----:B------:R-:W2:Y:S04]  /*39cb0*/  LDL.LU.64 R10, [R1+0x14d8] ;  /* 0x0014d800010a7983 */ /* 0x000ea80000300a00 */
[----:B------:R0:W-:Y:S04]  /*39cc0*/  STL.64 [R1+0x62f0], R16 ;  /* 0x0062f01001007387 */ /* 0x0001e80000100a00 */
[----:B0-----:R-:W2:Y:S01]  /*39cd0*/  LDL.64 R16, [R1+0x90] ;  /* 0x0000900001107983 */ /* 0x001ea20000100a00 */
[----:B------:R0:W-:Y:S03]  /*39ce0*/  STL.64 [R1+0x62c8], R24 ;  /* 0x0062c81801007387 */ /* 0x0001e60000100a00 */
[----:B0-----:R-:W3:Y:S01]  /*39cf0*/  LDL.64 R24, [R1+0x70] ;  /* 0x0000700001187983 */ /* 0x001ee20000100a00 */
[----:B------:R-:W-:-:S02]  /*39d00*/  IMAD.MOV.U32 R2, RZ, RZ, R4 ;  /* 0x000000ffff027224 */ /* 0x000fc400078e0004 */
[----:B------:R-:W-:Y:S01]  /*39d10*/  IMAD.MOV.U32 R0, RZ, RZ, R5 ;  /* 0x000000ffff007224 */ /* 0x000fe200078e0005 */
[----:B---3--:R0:W-:Y:S04]  /*39d20*/  STL.64 [R1+0x62e8], R24 ;  /* 0x0062e81801007387 */ /* 0x0081e80000100a00 */
[----:B0-----:R-:W3:Y:S01]  /*39d30*/  LDL.LU.64 R24, [R1+0x14b0] ;  /* 0x0014b00001187983 */ /* 0x001ee20000300a00 */
[----:B------:R-:W3:Y:S02]  /*39d40*/  LDL.LU.64 R26, [R1+0x14b8] ;  /* 0x0014b800011a7983 */ /* 0x000ee40000300a00 */
[----:B------:R-:W2:Y:S02]  /*39d50*/  LDL.LU.64 R4, [R1+0x1420] ;  /* 0x0014200001047983 */ /* 0x000ea40000300a00 */
[----:B------:R-:W2:Y:S02]  /*39d60*/  LDL.LU.64 R6, [R1+0x1428] ;  /* 0x0014280001067983 */ /* 0x000ea40000300a00 */
[----:B--2---:R-:W-:Y:S01]  /*39d70*/  STL.64 [R1+0x6230], R6 ;  /* 0x0062300601007387 */ /* 0x004fe20000100a00 */
[----:B------:R0:W-:Y:S03]  /*39d80*/  STL.64 [R1+0x6228], R4 ;  /* 0x0062280401007387 */ /* 0x0001e60000100a00 */
[----:B0-----:R-:W2:Y:S01]  /*39d90*/  LDL.LU.64 R4, [R1+0x1430] ;  /* 0x0014300001047983 */ /* 0x001ea20000300a00 */
[----:B------:R-:W2:Y:S03]  /*39da0*/  LDL.LU.64 R6, [R1+0x1438] ;  /* 0x0014380001067983 */ /* 0x000ea60000300a00 */
        /* <DEDUP_REMOVED lines=15> */
[----:B------:R-:W2:Y:S01]  /*39ea0*/  LDL.LU.64 R6, [R1+0x1478] ;  /* 0x0014780001067983 */ /* 0x000ea20000300a00 */
[----:B------:R-:W-:Y:S02]  /*39eb0*/  HMMA.16816.F32.BF16 R8, R20, R16, R8 ;  /* 0x000000101408723c */ /* 0x000fe40000041808 */
[----:B--2---:R-:W-:Y:S01]  /*39ec0*/  STL.64 [R1+0x62a8], R6 ;  /* 0x0062a80601007387 */ /* 0x004fe20000100a00 */
[----:B------:R0:W-:Y:S03]  /*39ed0*/  STL.64 [R1+0x62a0], R4 ;  /* 0x0062a00401007387 */ /* 0x0001e60000100a00 */
[----:B0-----:R-:W2:Y:S01]  /*39ee0*/  LDL.LU.64 R4, [R1+0x1480] ;  /* 0x0014800001047983 */ /* 0x001ea20000300a00 */
[----:B------:R-:W2:Y:S02]  /*39ef0*/  LDL.LU.64 R6, [R1+0x1488] ;  /* 0x0014880001067983 */ /* 0x000ea40000300a00 */
[----:B------:R-:W-:Y:S01]  /*39f00*/  IMAD.MOV.U32 R3, RZ, RZ, R17 ;  /* 0x000000ffff037224 */ /* 0x000fe200078e0011 */
[----:B--2---:R-:W-:Y:S01]  /*39f10*/  STL.64 [R1+0x62c0], R6 ;  /* 0x0062c00601007387 */ /* 0x004fe20000100a00 */
[----:B------:R0:W-:Y:S03]  /*39f20*/  STL.64 [R1+0x62b8], R4 ;  /* 0x0062b80401007387 */ /* 0x0001e60000100a00 */
[----:B0-----:R-:W2:Y:S01]  /*39f30*/  LDL.LU.64 R4, [R1+0x1490] ;  /* 0x0014900001047983 */ /* 0x001ea20000300a00 */
[----:B------:R-:W2:Y:S02]  /*39f40*/  LDL.LU.64 R6, [R1+0x1498] ;  /* 0x0014980001067983 */ /* 0x000ea40000300a00 */
[----:B------:R-:W2:Y:S02]  /*39f50*/  LDL.LU.64 R12, [R1+0x1120] ;  /* 0x00112000010c7983 */ /* 0x000ea40000300a00 */
[----:B------:R-:W2:Y:S04]  /*39f60*/  LDL.LU.64 R14, [R1+0x1128] ;  /* 0x00112800010e7983 */ /* 0x000ea80000300a00 */
[----:B------:R0:W-:Y:S01]  /*39f70*/  STL.64 [R1+0x370], R8 ;  /* 0x0003700801007387 */ /* 0x0001e20000100a00 */
[----:B------:R1:W-:Y:S03]  /*39f80*/  STL.64 [R1+0x378], R10 ;  /* 0x0003780a01007387 */ /* 0x0003e60000100a00 */
[----:B0-----:R-:W2:Y:S01]  /*39f90*/  LDL.LU.64 R8, [R1+0x62f8] ;  /* 0x0062f80001087983 */ /* 0x001ea20000300a00 */
[----:B-1----:R-:W-:-:S02]  /*39fa0*/  IMAD.MOV.U32 R10, RZ, RZ, R16 ;  /* 0x000000ffff0a7224 */ /* 0x002fc400078e0010 */
[----:B------:R-:W3:Y:S02]  /*39fb0*/  LDL.LU.64 R16, [R1+0x62f0] ;  /* 0x0062f00001107983 */ /* 0x000ee40000300a00 */
[C---:B---3--:R-:W-:Y:S01]  /*39fc0*/  HMMA.16816.F32.BF16 R16, R20.reuse, R16, R24 ;  /* 0x000000101410723c */ /* 0x048fe20000041818 */
[----:B------:R-:W3:Y:S11]  /*39fd0*/  LDL.LU.64 R24, [R1+0x62e8] ;  /* 0x0062e80001187983 */ /* 0x000ef60000300a00 */
[----:B------:R-:W-:Y:S11]  /*39fe0*/  @!UPT UIADD3 URZ, URZ, URZ, URZ ;  /* 0x0000003f3f3ff290 */ /* 0x000ff6000fffe03f */
[----:B------:R-:W-:Y:S01]  /*39ff0*/  STL.64 [R1+0x360], R16 ;  /* 0x0003601001007387 */ /* 0x000fe20000100a00 */
[----:B------:R0:W-:Y:S03]  /*3a000*/  STL.64 [R1+0x368], R18 ;  /* 0x0003681201007387 */ /* 0x0001e60000100a00 */
[----:B0-----:R-:W2:Y:S01]  /*3a010*/  LDL.LU.64 R18, [R1+0x62e0] ;  /* 0x0062e00001127983 */ /* 0x001ea20000300a00 */
[----:B------:R-:W2:Y:S02]  /*3a020*/  LDL.LU.64 R16, [R1+0x62d8] ;  /* 0x0062d80001107983 */ /* 0x000ea40000300a00 */
[----:B---3--:R-:W-:Y:S01]  /*3a030*/  IMAD.MOV.U32 R11, RZ, RZ, R25 ;  /* 0x000000ffff0b7224 */ /* 0x008fe200078e0019 */
[C---:B--2---:R-:W-:Y:S11]  /*3a040*/  HMMA.16816.F32.BF16 R16, R20.reuse, R24, R16 ;  /* 0x000000181410723c */ /* 0x044ff60000041810 */
[----:B------:R-:W-:Y:S11]  /*3a050*/  @!UPT UIADD3 URZ, URZ, URZ, URZ ;  /* 0x0000003f3f3ff290 */ /* 0x000ff6000fffe03f */
[----:B------:R-:W-:Y:S01]  /*3a060*/  @!UPT UIADD3 URZ, URZ, URZ, URZ ;  /* 0x0000003f3f3ff290 */ /* 0x000fe2000fffe03f */
[----:B------:R0:W-:Y:S01]  /*3a070*/  STL.64 [R1+0x660], R16 ;  /* 0x0006601001007387 */ /* 0x0001e20000100a00 */
[----:B------:R1:W-:Y:S03]  /*3a080*/  STL.64 [R1+0x668], R18 ;  /* 0x0006681201007387 */ /* 0x0003e60000100a00 */
[----:B0-----:R-:W2:Y:S01]  /*3a090*/  LDL.LU.64 R16, [R1+0x62d0] ;  /* 0x0062d00001107983 */ /* 0x001ea20000300a00 */
[----:B-1----:R-:W-:Y:S02]  /*3a0a0*/  IMAD.MOV.U32 R18, RZ, RZ, R24 ;  /* 0x000000ffff127224 */ /* 0x002fe400078e0018 */
[----:B------:R-:W3:Y:S02]  /*3a0b0*/  LDL.LU.64 R24, [R1+0x62c8] ;  /* 0x0062c80001187983 */ /* 0x000ee40000300a00 */
[C---:B---3--:R-:W-:Y:S01]  /*3a0c0*/  HMMA.16816.F32.BF16 R24, R20.reuse, R24, R4 ;  /* 0x000000181418723c */ /* 0x048fe20000041804 */
[----:B------:R-:W3:Y:S01]  /*3a0d0*/  LDL.LU.64 R6, [R1+0x62c0] ;  /* 0x0062c00001067983 */ /* 0x000ee20000300a00 */
[----:B------:R-:W3:Y:S11]  /*3a0e0*/  LDL.LU.64 R4, [R1+0x62b8] ;  /* 0x0062b80001047983 */ /* 0x000ef60000300a00 */
[----:B------:R-:W-:Y:S10]  /*3a0f0*/  @!UPT UIADD3 URZ, URZ, URZ, URZ ;  /* 0x0000003f3f3ff290 */ /* 0x000ff4000fffe03f */
[----:B------:R0:W-:Y:S01]  /*3a100*/  STL.64 [R1+0x650], R24 ;  /* 0x0006501801007387 */ /* 0x0001e20000100a00 */
[----:B------:R3:W-:Y:S03]  /*3a110*/  STL.64 [R1+0x658], R26 ;  /* 0x0006581a01007387 */ /* 0x0007e60000100a00 */
[----:B0-----:R-:W3:Y:S02]  /*3a120*/  LDL.LU.64 R24, [R1+0x62b0] ;  /* 0x0062b00001187983 */ /* 0x001ee40000300a00 */
[C---:B---3--:R-:W-:Y:S02]  /*3a130*/  HMMA.16816.F32.BF16 R24, R20.reuse, R24, R4 ;  /* 0x000000181418723c */ /* 0x048fe40000041804 */
[----:B------:R-:W3:Y:S01]  /*3a140*/  LDL.LU.64 R6, [R1+0x62a8] ;  /* 0x0062a80001067983 */ /* 0x000ee20000300a00 */
[----:B------:R-:W3:Y:S11]  /*3a150*/  LDL.LU.64 R4, [R1+0x62a0] ;  /* 0x0062a00001047983 */ /* 0x000ef60000300a00 */
[----:B------:R-:W-:Y:S09]  /*3a160*/  @!UPT UIADD3 URZ, URZ, URZ, URZ ;  /* 0x0000003f3f3ff290 */ /* 0x000ff2000fffe03f */
        /* <DEDUP_REMOVED lines=44> */
[----:B0-----:R-:W3:Y:S02]  /*3a430*/  LDL.LU.64 R24, [R1+0x6208] ;  /* 0x0062080001187983 */ /* 0x001ee40000300a00 */
[----:B---3--:R-:W-:Y:S02]  /*3a440*/  HMMA.16816.F32.BF16 R20, R20, R24, R12 ;  /* 0x000000181414723c */ /* 0x008fe4000004180c */
[----:B------:R-:W2:Y:S01]  /*3a450*/  LDL.LU.64 R12, [R1+0x1360] ;  /* 0x00136000010c7983 */ /* 0x000ea20000300a00 */
[----:B------:R-:W2:Y:S11]  /*3a460*/  LDL.LU.64 R14, [R1+0x1368] ;  /* 0x00136800010e7983 */ /* 0x000eb60000300a00 */
[----:B------:R-:W-:Y:S09]  /*3a470*/  @!UPT UIADD3 URZ, URZ, URZ, URZ ;  /* 0x0000003f3f3ff290 */ /* 0x000ff2000fffe03f */
[----:B------:R0:W-:Y:S01]  /*3a480*/  STL.64 [R1+0x350], R20 ;  /* 0x0003501401007387 */ /* 0x0001e20000100a00 */
[----:B------:R-:W-:Y:S02]  /*3a490*/  STL.64 [R1+0x358], R22 ;  /* 0x0003581601007387 */ /* 0x000fe40000100a00 */
[----:B0-----:R-:W-:Y:S02]  /*3a4a0*/  IMAD.MOV.U32 R20, RZ, RZ, R18 ;  /* 0x000000ffff147224 */ /* 0x001fe400078e0012 */
[----:B------:R-:W-:-:S05]  /*3a4b0*/  IMAD.MOV.U32 R21, RZ, RZ, R11 ;  /* 0x000000ffff157224 */ /* 0x000fca00078e000b */
[----:B------:R0:W-:Y:S02]  /*3a4c0*/  STL.64 [R1+0x61c8], R20 ;  /* 0x0061c81401007387 */ /* 0x0001e40000100a00 */
[----:B0-----:R-:W-:Y:S02]  /*3a4d0*/  IMAD.MOV.U32 R20, RZ, RZ, R10 ;  /* 0x000000ffff147224 */ /* 0x001fe400078e000a */
[----:B------:R-:W-:-:S05]  /*3a4e0*/  IMAD.MOV.U32 R21, RZ, RZ, R3 ;  /* 0x000000ffff157224 */ /* 0x000fca00078e0003 */
[----:B------:R0:W-:Y:S02]  /*3a4f0*/  STL.64 [R1+0x61d8], R20 ;  /* 0x0061d81401007387 */ /* 0x0001e40000100a00 */
[----:B0-----:R-:W-:Y:S02]  /*3a500*/  IMAD.MOV.U32 R20, RZ, RZ, R2 ;  /* 0x000000ffff147224 */ /* 0x001fe400078e0002 */
[----:B------:R-:W-:-:S05]  /*3a510*/  IMAD.MOV.U32 R21, RZ, RZ, R0 ;  /* 0x000000ffff157224 */ /* 0x000fca00078e0000 */
[----:B------:R0:W-:Y:S04]  /*3a520*/  STL.64 [R1+0x61f0], R20 ;  /* 0x0061f01401007387 */ /* 0x0001e80000100a00 */
[----:B0-----:R-:W3:Y:S01]  /*3a530*/  LDL.LU.64 R20, [R1+0x10f0] ;  /* 0x0010f00001147983 */ /* 0x001ee20000300a00 */
[----:B------:R-:W3:Y:S02]  /*3a540*/  LDL.LU.64 R22, [R1+0x10f8] ;  /* 0x0010f80001167983 */ /* 0x000ee40000300a00 */
[----:B------:R0:W-:Y:S02]  /*3a550*/  STL.64 [R1+0x61b0], R24 ;  /* 0x0061b01801007387 */ /* 0x0001e40000100a00 */
[----:B0-----:R-:W2:Y:S04]  /*3a560*/  LDL.64 R24, [R1+0x80] ;  /* 0x0000800001187983 */ /* 0x001ea80000100a00 */
[----:B--2---:R0:W-:Y:S04]  /*3a570*/  STL.64 [R1+0x61d0], R24 ;  /* 0x0061d01801007387 */ /* 0x0041e80000100a00 */
[----:B0-----:R-:W2:Y:S01]  /*3a580*/  LDL.LU.64 R24, [R1+0x10d0] ;  /* 0x0010d00001187983 */ /* 0x001ea20000300a00 */
[----:B------:R-:W2:Y:S01]  /*3a590*/  LDL.LU.64 R26, [R1+0x10d8] ;  /* 0x0010d800011a7983 */ /* 0x000ea20000300a00 */
[C---:B------:R-:W-:Y:S02]  /*3a5a0*/  HMMA.16816.F32.BF16 R12, R4.reuse, R16, R12 ;  /* 0x00000010040c723c */ /* 0x040fe4000004180c */
[----:B--2---:R-:W-:Y:S01]  /*3a5b0*/  STL.64 [R1+0x61e8], R26 ;  /* 0x0061e81a01007387 */ /* 0x004fe20000100a00 */
[----:B------:R0:W-:Y:S03]  /*3a5c0*/  STL.64 [R1+0x61e0], R24 ;  /* 0x0061e01801007387 */ /* 0x0001e60000100a00 */
[----:B0-----:R-:W2:Y:S01]  /*3a5d0*/  LDL.LU.64 R24, [R1+0x10e0] ;  /* 0x0010e00001187983 */ /* 0x001ea20000300a00 */
[----:B------:R-:W2:Y:S11]  /*3a5e0*/  LDL.LU.64 R26, [R1+0x10e8] ;  /* 0x0010e800011a7983 */ /* 0x000eb60000300a00 */
[----:B------:R-:W-:Y:S05]  /*3a5f0*/  @!UPT UIADD3 URZ, URZ, URZ, URZ ;  /* 0x0000003f3f3ff290 */ /* 0x000fea000fffe03f */
[----:B------:R-:W-:Y:S02]  /*3a600*/  STL.64 [R1+0x330], R12 ;  /* 0x0003300c01007387 */ /* 0x000fe40000100a00 */
[----:B------:R0:W-:Y:S02]  /*3a610*/  STL.64 [R1+0x338], R14 ;  /* 0x0003380e01007387 */ /* 0x0001e40000100a00 */
[----:B0-----:R-:W2:Y:S01]  /*3a620*/  LDL.LU.64 R14, [R1+0x6200] ;  /* 0x00620000010e7983 */ /* 0x001ea20000300a00 */
[----:B------:R-:W2:Y:S02]  /*3a630*/  LDL.LU.64 R12, [R1+0x61f8] ;  /* 0x0061f800010c7983 */ /* 0x000ea40000300a00 */
[----:B------:R-:W-:Y:S02]  /*3a640*/  STL [R1+0x614c], R17 ;  /* 0x00614c1101007387 */ /* 0x000fe40000100800 */
[----:B------:R0:W-:Y:S02]  /*3a650*/  STL [R1+0x61c0], R16 ;  /* 0x0061c01001007387 */ /* 0x0001e40000100800 */
[----:B0-----:R-:W2:Y:S01]  /*3a660*/  LDL.LU.64 R16, [R1+0x1100] ;  /* 0x0011000001107983 */ /* 0x001ea20000300a00 */
[----:B------:R-:W2:Y:S01]  /*3a670*/  LDL.LU.64 R18, [R1+0x1108] ;  /* 0x0011080001127983 */ /* 0x000ea20000300a00 */
[C---:B---3--:R-:W-:Y:S08]  /*3a680*/  HMMA.16816.F32.BF16 R20, R4.reuse, R8, R20 ;  /* 0x000000080414723c */ /* 0x048ff00000041814 */
[C---:B--2---:R-:W-:Y:S11]  /*3a690*/  HMMA.16816.F32.BF16 R16, R4.reuse, R12, R16 ;  /* 0x0000000c0410723c */ /* 0x044ff60000041810 */
[----:B------:R-:W-:Y:S11]  /*3a6a0*/  @!UPT UIADD3 URZ, URZ, URZ, URZ ;  /* 0x0000003f3f3ff290 */ /* 0x000ff6000fffe03f */
[----:B------:R-:W-:Y:S01]  /*3a6b0*/  @!UPT UIADD3 URZ, URZ, URZ, URZ ;  /* 0x0000003f3f3ff290 */ /* 0x000fe2000fffe03f */
[----:B------:R0:W-:Y:S01]  /*3a6c0*/  STL.64 [R1+0x320], R16 ;  /* 0x0003201001007387 */ /* 0x0001e20000100a00 */
[----:B------:R1:W-:Y:S03]  /*3a6d0*/  STL.64 [R1+0x328], R18 ;  /* 0x0003281201007387 */ /* 0x0003e60000100a00 */
[----:B0-----:R-:W2:Y:S01]  /*3a6e0*/  LDL.LU.64 R16, [R1+0x10b0] ;  /* 0x0010b00001107983 */ /* 0x001ea20000300a00 */
[----:B-1----:R-:W2:Y:S02]  /*3a6f0*/  LDL.LU.64 R18, [R1+0x10b8] ;  /* 0x0010b80001127983 */ /* 0x002ea40000300a00 */
[----:B------:R-:W-:Y:S02]  /*3a700*/  STL.64 [R1+0x6140], R14 ;  /* 0x0061400e01007387 */ /* 0x000fe40000100a00 */
[----:B------:R0:W-:Y:S02]  /*3a710*/  STL.64 [R1+0x6138], R12 ;  /* 0x0061380c01007387 */ /* 0x0001e40000100a00 */
[----:B0-----:R-:W3:Y:S01]  /*3a720*/  LDL.LU.64 R12, [R1+0x10c0] ;  /* 0x0010c000010c7983 */ /* 0x001ee20000300a00 */
[----:B------:R-:W3:Y:S02]  /*3a730*/  LDL.LU.64 R14, [R1+0x10c8] ;  /* 0x0010c800010e7983 */ /* 0x000ee40000300a00 */
[----:B------:R0:W-:Y:S02]  /*3a740*/  STL.64 [R1+0x310], R20 ;  /* 0x0003101401007387 */ /* 0x0001e40000100a00 */
[----:B------:R1:W-:Y:S01]  /*3a750*/  STL.64 [R1+0x318], R22 ;  /* 0x0003181601007387 */ /* 0x0003e20000100a00 */
[----:B0-----:R-:W1:Y:S02]  /*3a760*/  LDL.LU.64 R20, [R1+0x61f0] ;  /* 0x0061f00001147983 */ /* 0x001e640000300a00 */
[C---:B-1----:R-:W-:Y:S02]  /*3a770*/  HMMA.16816.F32.BF16 R20, R4.reuse, R20, R24 ;  /* 0x000000140414723c */ /* 0x042fe40000041818 */
[----:B------:R-:W2:Y:S01]  /*3a780*/  LDL.LU.64 R26, [R1+0x61e8] ;  /* 0x0061e800011a7983 */ /* 0x000ea20000300a00 */
[----:B------:R-:W2:Y:S11]  /*3a790*/  LDL.LU.64 R24, [R1+0x61e0] ;  /* 0x0061e00001187983 */ /* 0x000eb60000300a00 */
[----:B------:R-:W-:Y:S09]  /*3a7a0*/  @!UPT UIADD3 URZ, URZ, URZ, URZ ;  /* 0x0000003f3f3ff290 */ /* 0x000ff2000fffe03f */
[----:B------:R0:W-:Y:S01]  /*3a7b0*/  STL.64 [R1+0x300], R20 ;  /* 0x0003001401007387 */ /* 0x0001e20000100a00 */
[----:B------:R2:W-:Y:S03]  /*3a7c0*/  STL.64 [R1+0x308], R22 ;  /* 0x0003081601007387 */ /* 0x0005e60000100a00 */
[----:B0-----:R-:W2:Y:S02]  /*3a7d0*/  LDL.LU.64 R20, [R1+0x61d8] ;  /* 0x0061d80001147983 */ /* 0x001ea40000300a00 */
[C---:B--2---:R-:W-:Y:S02]  /*3a7e0*/  HMMA.16816.F32.BF16 R20, R4.reuse, R20, R24 ;  /* 0x000000140414723c */ /* 0x044fe40000041818 */
[----:B------:R-:W3:Y:S11]  /*3a7f0*/  LDL.LU.64 R24, [R1+0x61d0] ;  /* 0x0061d00001187983 */ /* 0x000ef60000300a00 */
[----:B------:R-:W-:Y:S10]  /*3a800*/  @!UPT UIADD3 URZ, URZ, URZ, URZ ;  /* 0x0000003f3f3ff290 */ /* 0x000ff4000fffe03f */
[----:B------:R0:W-:Y:S01]  /*3a810*/  STL.64 [R1+0x2f0], R20 ;  /* 0x0002f01401007387 */ /* 0x0001e20000100a00 */
[----:B------:R-:W-:Y:S03]  /*3a820*/  STL.64 [R1+0x2f8], R22 ;  /* 0x0002f81601007387 */ /* 0x000fe60000100a00 */
[----:B0-----:R-:W2:Y:S01]  /*3a830*/  LDL.LU.64 R20, [R1+0x61c8] ;  /* 0x0061c80001147983 */ /* 0x001ea20000300a00 */
[C---:B---3--:R-:W-:Y:S11]  /*3a840*/  HMMA.16816.F32.BF16 R12, R4.reuse, R24, R12 ;  /* 0x00000018040c723c */ /* 0x048ff6000004180c */
[----:B------:R-:W-:Y:S11]  /*3a850*/  @!UPT UIADD3 URZ, URZ, URZ, URZ ;  /* 0x0000003f3f3ff290 */ /* 0x000ff6000fffe03f */
[----:B------:R-:W-:Y:S01]  /*3a860*/  @!UPT UIADD3 URZ, URZ, URZ, URZ ;  /* 0x0000003f3f3ff290 */ /* 0x000fe2000fffe03f */
[----:B------:R0:W-:Y:S01]  /*3a870*/  STL.64 [R1+0x2e0], R12 ;  /* 0x0002e00c01007387 */ /* 0x0001e20000100a00 */
[----:B------:R-:W-:Y:S03]  /*3a880*/  STL.64 [R1+0x2e8], R14 ;  /* 0x0002e80e01007387 */ /* 0x000fe60000100a00 */
[----:B0-----:R-:W3:Y:S01]  /*3a890*/  LDL.64 R12, [R1+0x20] ;  /* 0x00002000010c7983 */ /* 0x001ee20000100a00 */
[----:B------:R-:W-:Y:S02]  /*3a8a0*/  IMAD.MOV.U32 R10, RZ, RZ, R25 ;  /* 0x000000ffff0a7224 */ /* 0x000fe400078e0019 */
[----:B------:R-:W-:Y:S01]  /*3a8b0*/  IMAD.MOV.U32 R11, RZ, RZ, R24 ;  /* 0x000000ffff0b7224 */ /* 0x000fe200078e0018 */
[----:B---3--:R-:W-:Y:S02]  /*3a8c0*/  STL.64 [R1+0x6190], R12 ;  /* 0x0061900c01007387 */ /* 0x008fe40000100a00 */
[----:B------:R-:W-:Y:S02]  /*3a8d0*/  STL [R1+0x6120], R10 ;  /* 0x0061200a01007387 */ /* 0x000fe40000100800 */
[----:B------:R-:W-:Y:S02]  /*3a8e0*/  STL [R1+0x6110], R11 ;  /* 0x0061100b01007387 */ /* 0x000fe40000100800 */
[----:B------:R0:W-:Y:S02]  /*3a8f0*/  STL.64 [R1+0x6198], R8 ;  /* 0x0061980801007387 */ /* 0x0001e40000100a00 */
[----:B0-----:R-:W3:Y:S01]  /*3a900*/  LDL.64 R8, [R1+0x40] ;  /* 0x0000400001087983 */ /* 0x001ee20000100a00 */
[C---:B--2---:R-:W-:Y:S03]  /*3a910*/  HMMA.16816.F32.BF16 R12, R4.reuse, R20, R16 ;  /* 0x00000014040c723c */ /* 0x044fe60000041810 */
[----:B---3--:R0:W-:Y:S04]  /*3a920*/  STL.64 [R1+0x61b8], R8 ;  /* 0x0061b80801007387 */ /* 0x0081e80000100a00 */
[----:B0-----:R-:W2:Y:S01]  /*3a930*/  LDL.64 R8, [R1+0x60] ;  /* 0x0000600001087983 */ /* 0x001ea20000100a00 */
[----:B------:R-:W2:Y:S02]  /*3a940*/  LDL.LU.64 R16, [R1+0x10a0] ;  /* 0x0010a00001107983 */ /* 0x000ea40000300a00 */
[----:B------:R-:W2:Y:S11]  /*3a950*/  LDL.LU.64 R18, [R1+0x10a8] ;  /* 0x0010a80001127983 */ /* 0x000eb60000300a00 */
[----:B------:R-:W-:Y:S02]  /*3a960*/  @!UPT UIADD3 URZ, URZ, URZ, URZ ;  /* 0x0000003f3f3ff290 */ /* 0x000fe4000fffe03f */
[----:B------:R0:W-:Y:S01]  /*3a970*/  STL.64 [R1+0x4e0], R12 ;  /* 0x0004e00c01007387 */ /* 0x0001e20000100a00 */
[----:B------:R1:W-:Y:S01]  /*3a980*/  STL.64 [R1+0x4e8], R14 ;  /* 0x0004e80e01007387 */ /* 0x0003e20000100a00 */
[----:B------:R-:W3:Y:S02]  /*3a990*/  LDL.LU.64 R24, [R1+0x1090] ;  /* 0x0010900001187983 */ /* 0x000ee40000300a00 */
[----:B------:R-:W3:Y:S01]  /*3a9a0*/  LDL.LU.64 R26, [R1+0x1098] ;  /* 0x00109800011a7983 */ /* 0x000ee20000300a00 */
[----:B0-----:R-:W2:Y:S01]  /*3a9b0*/  LDL.LU.64 R12, [R1+0x1070] ;  /* 0x00107000010c7983 */ /* 0x001ea20000300a00 */
[----:B-1----:R-:W2:Y:S03]  /*3a9c0*/  LDL.LU.64 R14, [R1+0x1078] ;  /* 0x00107800010e7983 */ /* 0x002ea60000300a00 */
[----:B--2---:R-:W-:Y:S01]  /*3a9d0*/  STL.64 [R1+0x61a8], R14 ;  /* 0x0061a80e01007387 */ /* 0x004fe20000100a00 */
[----:B------:R0:W-:Y:S03]  /*3a9e0*/  STL.64 [R1+0x61a0], R12 ;  /* 0x0061a00c01007387 */ /* 0x0001e60000100a00 */
[----:B0-----:R-:W2:Y:S01]  /*3a9f0*/  LDL.LU.64 R12, [R1+0x1080] ;  /* 0x00108000010c7983 */ /* 0x001ea20000300a00 */
[----:B------:R-:W2:Y:S02]  /*3aa00*/  LDL.LU.64 R14, [R1+0x1088] ;  /* 0x00108800010e7983 */ /* 0x000ea40000300a00 */
[----:B------:R-:W2:Y:S02]  /*3aa10*/  LDL R23, [R1+0x2350] ;  /* 0x0023500001177983 */ /* 0x000ea40000100800 */
[----:B--2---:R-:W-:Y:S01]  /*3aa20*/  STL [R1+0x6150], R23 ;  /* 0x0061501701007387 */ /* 0x004fe20000100800 */
[----:B------:R-:W2:Y:S03]  /*3aa30*/  LDL.64 R20, [R1+0xc0] ;  /* 0x0000c00001147983 */ /* 0x000ea60000100a00 */
[----:B--2---:R0:W-:Y:S04]  /*3aa40*/  STL.64 [R1+0x6168], R20 ;  /* 0x0061681401007387 */ /* 0x0041e80000100a00 */
[----:B0-----:R-:W2:Y:S04]  /*3aa50*/  LDL.64 R20, [R1] ;  /* 0x0000000001147983 */ /* 0x001ea80000100a00 */
[----:B--2---:R0:W-:Y:S04]  /*3aa60*/  STL.64 [R1+0x6170], R20 ;  /* 0x0061701401007387 */ /* 0x0041e80000100a00 */
[----:B0-----:R-:W2:Y:S01]  /*3aa70*/  LDL.64 R20, [R1+0x10] ;  /* 0x0000100001147983 */ /* 0x001ea20000100a00 */
[C---:B------:R-:W-:Y:S03]  /*3aa80*/  HMMA.16816.F32.BF16 R16, R4.reuse, R8, R16 ;  /* 0x000000080410723c */ /* 0x040fe60000041810 */
[----:B--2---:R0:W-:Y:S04]  /*3aa90*/  STL.64 [R1+0x6188], R20 ;  /* 0x0061881401007387 */ /* 0x0041e80000100a00 */
[----:B0-----:R-:W3:Y:S11]  /*3aaa0*/  LDL.64 R20, [R1+0x50] ;  /* 0x0000500001147983 */ /* 0x001ef60000100a00 */
[----:B------:R-:W-:Y:S05]  /*3aab0*/  @!UPT UIADD3 URZ, URZ, URZ, URZ ;  /* 0x0000003f3f3ff290 */ /* 0x000fea000fffe03f */
[----:B------:R0:W-:Y:S02]  /*3aac0*/  STL.64 [R1+0x4d0], R16 ;  /* 0x0004d01001007387 */ /* 0x0001e40000100a00 */
[----:B------:R1:W-:Y:S01]  /*3aad0*/  STL.64 [R1+0x4d8], R18 ;  /* 0x0004d81201007387 */ /* 0x0003e20000100a00 */
[----:B0-----:R-:W2:Y:S01]  /*3aae0*/  LDL.LU R16, [R1+0x61c0] ;  /* 0x0061c00001107983 */ /* 0x001ea20000300800 */
[----:B-1----:R-:W-:Y:S02]  /*3aaf0*/  IMAD.MOV.U32 R19, RZ, RZ, R8 ;  /* 0x000000ffff137224 */ /* 0x002fe400078e0008 */
[----:B------:R-:W-:Y:S02]  /*3ab00*/  IMAD.MOV.U32 R18, RZ, RZ, R9 ;  /* 0x000000ffff127224 */ /* 0x000fe400078e0009 */
[----:B------:R-:W2:Y:S03]  /*3ab10*/  LDL.LU.64 R8, [R1+0x61b8] ;  /* 0x0061b80001087983 */ /* 0x000ea60000300a00 */
[----:B------:R-:W-:Y:S02]  /*3ab20*/  STL [R1+0x6148], R18 ;  /* 0x0061481201007387 */ /* 0x000fe40000100800 */
[----:B------:R-:W-:Y:S01]  /*3ab30*/  STL [R1+0x6124], R19 ;  /* 0x0061241301007387 */ /* 0x000fe20000100800 */
[C---:B---3--:R-:W-:Y:S11]  /*3ab40*/  HMMA.16816.F32.BF16 R24, R4.reuse, R20, R24 ;  /* 0x000000140418723c */ /* 0x048ff60000041818 */
[----:B------:R-:W-:Y:S11]  /*3ab50*/  @!UPT UIADD3 URZ, URZ, URZ, URZ ;  /* 0x0000003f3f3ff290 */ /* 0x000ff6000fffe03f */
[----:B------:R-:W-:Y:S01]  /*3ab60*/  @!UPT UIADD3 URZ, URZ, URZ, URZ ;  /* 0x0000003f3f3ff290 */ /* 0x000fe2000fffe03f */
[----:B------:R0:W-:Y:S01]  /*3ab70*/  STL.64 [R1+0x4c0], R24 ;  /* 0x0004c01801007387 */ /* 0x0001e20000100a00 */
[----:B------:R1:W-:Y:S03]  /*3ab80*/  STL.64 [R1+0x4c8], R26 ;  /* 0x0004c81a01007387 */ /* 0x0003e60000100a00 */
[----:B0-----:R-:W3:Y:S01]  /*3ab90*/  LDL.LU.64 R24, [R1+0x61b0] ;  /* 0x0061b00001187983 */ /* 0x001ee20000300a00 */
[----:B--2---:R-:W-:Y:S01]  /*3aba0*/  HMMA.16816.F32.BF16 R12, R4, R8, R12 ;  /* 0x00000008040c723c */ /* 0x004fe2000004180c */
[----:B-1----:R-:W-:Y:S02]  /*3abb0*/  IMAD.MOV.U32 R27, RZ, RZ, R20 ;  /* 0x000000ffff1b7224 */ /* 0x002fe400078e0014 */
[----:B------:R-:W-:Y:S02]  /*3abc0*/  IMAD.MOV.U32 R26, RZ, RZ, R21 ;  /* 0x000000ffff1a7224 */ /* 0x000fe400078e0015 */
[----:B------:R-:W2:Y:S01]  /*3abd0*/  LDL.LU.64 R20, [R1+0x1060] ;  /* 0x0010600001147983 */ /* 0x000ea20000300a00 */
[----:B------:R-:W2:Y:S02]  /*3abe0*/  LDL.LU.64 R22, [R1+0x1068] ;  /* 0x0010680001167983 */ /* 0x000ea40000300a00 */
[----:B------:R-:W-:Y:S01]  /*3abf0*/  STL.64 [R1+0x6160], R26 ;  /* 0x0061601a01007387 */ /* 0x000fe20000100a00 */
[----:B---3--:R0:W-:Y:S04]  /*3ac00*/  STL.64 [R1+0x6158], R24 ;  /* 0x0061581801007387 */ /* 0x0081e80000100a00 */
[----:B0-----:R-:W3:Y:S10]  /*3ac10*/  LDL.64 R24, [R1+0x30] ;  /* 0x0000300001187983 */ /* 0x001ef40000100a00 */
[----:B------:R-:W-:Y:S02]  /*3ac20*/  STL.64 [R1+0x4b0], R12 ;  /* 0x0004b00c01007387 */ /* 0x000fe40000100a00 */
[----:B------:R0:W-:Y:S02]  /*3ac30*/  STL.64 [R1+0x4b8], R14 ;  /* 0x0004b80e01007387 */ /* 0x0001e40000100a00 */
[----:B0-----:R-:W3:Y:S01]  /*3ac40*/  LDL.LU.64 R14, [R1+0x61a8] ;  /* 0x0061a800010e7983 */ /* 0x001ee20000300a00 */
[----:B------:R-:W3:Y:S02]  /*3ac50*/  LDL.LU.64 R12, [R1+0x61a0] ;  /* 0x0061a000010c7983 */ /* 0x000ee40000300a00 */
[----:B------:R-:W-:-:S02]  /*3ac60*/  IMAD.MOV.U32 R2, RZ, RZ, R8 ;  /* 0x000000ffff027224 */ /* 0x000fc400078e0008 */
[----:B------:R-:W-:Y:S02]  /*3ac70*/  IMAD.MOV.U32 R0, RZ, RZ, R9 ;  /* 0x000000ffff007224 */ /* 0x000fe400078e0009 */
[----:B------:R-:W2:Y:S01]  /*3ac80*/  LDL.LU.64 R8, [R1+0x6198] ;  /* 0x0061980001087983 */ /* 0x000ea20000300a00 */
[C---:B---3--:R-:W-:Y:S01]  /*3ac90*/  HMMA.16816.F32.BF16 R12, R4.reuse, R24, R12 ;  /* 0x00000018040c723c */ /* 0x048fe2000004180c */
[----:B------:R-:W-:Y:S02]  /*3aca0*/  IMAD.MOV.U32 R11, RZ, RZ, R24 ;  /* 0x000000ffff0b7224 */ /* 0x000fe400078e0018 */
[----:B------:R-:W-:Y:S11]  /*3acb0*/  IMAD.MOV.U32 R28, RZ, RZ, R25 ;  /* 0x000000ffff1c7224 */ /* 0x000ff600078e0019 */
[----:B------:R-:W-:Y:S09]  /*3acc0*/  @!UPT UIADD3 URZ, URZ, URZ, URZ ;  /* 0x0000003f3f3ff290 */ /* 0x000ff2000fffe03f */
[----:B------:R0:W-:Y:S01]  /*3acd0*/  STL.64 [R1+0x4a0], R12 ;  /* 0x0004a00c01007387 */ /* 0x0001e20000100a00 */
[----:B------:R-:W-:Y:S03]  /*3ace0*/  STL.64 [R1+0x4a8], R14 ;  /* 0x0004a80e01007387 */ /* 0x000fe60000100a00 */
[----:B0-----:R-:W2:Y:S01]  /*3acf0*/  LDL.LU.64 R12, [R1+0x6190] ;  /* 0x00619000010c7983 */ /* 0x001ea20000300a00 */
[----:B------:R-:W3:Y:S02]  /*3ad00*/  LDL.LU.64 R24, [R1+0x1030] ;  /* 0x0010300001187983 */ /* 0x000ee40000300a00 */
[----:B------:R-:W3:Y:S01]  /*3ad10*/  LDL.LU.64 R26, [R1+0x1038] ;  /* 0x00103800011a7983 */ /* 0x000ee20000300a00 */
[C---:B--2---:R-:W-:Y:S01]  /*3ad20*/  HMMA.16816.F32.BF16 R20, R4.reuse, R12, R20 ;  /* 0x0000000c0414723c */ /* 0x044fe20000041814 */
[----:B---3--:R-:W-:Y:S01]  /*3ad30*/  STL.64 [R1+0x6180], R26 ;  /* 0x0061801a01007387 */ /* 0x008fe20000100a00 */
[----:B------:R0:W-:Y:S03]  /*3ad40*/  STL.64 [R1+0x6178], R24 ;  /* 0x0061781801007387 */ /* 0x0001e60000100a00 */
[----:B0-----:R-:W2:Y:S01]  /*3ad50*/  LDL.LU.64 R24, [R1+0x1050] ;  /* 0x0010500001187983 */ /* 0x001ea20000300a00 */
[----:B------:R-:W2:Y:S11]  /*3ad60*/  LDL.LU.64 R26, [R1+0x1058] ;  /* 0x00105800011a7983 */ /* 0x000eb60000300a00 */
[----:B------:R-:W-:Y:S06]  /*3ad70*/  @!UPT UIADD3 URZ, URZ, URZ, URZ ;  /* 0x0000003f3f3ff290 */ /* 0x000fec000fffe03f */
[----:B------:R0:W-:Y:S01]  /*3ad80*/  STL.64 [R1+0x490], R20 ;  /* 0x0004901401007387 */ /* 0x0001e20000100a00 */
[----:B------:R-:W-:Y:S03]  /*3ad90*/  STL.64 [R1+0x498], R22 ;  /* 0x0004981601007387 */ /* 0x000fe60000100a00 */
[----:B0-----:R-:W2:Y:S01]  /*3ada0*/  LDL.LU.64 R20, [R1+0x6188] ;  /* 0x0061880001147983 */ /* 0x001ea20000300a00 */
[----:B------:R-:W-:Y:S02]  /*3adb0*/  IMAD.MOV.U32 R10, RZ, RZ, R13 ;  /* 0x000000ffff0a7224 */ /* 0x000fe400078e000d */
[----:B------:R-:W-:Y:S02]  /*3adc0*/  IMAD.MOV.U32 R19, RZ, RZ, R12 ;  /* 0x000000ffff137224 */ /* 0x000fe400078e000c */
[----:B------:R-:W3:Y:S01]  /*3add0*/  LDL.LU.64 R12, [R1+0x1020] ;  /* 0x00102000010c7983 */ /* 0x000ee20000300a00 */
[----:B------:R-:W3:Y:S02]  /*3ade0*/  LDL.LU.64 R14, [R1+0x1028] ;  /* 0x00102800010e7983 */ /* 0x000ee40000300a00 */
[----:B------:R-:W-:Y:S02]  /*3adf0*/  STL.64 [R1+0x6130], R10 ;  /* 0x0061300a01007387 */ /* 0x000fe40000100a00 */
[----:B------:R0:W-:Y:S02]  /*3ae00*/  STL.64 [R1+0x6128], R8 ;  /* 0x0061280801007387 */ /* 0x0001e40000100a00 */
[----:B0-----:R-:W3:Y:S01]  /*3ae10*/  LDL.LU.64 R8, [R1+0x1040] ;  /* 0x0010400001087983 */ /* 0x001ee20000300a00 */
[----:B------:R-:W3:Y:S01]  /*3ae20*/  LDL.LU.64 R10, [R1+0x1048] ;  /* 0x00104800010a7983 */ /* 0x000ee20000300a00 */
        /* <DEDUP_REMOVED lines=8> */
[----:B------:R-:W3:Y:S02]  /*3aeb0*/  LDL.LU.64 R20, [R1+0x6170] ;  /* 0x0061700001147983 */ /* 0x000ee40000300a00 */
[C---:B---3--:R-:W-:Y:S11]  /*3aec0*/  HMMA.16816.F32.BF16 R8, R4.reuse, R20, R8 ;  /* 0x000000140408723c */ /* 0x048ff60000041808 */
[----:B------:R-:W-:Y:S11]  /*3aed0*/  @!UPT UIADD3 URZ, URZ, URZ, URZ ;  /* 0x0000003f3f3ff290 */ /* 0x000ff6000fffe03f */
[----:B------:R-:W-:Y:S01]  /*3aee0*/  @!UPT UIADD3 URZ, URZ, URZ, URZ ;  /* 0x0000003f3f3ff290 */ /* 0x000fe2000fffe03f */
[----:B------:R0:W-:Y:S01]  /*3aef0*/  STL.64 [R1+0x470], R8 ;  /* 0x0004700801007387 */ /* 0x0001e20000100a00 */
[----:B------:R1:W-:Y:S02]  /*3af00*/  STL.64 [R1+0x478], R10 ;  /* 0x0004780a01007387 */ /* 0x0003e40000100a00 */
[----:B0-----:R-:W-:Y:S02]  /*3af10*/  IMAD.MOV.U32 R8, RZ, RZ, R21 ;  /* 0x000000ffff087224 */ /* 0x001fe400078e0015 */
[----:B-1----:R-:W-:Y:S02]  /*3af20*/  IMAD.MOV.U32 R10, RZ, RZ, R20 ;  /* 0x000000ffff0a7224 */ /* 0x002fe400078e0014 */
[----:B------:R-:W2:Y:S01]  /*3af30*/  LDL.LU.64 R20, [R1+0x6168] ;  /* 0x0061680001147983 */ /* 0x000ea20000300a00 */
[----:B----4-:R-:W-:Y:S01]  /*3af40*/  STL [R1+0x5e38], R29 ;  /* 0x005e381d01007387 */ /* 0x010fe20000100800 */
[----:B--2---:R-:W-:Y:S11]  /*3af50*/  HMMA.16816.F32.BF16 R24, R4, R20, R24 ;  /* 0x000000140418723c */ /* 0x004ff60000041818 */
[----:B------:R-:W-:Y:S11]  /*3af60*/  @!UPT UIADD3 URZ, URZ, URZ, URZ ;  /* 0x0000003f3f3ff290 */ /* 0x000ff6000fffe03f */
[----:B------:R-:W-:Y:S01]  /*3af70*/  @!UPT UIADD3 URZ, URZ, URZ, URZ ;  /* 0x0000003f3f3ff290 */ /* 0x000fe2000fffe03f */
[----:B------:R-:W-:Y:S01]  /*3af80*/  STL.64 [R1+0x460], R24 ;  /* 0x0004601801007387 */ /* 0x000fe20000100a00 */
[----:B------:R0:W-:Y:S03]  /*3af90*/  STL.64 [R1+0x468], R26 ;  /* 0x0004681a01007387 */ /* 0x0001e60000100a00 */
[----:B0-----:R-:W2:Y:S01]  /*3afa0*/  LDL.LU.64 R26, [R1+0x6160] ;  /* 0x00616000011a7983 */ /* 0x001ea20000300a00 */
[----:B------:R-:W3:Y:S02]  /*3afb0*/  LDL.LU.64 R24, [R1+0x6158] ;  /* 0x0061580001187983 */ /* 0x000ee40000300a00 */
[----:B------:R-:W4:Y:S01]  /*3afc0*/  LDL.LU R23, [R1+0x6150] ;  /* 0x0061500001177983 */ /* 0x000f220000300800 */
[----:B------:R-:W-:Y:S01]  /*3afd0*/  LOP3.LUT R3, R29, 0x60, RZ, 0x3c, !PT ;  /* 0x000000601d037812 */ /* 0x000fe200078e3cff */
[----:B------:R-:W-:Y:S02]  /*3afe0*/  IMAD.MOV.U32 R29, RZ, RZ, R8 ;  /* 0x000000ffff1d7224 */ /* 0x000fe400078e0008 */
[----:B------:R-:W-:-:S02]  /*3aff0*/  IMAD.MOV.U32 R9, RZ, RZ, R20 ;  /* 0x000000ffff097224 */ /* 0x000fc400078e0014 */
[----:B------:R-:W-:Y:S01]  /*3b000*/  IMAD.MOV.U32 R8, RZ, RZ, R21 ;  /* 0x000000ffff087224 */ /* 0x000fe200078e0015 */
[----:B---3--:R-:W-:Y:S01]  /*3b010*/  HMMA.16816.F32.BF16 R12, R4, R24, R12 ;  /* 0x00000018040c723c */ /* 0x008fe2000004180c */
[----:B----4-:R-:W-:Y:S06]  /*3b020*/  LDSM.16.MT88.4 R20, [R23+0x10180] ;  /* 0x010180001714783b */ /* 0x010fec0000004200 */
[----:B------:R-:W-:Y:S11]  /*3b030*/  IMAD.MOV.U32 R7, RZ, RZ, R10 ;  /* 0x000000ffff077224 */ /* 0x000ff600078e000a */
[----:B------:R-:W-:Y:S05]  /*3b040*/  @!UPT UIADD3 URZ, URZ, URZ, URZ ;  /* 0x0000003f3f3ff290 */ /* 0x000fea000fffe03f */
[----:B------:R0:W-:Y:S01]  /*3b050*/  STL.64 [R1+0x2d0], R12 ;  /* 0x0002d00c01007387 */ /* 0x0001e20000100a00 */
[----:B------:R1:W-:Y:S03]  /*3b060*/  STL.64 [R1+0x2d8], R14 ;  /* 0x0002d80e01007387 */ /* 0x0003e60000100a00 */
[----:B0-----:R-:W3:Y:S01]  /*3b070*/  LDL.LU.64 R12, [R1+0x12d0] ;  /* 0x0012d000010c7983 */ /* 0x001ee20000300a00 */
[----:B-1----:R-:W3:Y:S02]  /*3b080*/  LDL.LU.64 R14, [R1+0x12d8] ;  /* 0x0012d800010e7983 */ /* 0x002ee40000300a00 */
[----:B------:R0:W-:Y:S02]  /*3b090*/  STL.64 [R1+0x6020], R24 ;  /* 0x0060201801007387 */ /* 0x0001e40000100a00 */
[----:B0-----:R-:W-:Y:S02]  /*3b0a0*/  IMAD.MOV.U32 R24, RZ, RZ, R9 ;  /* 0x000000ffff187224 */ /* 0x001fe400078e0009 */
[----:B------:R-:W-:-:S02]  /*3b0b0*/  IMAD.MOV.U32 R25, RZ, RZ, R8 ;  /* 0x000000ffff197224 */ /* 0x000fc400078e0008 */
[----:B------:R-:W4:Y:S01]  /*3b0c0*/  LDL.LU.64 R8, [R1+0x12c0] ;  /* 0x0012c00001087983 */ /* 0x000f220000300a00 */
[----:B------:R-:W4:Y:S02]  /*3b0d0*/  LDL.LU.64 R10, [R1+0x12c8] ;  /* 0x0012c800010a7983 */ /* 0x000f240000300a00 */
[----:B------:R0:W-:Y:S02]  /*3b0e0*/  STL.64 [R1+0x6038], R24 ;  /* 0x0060381801007387 */ /* 0x0001e40000100a00 */
[----:B0-----:R-:W-:Y:S02]  /*3b0f0*/  IMAD.MOV.U32 R24, RZ, RZ, R7 ;  /* 0x000000ffff187224 */ /* 0x001fe400078e0007 */
[----:B------:R-:W0:Y:S01]  /*3b100*/  LDSM.16.MT88.4 R4, [R3+0x10000] ;  /* 0x010000000304783b */ /* 0x000e220000004200 */
[----:B------:R-:W-:-:S05]  /*3b110*/  IMAD.MOV.U32 R25, RZ, RZ, R29 ;  /* 0x000000ffff197224 */ /* 0x000fca00078e001d */
[----:B------:R1:W-:Y:S02]  /*3b120*/  STL.64 [R1+0x6050], R24 ;  /* 0x0060501801007387 */ /* 0x0003e40000100a00 */
[----:B-1----:R-:W-:Y:S02]  /*3b130*/  IMAD.MOV.U32 R24, RZ, RZ, R17 ;  /* 0x000000ffff187224 */ /* 0x002fe400078e0011 */
[----:B------:R-:W3:Y:S01]  /*3b140*/  LDL.LU R17, [R1+0x614c] ;  /* 0x00614c0001117983 */ /* 0x000ee20000300800 */
[----:B------:R-:W-:Y:S02]  /*3b150*/  IMAD.MOV.U32 R25, RZ, RZ, R18 ;  /* 0x000000ffff197224 */ /* 0x000fe400078e0012 */
[----:B------:R-:W2:Y:S03]  /*3b160*/  LDL.LU R18, [R1+0x6148] ;  /* 0x0061480001127983 */ /* 0x000ea60000300800 */
[----:B------:R-:W-:Y:S04]  /*3b170*/  STL.64 [R1+0x6068], R24 ;  /* 0x0060681801007387 */ /* 0x000fe80000100a00 */
[----:B0-----:R-:W-:Y:S01]  /*3b180*/  STL.64 [R1+0x6018], R6 ;  /* 0x0060180601007387 */ /* 0x001fe20000100a00 */
[----:B------:R0:W-:Y:S03]  /*3b190*/  STL.64 [R1+0x6010], R4 ;  /* 0x0060100401007387 */ /* 0x0001e60000100a00 */
        /* <DEDUP_REMOVED lines=10> */
[----:B------:R-:W-:Y:S01]  /*3b240*/  STL.64 [R1+0x60e8], R16 ;  /* 0x0060e81001007387 */ /* 0x000fe20000100a00 */
[C---:B----4-:R-:W-:Y:S11]  /*3b250*/  HMMA.16816.F32.BF16 R8, R20.reuse, R12, R8 ;  /* 0x0000000c1408723c */ /* 0x050ff60000041808 */
[----:B------:R-:W-:Y:S11]  /*3b260*/  @!UPT UIADD3 URZ, URZ, URZ, URZ ;  /* 0x0000003f3f3ff290 */ /* 0x000ff6000fffe03f */
[----:B------:R-:W-:Y:S01]  /*3b270*/  @!UPT UIADD3 URZ, URZ, URZ, URZ ;  /* 0x0000003f3f3ff290 */ /* 0x000fe2000fffe03f */
[----:B------:R-:W-:Y:S01]  /*3b280*/  STL.64 [R1+0x1c0], R8 ;  /* 0x0001c00801007387 */ /* 0x000fe20000100a00 */
[----:B------:R0:W-:Y:S03]  /*3b290*/  STL.64 [R1+0x1c8], R10 ;  /* 0x0001c80a01007387 */ /* 0x0001e60000100a00 */
[----:B0-----:R-:W4:Y:S01]  /*3b2a0*/  LDL.LU.64 R10, [R1+0x6130] ;  /* 0x00613000010a7983 */ /* 0x001f220000300a00 */
[----:B------:R-:W2:Y:S02]  /*3b2b0*/  LDL.LU.64 R8, [R1+0x6128] ;  /* 0x0061280001087983 */ /* 0x000ea40000300a00 */
[----:B------:R-:W-:Y:S02]  /*3b2c0*/  IMAD.MOV.U32 R24, RZ, RZ, R19 ;  /* 0x000000ffff187224 */ /* 0x000fe400078e0013 */
[----:B------:R-:W3:Y:S01]  /*3b2d0*/  LDL.LU R19, [R1+0x6124] ;  /* 0x0061240001137983 */ /* 0x000ee20000300800 */
[----:B--2---:R-:W-:Y:S01]  /*3b2e0*/  HMMA.16816.F32.BF16 R4, R20, R8, R4 ;  /* 0x000000081404723c */ /* 0x004fe20000041804 */
[----:B----4-:R-:W-:-:S02]  /*3b2f0*/  IMAD.MOV.U32 R25, RZ, RZ, R10 ;  /* 0x000000ffff197224 */ /* 0x010fc400078e000a */
[----:B------:R-:W2:Y:S03]  /*3b300*/  LDL.LU R10, [R1+0x6120] ;  /* 0x00612000010a7983 */ /* 0x000ea60000300800 */
[----:B------:R-:W-:Y:S02]  /*3b310*/  STL.64 [R1+0x6080], R24 ;  /* 0x0060801801007387 */ /* 0x000fe40000100a00 */
[----:B---3--:R-:W-:Y:S02]  /*3b320*/  STL.64 [R1+0x6030], R14 ;  /* 0x0060300e01007387 */ /* 0x008fe40000100a00 */
[----:B------:R0:W-:Y:S02]  /*3b330*/  STL.64 [R1+0x6028], R12 ;  /* 0x0060280c01007387 */ /* 0x0001e40000100a00 */
[----:B0-----:R-:W3:Y:S01]  /*3b340*/  LDL.LU.64 R12, [R1+0x12a0] ;  /* 0x0012a000010c7983 */ /* 0x001ee20000300a00 */
[----:B------:R-:W3:Y:S10]  /*3b350*/  LDL.LU.64 R14, [R1+0x12a8] ;  /* 0x0012a800010e7983 */ /* 0x000ef40000300a00 */
[----:B------:R0:W-:Y:S01]  /*3b360*/  STL.64 [R1+0x1b0], R4 ;  /* 0x0001b00401007387 */ /* 0x0001e20000100a00 */
[----:B------:R-:W-:Y:S03]  /*3b370*/  STL.64 [R1+0x1b8], R6 ;  /* 0x0001b80601007387 */ /* 0x000fe60000100a00 */
[----:B0-----:R-:W3:Y:S01]  /*3b380*/  LDL.LU.64 R4, [R1+0x6118] ;  /* 0x0061180001047983 */ /* 0x001ee20000300a00 */
[----:B------:R-:W-:-:S02]  /*3b390*/  IMAD.MOV.U32 R24, RZ, RZ, R11 ;  /* 0x000000ffff187224 */ /* 0x000fc400078e000b */
[----:B------:R-:W-:Y:S02]  /*3b3a0*/  IMAD.MOV.U32 R25, RZ, RZ, R28 ;  /* 0x000000ffff197224 */ /* 0x000fe400078e001c */
[----:B------:R-:W4:Y:S03]  /*3b3b0*/  LDL.LU R11, [R1+0x6110] ;  /* 0x00611000010b7983 */ /* 0x000f260000300800 */
[----:B------:R0:W-:Y:S02]  /*3b3c0*/  STL.64 [R1+0x6098], R24 ;  /* 0x0060981801007387 */ /* 0x0001e40000100a00 */
[----:B0-----:R-:W-:Y:S02]  /*3b3d0*/  IMAD.MOV.U32 R24, RZ, RZ, R2 ;  /* 0x000000ffff187224 */ /* 0x001fe400078e0002 */
[----:B------:R-:W-:-:S05]  /*3b3e0*/  IMAD.MOV.U32 R25, RZ, RZ, R0 ;  /* 0x000000ffff197224 */ /* 0x000fca00078e0000 */
[----:B------:R0:W-:Y:S01]  /*3b3f0*/  STL.64 [R1+0x60b0], R24 ;  /* 0x0060b01801007387 */ /* 0x0001e20000100a00 */
[----:B------:R-:W-:Y:S02]  /*3b400*/  STL.64 [R1+0x6008], R8 ;  /* 0x0060080801007387 */ /* 0x000fe40000100a00 */
[----:B0-----:R-:W-:Y:S02]  /*3b410*/  IMAD.MOV.U32 R24, RZ, RZ, R27 ;  /* 0x000000ffff187224 */ /* 0x001fe400078e001b */
[----:B------:R-:W-:Y:S01]  /*3b420*/  IMAD.MOV.U32 R25, RZ, RZ, R26 ;  /* 0x000000ffff197224 */ /* 0x000fe200078e001a */
[----:B---3--:R-:W-:Y:S11]  /*3b430*/  HMMA.16816.F32.BF16 R12, R20, R4, R12 ;  /* 0x00000004140c723c */ /* 0x008ff6000004180c */
[----:B------:R-:W-:Y:S11]  /*3b440*/  @!UPT UIADD3 URZ, URZ, URZ, URZ ;  /* 0x0000003f3f3ff290 */ /* 0x000ff6000fffe03f */
[----:B------:R-:W-:Y:S01]  /*3b450*/  @!UPT UIADD3 URZ, URZ, URZ, URZ ;  /* 0x0000003f3f3ff290 */ /* 0x000fe2000fffe03f */
[----:B------:R-:W-:Y:S01]  /*3b460*/  STL.64 [R1+0x1a0], R12 ;  /* 0x0001a00c01007387 */ /* 0x000fe20000100a00 */
[----:B------:R-:W-:Y:S02]  /*3b470*/  STL.64 [R1+0x1a8], R14 ;  /* 0x0001a80e01007387 */ /* 0x000fe40000100a00 */
[----:B------:R0:W-:Y:S02]  /*3b480*/  STL.64 [R1+0x60c8], R24 ;  /* 0x0060c81801007387 */ /* 0x0001e40000100a00 */
[----:B------:R-:W3:Y:S02]  /*3b490*/  LDL.LU.64 R16, [R1+0x1270] ;  /* 0x0012700001107983 */ /* 0x000ee40000300a00 */
[----:B0-----:R-:W-:Y:S02]  /*3b4a0*/  IMAD.MOV.U32 R24, RZ, RZ, R19 ;  /* 0x000000ffff187224 */ /* 0x001fe400078e0013 */
[----:B------:R-:W-:Y:S02]  /*3b4b0*/  IMAD.MOV.U32 R25, RZ, RZ, R18 ;  /* 0x000000ffff197224 */ /* 0x000fe400078e0012 */
[----:B------:R-:W2:Y:S04]  /*3b4c0*/  LDL.LU.64 R18, [R1+0x1278] ;  /* 0x0012780001127983 */ /* 0x000ea80000300a00 */
[----:B--2---:R-:W-:Y:S01]  /*3b4d0*/  STL.64 [R1+0x60f8], R18 ;  /* 0x0060f81201007387 */ /* 0x004fe20000100a00 */
[----:B---3--:R4:W-:Y:S02]  /*3b4e0*/  STL.64 [R1+0x60f0], R16 ;  /* 0x0060f01001007387 */ /* 0x0089e40000100a00 */
[----:B------:R-:W2:Y:S02]  /*3b4f0*/  LDL.LU.64 R8, [R1+0x1290] ;  /* 0x0012900001087983 */ /* 0x000ea40000300a00 */
[----:B----4-:R-:W-:-:S02]  /*3b500*/  IMAD.MOV.U32 R16, RZ, RZ, R11 ;  /* 0x000000ffff107224 */ /* 0x010fc400078e000b */
[----:B------:R-:W-:Y:S02]  /*3b510*/  IMAD.MOV.U32 R17, RZ, RZ, R10 ;  /* 0x000000ffff117224 */ /* 0x000fe400078e000a */
[----:B------:R-:W2:Y:S03]  /*3b520*/  LDL.LU.64 R10, [R1+0x1298] ;  /* 0x00129800010a7983 */ /* 0x000ea60000300a00 */
[----:B------:R0:W-:Y:S02]  /*3b530*/  STL.64 [R1+0x6108], R16 ;  /* 0x0061081001007387 */ /* 0x0001e40000100a00 */
[----:B0-----:R-:W2:Y:S01]  /*3b540*/  LDL.64 R16, [R1+0x90] ;  /* 0x0000900001107983 */ /* 0x001ea20000100a00 */
[----:B------:R0:W-:Y:S03]  /*3b550*/  STL.64 [R1+0x60e0], R24 ;  /* 0x0060e01801007387 */ /* 0x0001e60000100a00 */
[----:B0-----:R-:W3:Y:S04]  /*3b560*/  LDL.64 R24, [R1+0x70] ;  /* 0x0000700001187983 */ /* 0x001ee80000100a00 */
[----:B---3--:R0:W-:Y:S04]  /*3b570*/  STL.64 [R1+0x6100], R24 ;  /* 0x0061001801007387 */ /* 0x0081e80000100a00 */
[----:B0-----:R-:W3:Y:S01]  /*3b580*/  LDL.LU.64 R24, [R1+0x1280] ;  /* 0x0012800001187983 */ /* 0x001ee20000300a00 */
[----:B------:R-:W3:Y:S02]  /*3b590*/  LDL.LU.64 R26, [R1+0x1288] ;  /* 0x00128800011a7983 */ /* 0x000ee40000300a00 */
[----:B------:R-:W4:Y:S02]  /*3b5a0*/  LDL.LU.64 R12, [R1+0x11f0] ;  /* 0x0011f000010c7983 */ /* 0x000f240000300a00 */
[----:B------:R-:W2:Y:S02]  /*3b5b0*/  LDL.LU.64 R14, [R1+0x11f8] ;  /* 0x0011f800010e7983 */ /* 0x000ea40000300a00 */
[----:B--2---:R-:W-:Y:S01]  /*3b5c0*/  STL.64 [R1+0x6048], R14 ;  /* 0x0060480e01007387 */ /* 0x004fe20000100a00 */
[----:B----4-:R0:W-:Y:S03]  /*3b5d0*/  STL.64 [R1+0x6040], R12 ;  /* 0x0060400c01007387 */ /* 0x0101e60000100a00 */
        /* <DEDUP_REMOVED lines=17> */
[----:B------:R-:W4:Y:S01]  /*3b6f0*/  LDL.LU.64 R14, [R1+0x1248] ;  /* 0x00124800010e7983 */ /* 0x000f220000300a00 */
[----:B------:R-:W-:Y:S02]  /*3b700*/  HMMA.16816.F32.BF16 R8, R20, R16, R8 ;  /* 0x000000101408723c */ /* 0x000fe40000041808 */
[----:B----4-:R-:W-:Y:S01]  /*3b710*/  STL.64 [R1+0x60c0], R14 ;  /* 0x0060c00e01007387 */ /* 0x010fe20000100a00 */
[----:B--2---:R0:W-:Y:S03]  /*3b720*/  STL.64 [R1+0x60b8], R12 ;  /* 0x0060b80c01007387 */ /* 0x0041e60000100a00 */
[----:B0-----:R-:W2:Y:S01]  /*3b730*/  LDL.LU.64 R12, [R1+0x1250] ;  /* 0x00125000010c7983 */ /* 0x001ea20000300a00 */
[----:B------:R-:W4:Y:S02]  /*3b740*/  LDL.LU.64 R14, [R1+0x1258] ;  /* 0x00125800010e7983 */ /* 0x000f240000300a00 */
[----:B------:R-:W-:-:S02]  /*3b750*/  IMAD.MOV.U32 R2, RZ, RZ, R4 ;  /* 0x000000ffff027224 */ /* 0x000fc400078e0004 */
[----:B------:R-:W-:Y:S01]  /*3b760*/  IMAD.MOV.U32 R0, RZ, RZ, R5 ;  /* 0x000000ffff007224 */ /* 0x000fe200078e0005 */
[----:B----4-:R-:W-:Y:S01]  /*3b770*/  STL.64 [R1+0x60d8], R14 ;  /* 0x0060d80e01007387 */ /* 0x010fe20000100a00 */
[----:B--2---:R0:W-:Y:S03]  /*3b780*/  STL.64 [R1+0x60d0], R12 ;  /* 0x0060d00c01007387 */ /* 0x0041e60000100a00 */
[----:B0-----:R-:W2:Y:S01]  /*3b790*/  LDL.LU.64 R12, [R1+0x1260] ;  /* 0x00126000010c7983 */ /* 0x001ea20000300a00 */
[----:B------:R-:W2:Y:S02]  /*3b7a0*/  LDL.LU.64 R14, [R1+0x1268] ;  /* 0x00126800010e7983 */ /* 0x000ea40000300a00 */
[----:B------:R-:W4:Y:S02]  /*3b7b0*/  LDL.LU.64 R4, [R1+0xf90] ;  /* 0x000f900001047983 */ /* 0x000f240000300a00 */
[----:B------:R-:W4:Y:S02]  /*3b7c0*/  LDL.LU.64 R6, [R1+0xf98] ;  /* 0x000f980001067983 */ /* 0x000f240000300a00 */
[----:B------:R0:W-:Y:S01]  /*3b7d0*/  STL.64 [R1+0x190], R8 ;  /* 0x0001900801007387 */ /* 0x0001e20000100a00 */
[----:B------:R-:W-:Y:S02]  /*3b7e0*/  STL.64 [R1+0x198], R10 ;  /* 0x0001980a01007387 */ /* 0x000fe40000100a00 */
[----:B0-----:R-:W-:-:S02]  /*3b7f0*/  IMAD.MOV.U32 R9, RZ, RZ, R16 ;  /* 0x000000ffff097224 */ /* 0x001fc400078e0010 */
[----:B------:R-:W-:Y:S02]  /*3b800*/  IMAD.MOV.U32 R8, RZ, RZ, R17 ;  /* 0x000000ffff087224 */ /* 0x000fe400078e0011 */
[----:B------:R-:W3:Y:S02]  /*3b810*/  LDL.LU.64 R16, [R1+0x6108] ;  /* 0x0061080001107983 */ /* 0x000ee40000300a00 */
[C---:B---3--:R-:W-:Y:S02]  /*3b820*/  HMMA.16816.F32.BF16 R16, R20.reuse, R16, R24 ;  /* 0x000000101410723c */ /* 0x048fe40000041818 */
[----:B------:R-:W3:Y:S11]  /*3b830*/  LDL.LU.64 R24, [R1+0x6100] ;  /* 0x0061000001187983 */ /* 0x000ef60000300a00 */
[----:B------:R-:W-:Y:S10]  /*3b840*/  @!UPT UIADD3 URZ, URZ, URZ, URZ ;  /* 0x0000003f3f3ff290 */ /* 0x000ff4000fffe03f */
[----:B------:R-:W-:Y:S01]  /*3b850*/  STL.64 [R1+0x180], R16 ;  /* 0x0001801001007387 */ /* 0x000fe20000100a00 */
[----:B------:R0:W-:Y:S03]  /*3b860*/  STL.64 [R1+0x188], R18 ;  /* 0x0001881201007387 */ /* 0x0001e60000100a00 */
[----:B0-----:R-:W3:Y:S01]  /*3b870*/  LDL.LU.64 R18, [R1+0x60f8] ;  /* 0x0060f80001127983 */ /* 0x001ee20000300a00 */
[----:B------:R-:W3:Y:S02]  /*3b880*/  LDL.LU.64 R16, [R1+0x60f0] ;  /* 0x0060f00001107983 */ /* 0x000ee40000300a00 */
[C---:B---3--:R-:W-:Y:S11]  /*3b890*/  HMMA.16816.F32.BF16 R16, R20.reuse, R24, R16 ;  /* 0x000000181410723c */ /* 0x048ff60000041810 */
[----:B------:R-:W-:Y:S11]  /*3b8a0*/  @!UPT UIADD3 URZ, URZ, URZ, URZ ;  /* 0x0000003f3f3ff290 */ /* 0x000ff6000fffe03f */
[----:B------:R-:W-:Y:S01]  /*3b8b0*/  @!UPT UIADD3 URZ, URZ, URZ, URZ ;  /* 0x0000003f3f3ff290 */ /* 0x000fe2000fffe03f */
[----:B------:R0:W-:Y:S01]  /*3b8c0*/  STL.64 [R1+0x170], R16 ;  /* 0x0001701001007387 */ /* 0x0001e20000100a00 */
[----:B------:R1:W-:Y:S03]  /*3b8d0*/  STL.64 [R1+0x178], R18 ;  /* 0x0001781201007387 */ /* 0x0003e60000100a00 */
[----:B0-----:R-:W3:Y:S01]  /*3b8e0*/  LDL.LU.64 R16, [R1+0x60e8] ;  /* 0x0060e80001107983 */ /* 0x001ee20000300a00 */
[----:B-1----:R-:W-:Y:S02]  /*3b8f0*/  IMAD.MOV.U32 R19, RZ, RZ, R24 ;  /* 0x000000ffff137224 */ /* 0x002fe400078e0018 */
[----:B------:R-:W-:Y:S02]  /*3b900*/  IMAD.MOV.U32 R18, RZ, RZ, R25 ;  /* 0x000000ffff127224 */ /* 0x000fe400078e0019 */
[----:B------:R-:W2:Y:S02]  /*3b910*/  LDL.LU.64 R24, [R1+0x60e0] ;  /* 0x0060e00001187983 */ /* 0x000ea40000300a00 */
        /* <DEDUP_REMOVED lines=55> */
[----:B0-----:R-:W4:Y:S02]  /*3bc90*/  LDL.LU.64 R24, [R1+0x6020] ;  /* 0x0060200001187983 */ /* 0x001f240000300a00 */
[----:B----4-:R-:W-:Y:S02]  /*3bca0*/  HMMA.16816.F32.BF16 R20, R20, R24, R4 ;  /* 0x000000181414723c */ /* 0x010fe40000041804 */
[----:B------:R-:W3:Y:S01]  /*3bcb0*/  LDL.LU.64 R6, [R1+0x6018] ;  /* 0x0060180001067983 */ /* 0x000ee20000300a00 */
[----:B------:R-:W3:Y:S11]  /*3bcc0*/  LDL.LU.64 R4, [R1+0x6010] ;  /* 0x0060100001047983 */ /* 0x000ef60000300a00 */
[----:B------:R-:W-:Y:S09]  /*3bcd0*/  @!UPT UIADD3 URZ, URZ, URZ, URZ ;  /* 0x0000003f3f3ff290 */ /* 0x000ff2000fffe03f */
[----:B------:R0:W-:Y:S01]  /*3bce0*/  STL.64 [R1+0xf0], R20 ;  /* 0x0000f01401007387 */ /* 0x0001e20000100a00 */
[----:B------:R-:W-:Y:S02]  /*3bcf0*/  STL.64 [R1+0xf8], R22 ;  /* 0x0000f81601007387 */ /* 0x000fe40000100a00 */
[----:B0-----:R-:W-:Y:S02]  /*3bd00*/  IMAD.MOV.U32 R20, RZ, RZ, R9 ;  /* 0x000000ffff147224 */ /* 0x001fe400078e0009 */
[----:B------:R-:W-:Y:S02]  /*3bd10*/  IMAD.MOV.U32 R21, RZ, RZ, R8 ;  /* 0x000000ffff157224 */ /* 0x000fe400078e0008 */
[----:B------:R-:W2:Y:S01]  /*3bd20*/  LDL.LU.64 R8, [R1+0x1660] ;  /* 0x0016600001087983 */ /* 0x000ea20000300a00 */
[----:B------:R-:W2:Y:S02]  /*3bd30*/  LDL.LU.64 R10, [R1+0x1668] ;  /* 0x00166800010a7983 */ /* 0x000ea40000300a00 */
[----:B------:R0:W-:Y:S02]  /*3bd40*/  STL.64 [R1+0x5ff0], R20 ;  /* 0x005ff01401007387 */ /* 0x0001e40000100a00 */
[----:B0-----:R-:W3:Y:S01]  /*3bd50*/  LDL.LU.64 R20, [R1+0x1670] ;  /* 0x0016700001147983 */ /* 0x001ee20000300a00 */
[----:B------:R-:W3:Y:S02]  /*3bd60*/  LDL.LU.64 R22, [R1+0x1678] ;  /* 0x0016780001167983 */ /* 0x000ee40000300a00 */
[----:B------:R3:W-:Y:S02]  /*3bd70*/  STL.64 [R1+0x5fc0], R24 ;  /* 0x005fc01801007387 */ /* 0x0007e40000100a00 */
[C---:B---3--:R-:W-:Y:S01]  /*3bd80*/  HMMA.16816.F32.BF16 R24, R4.reuse, R16, R20 ;  /* 0x000000100418723c */ /* 0x048fe20000041814 */
[----:B------:R-:W3:Y:S01]  /*3bd90*/  LDL.LU.64 R20, [R1+0x1630] ;  /* 0x0016300001147983 */ /* 0x000ee20000300a00 */
[----:B------:R-:W4:Y:S11]  /*3bda0*/  LDL.LU.64 R22, [R1+0x1638] ;  /* 0x0016380001167983 */ /* 0x000f360000300a00 */
[----:B------:R-:W-:Y:S10]  /*3bdb0*/  @!UPT UIADD3 URZ, URZ, URZ, URZ ;  /* 0x0000003f3f3ff290 */ /* 0x000ff4000fffe03f */
[----:B------:R-:W-:Y:S01]  /*3bdc0*/  STL.64 [R1+0x430], R24 ;  /* 0x0004301801007387 */ /* 0x000fe20000100a00 */
[----:B------:R-:W-:Y:S03]  /*3bdd0*/  STL.64 [R1+0x438], R26 ;  /* 0x0004381a01007387 */ /* 0x000fe60000100a00 */
[----:B----4-:R-:W-:Y:S01]  /*3bde0*/  STL.64 [R1+0x6000], R22 ;  /* 0x0060001601007387 */ /* 0x010fe20000100a00 */
[----:B---3--:R0:W-:Y:S03]  /*3bdf0*/  STL.64 [R1+0x5ff8], R20 ;  /* 0x005ff81401007387 */ /* 0x0081e60000100a00 */
[----:B0-----:R-:W3:Y:S01]  /*3be00*/  LDL.LU.64 R20, [R1+0x1640] ;  /* 0x0016400001147983 */ /* 0x001ee20000300a00 */
[----:B------:R-:W3:Y:S02]  /*3be10*/  LDL.LU.64 R22, [R1+0x1648] ;  /* 0x0016480001167983 */ /* 0x000ee40000300a00 */
[----:B------:R-:W4:Y:S01]  /*3be20*/  LDL.64 R24, [R1+0x50] ;  /* 0x0000500001187983 */ /* 0x000f220000100a00 */
[C---:B--2---:R-:W-:Y:S01]  /*3be30*/  HMMA.16816.F32.BF16 R8, R4.reuse, R12, R8 ;  /* 0x0000000c0408723c */ /* 0x044fe20000041808 */
[----:B----4-:R0:W-:Y:S04]  /*3be40*/  STL.64 [R1+0x5fd0], R24 ;  /* 0x005fd01801007387 */ /* 0x0101e80000100a00 */
[----:B0-----:R-:W2:Y:S04]  /*3be50*/  LDL.64 R24, [R1+0x60] ;  /* 0x0000600001187983 */ /* 0x001ea80000100a00 */
[----:B--2---:R-:W-:Y:S01]  /*3be60*/  STL.64 [R1+0x5fe0], R24 ;  /* 0x005fe01801007387 */ /* 0x004fe20000100a00 */
[----:B------:R-:W-:Y:S02]  /*3be70*/  STL [R1+0x5f64], R17 ;  /* 0x005f641101007387 */ /* 0x000fe40000100800 */
[----:B------:R0:W-:Y:S02]  /*3be80*/  STL [R1+0x5fc8], R16 ;  /* 0x005fc81001007387 */ /* 0x0001e40000100800 */
[----:B0-----:R-:W2:Y:S09]  /*3be90*/  LDL.64 R16, [R1+0x80] ;  /* 0x0000800001107983 */ /* 0x001eb20000100a00 */
[----:B------:R0:W-:Y:S02]  /*3bea0*/  STL.64 [R1+0x420], R8 ;  /* 0x0004200801007387 */ /* 0x0001e40000100a00 */
[----:B------:R-:W-:Y:S01]  /*3beb0*/  STL.64 [R1+0x428], R10 ;  /* 0x0004280a01007387 */ /* 0x000fe20000100a00 */
[----:B0-----:R-:W3:Y:S01]  /*3bec0*/  LDL.LU.64 R8, [R1+0x6008] ;  /* 0x0060080001087983 */ /* 0x001ee20000300a00 */
[----:B------:R-:W-:Y:S02]  /*3bed0*/  STL.64 [R1+0x5f58], R14 ;  /* 0x005f580e01007387 */ /* 0x000fe40000100a00 */
[----:B------:R0:W-:Y:S02]  /*3bee0*/  STL.64 [R1+0x5f50], R12 ;  /* 0x005f500c01007387 */ /* 0x0001e40000100a00 */
[----:B0-----:R-:W4:Y:S01]  /*3bef0*/  LDL.64 R12, [R1+0x40] ;  /* 0x00004000010c7983 */ /* 0x001f220000100a00 */
[----:B---3--:R-:W-:Y:S03]  /*3bf00*/  HMMA.16816.F32.BF16 R20, R4, R8, R20 ;  /* 0x000000080414723c */ /* 0x008fe60000041814 */
[----:B----4-:R0:W-:Y:S04]  /*3bf10*/  STL.64 [R1+0x5fd8], R12 ;  /* 0x005fd80c01007387 */ /* 0x0101e80000100a00 */
[----:B0-----:R-:W3:Y:S01]  /*3bf20*/  LDL.LU.64 R12, [R1+0x11e0] ;  /* 0x0011e000010c7983 */ /* 0x001ee20000300a00 */
[----:B------:R-:W3:Y:S11]  /*3bf30*/  LDL.LU.64 R14, [R1+0x11e8] ;  /* 0x0011e800010e7983 */ /* 0x000ef60000300a00 */
[----:B------:R-:W-:Y:S04]  /*3bf40*/  @!UPT UIADD3 URZ, URZ, URZ, URZ ;  /* 0x0000003f3f3ff290 */ /* 0x000fe8000fffe03f */
[----:B------:R-:W-:Y:S02]  /*3bf50*/  STL.64 [R1+0x410], R20 ;  /* 0x0004101401007387 */ /* 0x000fe40000100a00 */
[----:B------:R0:W-:Y:S02]  /*3bf60*/  STL.64 [R1+0x418], R22 ;  /* 0x0004181601007387 */ /* 0x0001e40000100a00 */
[----:B0-----:R-:W4:Y:S01]  /*3bf70*/  LDL.LU.64 R22, [R1+0x6000] ;  /* 0x0060000001167983 */ /* 0x001f220000300a00 */
[----:B------:R-:W4:Y:S02]  /*3bf80*/  LDL.LU.64 R20, [R1+0x5ff8] ;  /* 0x005ff80001147983 */ /* 0x000f240000300a00 */
[----:B------:R0:W-:Y:S02]  /*3bf90*/  STL.64 [R1+0x5fe8], R8 ;  /* 0x005fe80801007387 */ /* 0x0001e40000100a00 */
[----:B0-----:R-:W-:Y:S02]  /*3bfa0*/  IMAD.MOV.U32 R8, RZ, RZ, R2 ;  /* 0x000000ffff087224 */ /* 0x001fe400078e0002 */
[----:B------:R-:W-:-:S07]  /*3bfb0*/  IMAD.MOV.U32 R9, RZ, RZ, R0 ;  /* 0x000000ffff097224 */ /* 0x000fce00078e0000 */
[C---:B----4-:R-:W-:Y:S01]  /*3bfc0*/  HMMA.16816.F32.BF16 R8, R4.reuse, R8, R20 ;  /* 0x000000080408723c */ /* 0x050fe20000041814 */
[----:B------:R-:W3:Y:S11]  /*3bfd0*/  LDL.LU.64 R20, [R1+0x5ff0] ;  /* 0x005ff00001147983 */ /* 0x000ef60000300a00 */
[----:B------:R-:W-:Y:S11]  /*3bfe0*/  @!UPT UIADD3 URZ, URZ, URZ, URZ ;  /* 0x0000003f3f3ff290 */ /* 0x000ff6000fffe03f */
[----:B------:R0:W-:Y:S01]  /*3bff0*/  STL.64 [R1+0x400], R8 ;  /* 0x0004000801007387 */ /* 0x0001e20000100a00 */
[----:B------:R1:W-:Y:S03]  /*3c000*/  STL.64 [R1+0x408], R10 ;  /* 0x0004080a01007387 */ /* 0x0003e60000100a00 */
[----:B0-----:R-:W4:Y:S01]  /*3c010*/  LDL.LU.64 R8, [R1+0x11c0] ;  /* 0x0011c00001087983 */ /* 0x001f220000300a00 */
[----:B-1----:R-:W4:Y:S01]  /*3c020*/  LDL.LU.64 R10, [R1+0x11c8] ;  /* 0x0011c800010a7983 */ /* 0x002f220000300a00 */
[----:B---3--:R-:W-:Y:S11]  /*3c030*/  HMMA.16816.F32.BF16 R12, R4, R20, R12 ;  /* 0x00000014040c723c */ /* 0x008ff6000004180c */
[----:B------:R-:W-:Y:S11]  /*3c040*/  @!UPT UIADD3 URZ, URZ, URZ, URZ ;  /* 0x0000003f3f3ff290 */ /* 0x000ff6000fffe03f */
[----:B------:R-:W-:Y:S01]  /*3c050*/  @!UPT UIADD3 URZ, URZ, URZ, URZ ;  /* 0x0000003f3f3ff290 */ /* 0x000fe2000fffe03f */
[----:B------:R0:W-:Y:S01]  /*3c060*/  STL.64 [R1+0x3f0], R12 ;  /* 0x0003f00c01007387 */ /* 0x0001e20000100a00 */
[----:B------:R1:W-:Y:S03]  /*3c070*/  STL.64 [R1+0x3f8], R14 ;  /* 0x0003f80e01007387 */ /* 0x0003e60000100a00 */
[----:B0-----:R-:W3:Y:S01]  /*3c080*/  LDL.LU.64 R12, [R1+0x11b0] ;  /* 0x0011b000010c7983 */ /* 0x001ee20000300a00 */
[----:B-1----:R-:W3:Y:S02]  /*3c090*/  LDL.LU.64 R14, [R1+0x11b8] ;  /* 0x0011b800010e7983 */ /* 0x002ee40000300a00 */
[----:B------:R-:W2:Y:S02]  /*3c0a0*/  LDL.64 R20, [R1+0xc0] ;  /* 0x0000c00001147983 */ /* 0x000ea40000100a00 */
[----:B--2---:R0:W-:Y:S04]  /*3c0b0*/  STL.64 [R1+0x5f78], R20 ;  /* 0x005f781401007387 */ /* 0x0041e80000100a00 */
[----:B0-----:R-:W2:Y:S01]  /*3c0c0*/  LDL.LU.64 R20, [R1+0x11d0] ;  /* 0x0011d00001147983 */ /* 0x001ea20000300a00 */
[----:B------:R-:W2:Y:S02]  /*3c0d0*/  LDL.LU.64 R22, [R1+0x11d8] ;  /* 0x0011d80001167983 */ /* 0x000ea40000300a00 */
[----:B------:R-:W-:-:S02]  /*3c0e0*/  IMAD.MOV.U32 R2, RZ, RZ, R16 ;  /* 0x000000ffff027224 */ /* 0x000fc400078e0010 */
[----:B------:R-:W-:Y:S02]  /*3c0f0*/  IMAD.MOV.U32 R0, RZ, RZ, R17 ;  /* 0x000000ffff007224 */ /* 0x000fe400078e0011 */
[----:B------:R-:W-:Y:S02]  /*3c100*/  IMAD.MOV.U32 R24, RZ, RZ, R19 ;  /* 0x000000ffff187224 */ /* 0x000fe400078e0013 */
[----:B------:R-:W-:Y:S01]  /*3c110*/  IMAD.MOV.U32 R25, RZ, RZ, R18 ;  /* 0x000000ffff197224 */ /* 0x000fe200078e0012 */
[C---:B--2---:R-:W-:Y:S11]  /*3c120*/  HMMA.16816.F32.BF16 R20, R4.reuse, R16, R20 ;  /* 0x000000100414723c */ /* 0x044ff60000041814 */
[----:B------:R-:W-:Y:S11]  /*3c130*/  @!UPT UIADD3 URZ, URZ, URZ, URZ ;  /* 0x0000003f3f3ff290 */ /* 0x000ff6000fffe03f */
[----:B------:R-:W-:Y:S01]  /*3c140*/  @!UPT UIADD3 URZ, URZ, URZ, URZ ;  /* 0x0000003f3f3ff290 */ /* 0x000fe2000fffe03f */
[----:B------:R0:W-:Y:S01]  /*3c150*/  STL.64 [R1+0x3e0], R20 ;  /* 0x0003e01401007387 */ /* 0x0001e20000100a00 */
[----:B------:R-:W-:Y:S02]  /*3c160*/  STL.64 [R1+0x3e8], R22 ;  /* 0x0003e81601007387 */ /* 0x000fe40000100a00 */
[----:B------:R-:W2:Y:S02]  /*3c170*/  LDL.LU.64 R16, [R1+0x11a0] ;  /* 0x0011a00001107983 */ /* 0x000ea40000300a00 */
[----:B------:R-:W2:Y:S01]  /*3c180*/  LDL.LU.64 R18, [R1+0x11a8] ;  /* 0x0011a80001127983 */ /* 0x000ea20000300a00 */
[----:B0-----:R-:W2:Y:S04]  /*3c190*/  LDL.64 R20, [R1] ;  /* 0x0000000001147983 */ /* 0x001ea80000100a00 */
[----:B--2---:R0:W-:Y:S04]  /*3c1a0*/  STL.64 [R1+0x5f80], R20 ;  /* 0x005f801401007387 */ /* 0x0041e80000100a00 */
[----:B0-----:R-:W2:Y:S01]  /*3c1b0*/  LDL.64 R20, [R1+0x10] ;  /* 0x0000100001147983 */ /* 0x001ea20000100a00 */
[C---:B----4-:R-:W-:Y:S03]  /*3c1c0*/  HMMA.16816.F32.BF16 R24, R4.reuse, R24, R8 ;  /* 0x000000180418723c */ /* 0x050fe60000041808 */
[----:B--2---:R0:W-:Y:S04]  /*3c1d0*/  STL.64 [R1+0x5f90], R20 ;  /* 0x005f901401007387 */ /* 0x0041e80000100a00 */
[----:B0-----:R-:W2:Y:S04]  /*3c1e0*/  LDL.64 R20, [R1+0x20] ;  /* 0x0000200001147983 */ /* 0x001ea80000100a00 */
[----:B--2---:R0:W-:Y:S04]  /*3c1f0*/  STL.64 [R1+0x5fa8], R20 ;  /* 0x005fa81401007387 */ /* 0x0041e80000100a00 */
[----:B0-----:R-:W2:Y:S01]  /*3c200*/  LDL.64 R20, [R1+0x30] ;  /* 0x0000300001147983 */ /* 0x001ea20000100a00 */
[----:B------:R-:W-:Y:S02]  /*3c210*/  STL [R1+0x5f3c], R0 ;  /* 0x005f3c0001007387 */ /* 0x000fe40000100800 */
[----:B------:R-:W-:Y:S02]  /*3c220*/  STL [R1+0x5f38], R2 ;  /* 0x005f380201007387 */ /* 0x000fe40000100800 */
[----:B------:R-:W4:Y:S03]  /*3c230*/  LDL.LU.64 R8, [R1+0x5fe8] ;  /* 0x005fe80001087983 */ /* 0x000f260000300a00 */
[----:B------:R0:W-:Y:S01]  /*3c240*/  STL.64 [R1+0x3d0], R24 ;  /* 0x0003d01801007387 */ /* 0x0001e20000100a00 */
[----:B------:R-:W-:Y:S03]  /*3c250*/  STL.64 [R1+0x3d8], R26 ;  /* 0x0003d81a01007387 */ /* 0x000fe60000100a00 */
[----:B0-----:R-:W3:Y:S02]  /*3c260*/  LDL.LU.64 R24, [R1+0x5fe0] ;  /* 0x005fe00001187983 */ /* 0x001ee40000300a00 */
[----:B---3--:R-:W-:Y:S01]  /*3c270*/  HMMA.16816.F32.BF16 R12, R4, R24, R12 ;  /* 0x00000018040c723c */ /* 0x008fe2000004180c */
[----:B------:R-:W-:-:S02]  /*3c280*/  IMAD.MOV.U32 R11, RZ, RZ, R24 ;  /* 0x000000ffff0b7224 */ /* 0x000fc400078e0018 */
[----:B------:R-:W-:Y:S11]  /*3c290*/  IMAD.MOV.U32 R10, RZ, RZ, R25 ;  /* 0x000000ffff0a7224 */ /* 0x000ff600078e0019 */
[----:B------:R-:W-:Y:S09]  /*3c2a0*/  @!UPT UIADD3 URZ, URZ, URZ, URZ ;  /* 0x0000003f3f3ff290 */ /* 0x000ff2000fffe03f */
[----:B------:R0:W-:Y:S01]  /*3c2b0*/  STL.64 [R1+0x6e0], R12 ;  /* 0x0006e00c01007387 */ /* 0x0001e20000100a00 */
[----:B------:R-:W-:Y:S03]  /*3c2c0*/  STL.64 [R1+0x6e8], R14 ;  /* 0x0006e80e01007387 */ /* 0x000fe60000100a00 */
[----:B0-----:R-:W3:Y:S01]  /*3c2d0*/  LDL.LU.64 R12, [R1+0x5fd8] ;  /* 0x005fd800010c7983 */ /* 0x001ee20000300a00 */
[----:B------:R-:W2:Y:S02]  /*3c2e0*/  LDL.LU.64 R24, [R1+0x5fd0] ;  /* 0x005fd00001187983 */ /* 0x000ea40000300a00 */
[----:B------:R-:W-:Y:S02]  /*3c2f0*/  STL.64 [R1+0x5f48], R10 ;  /* 0x005f480a01007387 */ /* 0x000fe40000100a00 */
[----:B----4-:R0:W-:Y:S02]  /*3c300*/  STL.64 [R1+0x5f40], R8 ;  /* 0x005f400801007387 */ /* 0x0101e40000100a00 */
[----:B0-----:R-:W3:Y:S01]  /*3c310*/  LDL.LU.64 R8, [R1+0x1190] ;  /* 0x0011900001087983 */ /* 0x001ee20000300a00 */
[----:B------:R-:W3:Y:S01]  /*3c320*/  LDL.LU.64 R10, [R1+0x1198] ;  /* 0x00119800010a7983 */ /* 0x000ee20000300a00 */
[C---:B--2---:R-:W-:Y:S11]  /*3c330*/  HMMA.16816.F32.BF16 R16, R4.reuse, R24, R16 ;  /* 0x000000180410723c */ /* 0x044ff60000041810 */
[----:B------:R-:W-:Y:S11]  /*3c340*/  @!UPT UIADD3 URZ, URZ, URZ, URZ ;  /* 0x0000003f3f3ff290 */ /* 0x000ff6000fffe03f */
[----:B------:R-:W-:Y:S01]  /*3c350*/  @!UPT UIADD3 URZ, URZ, URZ, URZ ;  /* 0x0000003f3f3ff290 */ /* 0x000fe2000fffe03f */
[----:B------:R0:W-:Y:S01]  /*3c360*/  STL.64 [R1+0x6d0], R16 ;  /* 0x0006d01001007387 */ /* 0x0001e20000100a00 */
[----:B------:R1:W-:Y:S03]  /*3c370*/  STL.64 [R1+0x6d8], R18 ;  /* 0x0006d81201007387 */ /* 0x0003e60000100a00 */
[----:B0-----:R-:W2:Y:S01]  /*3c380*/  LDL.LU R16, [R1+0x5fc8] ;  /* 0x005fc80001107983 */ /* 0x001ea20000300800 */
[----:B---3--:R-:W-:Y:S01]  /*3c390*/  HMMA.16816.F32.BF16 R8, R4, R12, R8 ;  /* 0x0000000c0408723c */ /* 0x008fe20000041808 */
[----:B-1----:R-:W-:Y:S02]  /*3c3a0*/  IMAD.MOV.U32 R19, RZ, RZ, R24 ;  /* 0x000000ffff137224 */ /* 0x002fe400078e0018 */
[----:B------:R-:W-:Y:S02]  /*3c3b0*/  IMAD.MOV.U32 R18, RZ, RZ, R25 ;  /* 0x000000ffff127224 */ /* 0x000fe400078e0019 */
[----:B------:R-:W3:Y:S01]  /*3c3c0*/  LDL.LU.64 R24, [R1+0x5fc0] ;  /* 0x005fc00001187983 */ /* 0x000ee20000300a00 */
[----:B------:R-:W-:Y:S02]  /*3c3d0*/  STL [R1+0x5f60], R19 ;  /* 0x005f601301007387 */ /* 0x000fe40000100800 */
[----:B------:R-:W-:Y:S01]  /*3c3e0*/  STL [R1+0x5f8c], R18 ;  /* 0x005f8c1201007387 */ /* 0x000fe20000100800 */
[----:B--2---:R0:W-:Y:S11]  /*3c3f0*/  STL [R1+0x5f88], R16 ;  /* 0x005f881001007387 */ /* 0x0041f60000100800 */
[----:B------:R-:W-:Y:S03]  /*3c400*/  @!UPT UIADD3 URZ, URZ, URZ, URZ ;  /* 0x0000003f3f3ff290 */ /* 0x000fe6000fffe03f */
[----:B------:R-:W-:Y:S02]  /*3c410*/  STL.64 [R1+0x6c0], R8 ;  /* 0x0006c00801007387 */ /* 0x000fe40000100a00 */
[----:B------:R-:W-:Y:S01]  /*3c420*/  STL.64 [R1+0x6c8], R10 ;  /* 0x0006c80a01007387 */ /* 0x000fe20000100a00 */
        /* <DEDUP_REMOVED lines=10> */
[----:B------:R-:W-:-:S02]  /*3c4d0*/  IMAD.MOV.U32 R27, RZ, RZ, R12 ;  /* 0x000000ffff1b7224 */ /* 0x000fc400078e000c */
[----:B------:R-:W-:Y:S01]  /*3c4e0*/  IMAD.MOV.U32 R26, RZ, RZ, R13 ;  /* 0x000000ffff1a7224 */ /* 0x000fe200078e000d */
[----:B------:R-:W4:Y:S01]  /*3c4f0*/  LDL.LU.64 R8, [R1+0x1150] ;  /* 0x0011500001087983 */ /* 0x000f220000300a00 */
[----:B------:R-:W4:Y:S03]  /*3c500*/  LDL.LU.64 R10, [R1+0x1158] ;  /* 0x00115800010a7983 */ /* 0x000f260000300a00 */
[----:B------:R-:W-:Y:S01]  /*3c510*/  STL.64 [R1+0x5f70], R26 ;  /* 0x005f701a01007387 */ /* 0x000fe20000100a00 */
[----:B---3--:R0:W-:Y:S02]  /*3c520*/  STL.64 [R1+0x5f68], R24 ;  /* 0x005f681801007387 */ /* 0x0081e40000100a00 */
[----:B------:R-:W-:Y:S02]  /*3c530*/  IMAD.MOV.U32 R29, RZ, RZ, R20 ;  /* 0x000000ffff1d7224 */ /* 0x000fe400078e0014 */
[----:B------:R-:W-:Y:S01]  /*3c540*/  IMAD.MOV.U32 R28, RZ, RZ, R21 ;  /* 0x000000ffff1c7224 */ /* 0x000fe200078e0015 */
[----:B0-----:R-:W3:Y:S01]  /*3c550*/  LDL.LU.64 R24, [R1+0x1140] ;  /* 0x0011400001187983 */ /* 0x001ee20000300a00 */
[----:B------:R-:W3:Y:S02]  /*3c560*/  LDL.LU.64 R26, [R1+0x1148] ;  /* 0x00114800011a7983 */ /* 0x000ee40000300a00 */
[----:B------:R-:W3:Y:S02]  /*3c570*/  LDL.LU.64 R12, [R1+0x1130] ;  /* 0x00113000010c7983 */ /* 0x000ee40000300a00 */
[----:B------:R-:W3:Y:S01]  /*3c580*/  LDL.LU.64 R14, [R1+0x1138] ;  /* 0x00113800010e7983 */ /* 0x000ee20000300a00 */
[C---:B--2---:R-:W-:Y:S11]  /*3c590*/  HMMA.16816.F32.BF16 R16, R4.reuse, R20, R16 ;  /* 0x000000140410723c */ /* 0x044ff60000041810 */
[----:B------:R-:W-:Y:S11]  /*3c5a0*/  @!UPT UIADD3 URZ, URZ, URZ, URZ ;  /* 0x0000003f3f3ff290 */ /* 0x000ff6000fffe03f */
[----:B------:R-:W-:Y:S01]  /*3c5b0*/  @!UPT UIADD3 URZ, URZ, URZ, URZ ;  /* 0x0000003f3f3ff290 */ /* 0x000fe2000fffe03f */
[----:B------:R-:W-:Y:S01]  /*3c5c0*/  STL.64 [R1+0x6b0], R16 ;  /* 0x0006b01001007387 */ /* 0x000fe20000100a00 */
[----:B------:R0:W-:Y:S03]  /*3c5d0*/  STL.64 [R1+0x6b8], R18 ;  /* 0x0006b81201007387 */ /* 0x0001e60000100a00 */
[----:B0-----:R-:W2:Y:S01]  /*3c5e0*/  LDL.LU.64 R18, [R1+0x5fb8] ;  /* 0x005fb80001127983 */ /* 0x001ea20000300a00 */
[----:B------:R-:W2:Y:S02]  /*3c5f0*/  LDL.LU.64 R16, [R1+0x5fb0] ;  /* 0x005fb00001107983 */ /* 0x000ea40000300a00 */
        /* <DEDUP_REMOVED lines=14> */
[----:B------:R1:W-:Y:S02]  /*3c6e0*/  STL.64 [R1+0x698], R18 ;  /* 0x0006981201007387 */ /* 0x0003e40000100a00 */
[----:B0-----:R-:W-:Y:S01]  /*3c6f0*/  IMAD.MOV.U32 R17, RZ, RZ, R20 ;  /* 0x000000ffff117224 */ /* 0x001fe200078e0014 */
[----:B-1----:R-:W2:Y:S01]  /*3c700*/  LDL.LU R18, [R1+0x5f8c] ;  /* 0x005f8c0001127983 */ /* 0x002ea20000300800 */
[----:B------:R-:W2:Y:S02]  /*3c710*/  LDL.LU R16, [R1+0x5f88] ;  /* 0x005f880001107983 */ /* 0x000ea40000300800 */
[----:B------:R-:W-:Y:S02]  /*3c720*/  IMAD.MOV.U32 R19, RZ, RZ, R21 ;  /* 0x000000ffff137224 */ /* 0x000fe400078e0015 */
[----:B------:R-:W4:Y:S02]  /*3c730*/  LDL.LU.64 R20, [R1+0x5f80] ;  /* 0x005f800001147983 */ /* 0x000f240000300a00 */
[C---:B----4-:R-:W-:Y:S11]  /*3c740*/  HMMA.16816.F32.BF16 R8, R4.reuse, R20, R8 ;  /* 0x000000140408723c */ /* 0x050ff60000041808 */
[----:B------:R-:W-:Y:S11]  /*3c750*/  @!UPT UIADD3 URZ, URZ, URZ, URZ ;  /* 0x0000003f3f3ff290 */ /* 0x000ff6000fffe03f */
[----:B------:R-:W-:Y:S01]  /*3c760*/  @!UPT UIADD3 URZ, URZ, URZ, URZ ;  /* 0x0000003f3f3ff290 */ /* 0x000fe2000fffe03f */
[----:B------:R-:W-:Y:S01]  /*3c770*/  STL.64 [R1+0x680], R8 ;  /* 0x0006800801007387 */ /* 0x000fe20000100a00 */
[----:B------:R0:W-:Y:S02]  /*3c780*/  STL.64 [R1+0x688], R10 ;  /* 0x0006880a01007387 */ /* 0x0001e40000100a00 */
[----:B0-----:R-:W-:Y:S02]  /*3c790*/  IMAD.MOV.U32 R11, RZ, RZ, R20 ;  /* 0x000000ffff0b7224 */ /* 0x001fe400078e0014 */
[----:B------:R-:W-:Y:S02]  /*3c7a0*/  IMAD.MOV.U32 R10, RZ, RZ, R21 ;  /* 0x000000ffff0a7224 */ /* 0x000fe400078e0015 */
        /* <DEDUP_REMOVED lines=8> */
[----:B------:R-:W-:Y:S02]  /*3c830*/  IMAD.MOV.U32 R9, RZ, RZ, R20 ;  /* 0x000000ffff097224 */ /* 0x000fe400078e0014 */
[----:B------:R-:W-:Y:S02]  /*3c840*/  IMAD.MOV.U32 R8, RZ, RZ, R21 ;  /* 0x000000ffff087224 */ /* 0x000fe400078e0015 */
[----:B------:R-:W-:Y:S01]  /*3c850*/  LDSM.16.MT88.4 R20, [R3+0x10080] ;  /* 0x010080000314783b */ /* 0x000fe20000004200 */
[----:B----4-:R-:W-:Y:S07]  /*3c860*/  HMMA.16816.F32.BF16 R12, R4, R24, R12 ;  /* 0x00000018040c723c */ /* 0x010fee000004180c */
[----:B------:R-:W-:-:S02]  /*3c870*/  IMAD.MOV.U32 R6, RZ, RZ, R11 ;  /* 0x000000ffff067224 */ /* 0x000fc400078e000b */
[----:B------:R-:W-:Y:S11]  /*3c880*/  IMAD.MOV.U32 R7, RZ, RZ, R10 ;  /* 0x000000ffff077224 */ /* 0x000ff600078e000a */
[----:B------:R-:W-:Y:S03]  /*3c890*/  @!UPT UIADD3 URZ, URZ, URZ, URZ ;  /* 0x0000003f3f3ff290 */ /* 0x000fe6000fffe03f */
[----:B------:R0:W-:Y:S01]  /*3c8a0*/  STL.64 [R1+0x3c0], R12 ;  /* 0x0003c00c01007387 */ /* 0x0001e20000100a00 */
[----:B------:R1:W-:Y:S03]  /*3c8b0*/  STL.64 [R1+0x3c8], R14 ;  /* 0x0003c80e01007387 */ /* 0x0003e60000100a00 */
[----:B0-----:R-:W2:Y:S01]  /*3c8c0*/  LDL.LU.64 R12, [R1+0x1590] ;  /* 0x00159000010c7983 */ /* 0x001ea20000300a00 */
[----:B-1----:R-:W2:Y:S02]  /*3c8d0*/  LDL.LU.64 R14, [R1+0x1598] ;  /* 0x00159800010e7983 */ /* 0x002ea40000300a00 */
[----:B------:R0:W-:Y:S02]  /*3c8e0*/  STL.64 [R1+0x5e40], R24 ;  /* 0x005e401801007387 */ /* 0x0001e40000100a00 */
[----:B0-----:R-:W-:Y:S02]  /*3c8f0*/  IMAD.MOV.U32 R24, RZ, RZ, R9 ;  /* 0x000000ffff187224 */ /* 0x001fe400078e0009 */
[----:B------:R-:W-:-:S02]  /*3c900*/  IMAD.MOV.U32 R25, RZ, RZ, R8 ;  /* 0x000000ffff197224 */ /* 0x000fc400078e0008 */
[----:B------:R-:W4:Y:S01]  /*3c910*/  LDL.LU.64 R8, [R1+0x1540] ;  /* 0x0015400001087983 */ /* 0x000f220000300a00 */
[----:B------:R-:W4:Y:S02]  /*3c920*/  LDL.LU.64 R10, [R1+0x1548] ;  /* 0x00154800010a7983 */ /* 0x000f240000300a00 */
[----:B------:R0:W-:Y:S02]  /*3c930*/  STL.64 [R1+0x5e58], R24 ;  /* 0x005e581801007387 */ /* 0x0001e40000100a00 */
[----:B0-----:R-:W-:Y:S02]  /*3c940*/  IMAD.MOV.U32 R24, RZ, RZ, R6 ;  /* 0x000000ffff187224 */ /* 0x001fe400078e0006 */
[----:B------:R-:W-:Y:S02]  /*3c950*/  IMAD.MOV.U32 R25, RZ, RZ, R7 ;  /* 0x000000ffff197224 */ /* 0x000fe400078e0007 */
[----:B------:R-:W0:Y:S04]  /*3c960*/  LDSM.16.MT88.4 R4, [R3+0x10100] ;  /* 0x010100000304783b */ /* 0x000e280000004200 */
[----:B------:R1:W-:Y:S02]  /*3c970*/  STL.64 [R1+0x5e70], R24 ;  /* 0x005e701801007387 */ /* 0x0003e40000100a00 */
[----:B-1----:R-:W-:-:S02]  /*3c980*/  IMAD.MOV.U32 R24, RZ, RZ, R17 ;  /* 0x000000ffff187224 */ /* 0x002fc400078e0011 */
[----:B------:R-:W2:Y:S01]  /*3c990*/  LDL.LU R17, [R1+0x5f64] ;  /* 0x005f640001117983 */ /* 0x000ea20000300800 */
[----:B------:R-:W-:Y:S02]  /*3c9a0*/  IMAD.MOV.U32 R25, RZ, RZ, R19 ;  /* 0x000000ffff197224 */ /* 0x000fe400078e0013 */
[----:B------:R-:W3:Y:S03]  /*3c9b0*/  LDL.LU R19, [R1+0x5f60] ;  /* 0x005f600001137983 */ /* 0x000ee60000300800 */
[----:B------:R-:W-:Y:S04]  /*3c9c0*/  STL.64 [R1+0x5e88], R24 ;  /* 0x005e881801007387 */ /* 0x000fe80000100a00 */
[----:B0-----:R-:W-:Y:S01]  /*3c9d0*/  STL.64 [R1+0x5e50], R6 ;  /* 0x005e500601007387 */ /* 0x001fe20000100a00 */
[----:B------:R0:W-:Y:S03]  /*3c9e0*/  STL.64 [R1+0x5e48], R4 ;  /* 0x005e480401007387 */ /* 0x0001e60000100a00 */
[----:B0-----:R-:W3:Y:S01]  /*3c9f0*/  LDL.64 R4, [R1+0xa0] ;  /* 0x0000a00001047983 */ /* 0x001ee20000100a00 */
[C---:B--2---:R-:W-:Y:S03]  /*3ca00*/  HMMA.16816.F32.BF16 R12, R20.reuse, R16, R12 ;  /* 0x00000010140c723c */ /* 0x044fe6000004180c */
[----:B---3--:R0:W-:Y:S04]  /*3ca10*/  STL.64 [R1+0x5f30], R4 ;  /* 0x005f300401007387 */ /* 0x0081e80000100a00 */
        /* <DEDUP_REMOVED lines=16> */
[----:B------:R-:W-:Y:S01]  /*3cb20*/  IMAD.MOV.U32 R25, RZ, RZ, R2 ;  /* 0x000000ffff197224 */ /* 0x000fe200078e0002 */
[----:B------:R-:W4:Y:S01]  /*3cb30*/  LDL.LU R0, [R1+0x5f3c] ;  /* 0x005f3c0001007983 */ /* 0x000f220000300800 */
[----:B------:R-:W4:Y:S03]  /*3cb40*/  LDL.LU R2, [R1+0x5f38] ;  /* 0x005f380001027983 */ /* 0x000f260000300800 */
[----:B------:R-:W-:Y:S01]  /*3cb50*/  STL.64 [R1+0x5ea0], R24 ;  /* 0x005ea01801007387 */ /* 0x000fe20000100a00 */
[----:B---3--:R-:W-:Y:S02]  /*3cb60*/  STL.64 [R1+0x5e30], R14 ;  /* 0x005e300e01007387 */ /* 0x008fe40000100a00 */
[----:B------:R0:W-:Y:S02]  /*3cb70*/  STL.64 [R1+0x5e28], R12 ;  /* 0x005e280c01007387 */ /* 0x0001e40000100a00 */
        /* <DEDUP_REMOVED lines=9> */
[----:B------:R-:W-:-:S05]  /*3cc10*/  IMAD.MOV.U32 R25, RZ, RZ, R28 ;  /* 0x000000ffff197224 */ /* 0x000fca00078e001c */
        /* <DEDUP_REMOVED lines=13> */
[----:B------:R-:W2:Y:S01]  /*3ccf0*/  LDL.LU.64 R16, [R1+0x13f0] ;  /* 0x0013f00001107983 */ /* 0x000ea20000300a00 */
[----:B------:R-:W3:Y:S01]  /*3cd00*/  LDL.LU.64 R18, [R1+0x13f8] ;  /* 0x0013f80001127983 */ /* 0x000ee20000300a00 */
[----:B----4-:R-:W-:Y:S02]  /*3cd10*/  IMAD.MOV.U32 R24, RZ, RZ, R11 ;  /* 0x000000ffff187224 */ /* 0x010fe400078e000b */
[----:B------:R-:W-:Y:S01]  /*3cd20*/  IMAD.MOV.U32 R25, RZ, RZ, R10 ;  /* 0x000000ffff197224 */ /* 0x000fe200078e000a */
[----:B---3--:R-:W-:Y:S01]  /*3cd30*/  STL.64 [R1+0x5f18], R18 ;  /* 0x005f181201007387 */ /* 0x008fe20000100a00 */
[----:B--2---:R0:W-:Y:S02]  /*3cd40*/  STL.64 [R1+0x5f10], R16 ;  /* 0x005f101001007387 */ /* 0x0041e40000100a00 */
[----:B------:R-:W2:Y:S02]  /*3cd50*/  LDL.LU.64 R8, [R1+0x1410] ;  /* 0x0014100001087983 */ /* 0x000ea40000300a00 */
[----:B------:R-:W2:Y:S02]  /*3cd60*/  LDL.LU.64 R10, [R1+0x1418] ;  /* 0x00141800010a7983 */ /* 0x000ea40000300a00 */
[----:B0-----:R-:W-:-:S02]  /*3cd70*/  IMAD.MOV.U32 R16, RZ, RZ, R2 ;  /* 0x000000ffff107224 */ /* 0x001fc400078e0002 */
[----:B------:R-:W-:-:S05]  /*3cd80*/  IMAD.MOV.U32 R17, RZ, RZ, R0 ;  /* 0x000000ffff117224 */ /* 0x000fca00078e0000 */
[----:B------:R0:W-:Y:S04]  /*3cd90*/  STL.64 [R1+0x5f28], R16 ;  /* 0x005f281001007387 */ /* 0x0001e80000100a00 */
[----:B0-----:R-:W2:Y:S01]  /*3cda0*/  LDL.64 R16, [R1+0x90] ;  /* 0x0000900001107983 */ /* 0x001ea20000100a00 */
[----:B------:R0:W-:Y:S03]  /*3cdb0*/  STL.64 [R1+0x5f00], R24 ;  /* 0x005f001801007387 */ /* 0x0001e60000100a00 */
[----:B0-----:R-:W3:Y:S01]  /*3cdc0*/  LDL.LU.64 R24, [R1+0x70] ;  /* 0x0000700001187983 */ /* 0x001ee20000300a00 */
[----:B------:R-:W-:Y:S02]  /*3cdd0*/  IMAD.MOV.U32 R29, RZ, RZ, R4 ;  /* 0x000000ffff1d7224 */ /* 0x000fe400078e0004 */
[----:B------:R-:W-:Y:S01]  /*3cde0*/  IMAD.MOV.U32 R28, RZ, RZ, R5 ;  /* 0x000000ffff1c7224 */ /* 0x000fe200078e0005 */
        /* <DEDUP_REMOVED lines=35> */
[----:B------:R-:W4:Y:S04]  /*3d020*/  LDL.LU.64 R14, [R1+0x1118] ;  /* 0x00111800010e7983 */ /* 0x000f280000300a00 */
        /* <DEDUP_REMOVED lines=71> */
[----:B------:R-:W3:Y:S01]  /*3d4a0*/  LDL.LU.64 R6, [R1+0x5e50] ;  /* 0x005e500001067983 */ /* 0x000ee20000300a00 */
[----:B------:R-:W3:Y:S11]  /*3d4b0*/  LDL.LU.64 R4, [R1+0x5e48] ;  /* 0x005e480001047983 */ /* 0x000ef60000300a00 */
[----:B------:R-:W-:Y:S09]  /*3d4c0*/  @!UPT UIADD3 URZ, URZ, URZ, URZ ;  /* 0x0000003f3f3ff290 */ /* 0x000ff2000fffe03f */
[----:B------:R0:W-:Y:S01]  /*3d4d0*/  STL.64 [R1+0x4f0], R24 ;  /* 0x0004f01801007387 */ /* 0x0001e20000100a00 */
[----:B------:R-:W-:Y:S03]  /*3d4e0*/  STL.64 [R1+0x4f8], R26 ;  /* 0x0004f81a01007387 */ /* 0x000fe60000100a00 */
[----:B0-----:R-:W4:Y:S02]  /*3d4f0*/  LDL.LU.64 R24, [R1+0x5e40] ;  /* 0x005e400001187983 */ /* 0x001f240000300a00 */
[----:B----4-:R-:W-:Y:S01]  /*3d500*/  HMMA.16816.F32.BF16 R12, R20, R24, R12 ;  /* 0x00000018140c723c */ /* 0x010fe2000004180c */
[----:B------:R-:W-:Y:S02]  /*3d510*/  IMAD.MOV.U32 R2, RZ, RZ, R24 ;  /* 0x000000ffff027224 */ /* 0x000fe400078e0018 */
[----:B------:R-:W-:Y:S11]  /*3d520*/  IMAD.MOV.U32 R0, RZ, RZ, R25 ;  /* 0x000000ffff007224 */ /* 0x000ff600078e0019 */
[----:B------:R-:W-:Y:S09]  /*3d530*/  @!UPT UIADD3 URZ, URZ, URZ, URZ ;  /* 0x0000003f3f3ff290 */ /* 0x000ff2000fffe03f */
[----:B------:R0:W-:Y:S01]  /*3d540*/  STL.64 [R1+0x340], R12 ;  /* 0x0003400c01007387 */ /* 0x0001e20000100a00 */
[----:B------:R1:W-:Y:S03]  /*3d550*/  STL.64 [R1+0x348], R14 ;  /* 0x0003480e01007387 */ /* 0x0003e60000100a00 */
[----:B0-----:R-:W3:Y:S01]  /*3d560*/  LDL.LU.64 R12, [R1+0x1010] ;  /* 0x00101000010c7983 */ /* 0x001ee20000300a00 */
[----:B-1----:R-:W3:Y:S02]  /*3d570*/  LDL.LU.64 R14, [R1+0x1018] ;  /* 0x00101800010e7983 */ /* 0x002ee40000300a00 */
[----:B------:R-:W2:Y:S02]  /*3d580*/  LDL.LU.64 R24, [R1+0xfb0] ;  /* 0x000fb00001187983 */ /* 0x000ea40000300a00 */
[----:B------:R-:W4:Y:S02]  /*3d590*/  LDL.LU.64 R26, [R1+0xfb8] ;  /* 0x000fb800011a7983 */ /* 0x000f240000300a00 */
[----:B------:R-:W-:-:S02]  /*3d5a0*/  IMAD.MOV.U32 R20, RZ, RZ, R19 ;  /* 0x000000ffff147224 */ /* 0x000fc400078e0013 */
[----:B------:R-:W-:Y:S01]  /*3d5b0*/  IMAD.MOV.U32 R21, RZ, RZ, R18 ;  /* 0x000000ffff157224 */ /* 0x000fe200078e0012 */
[----:B----4-:R-:W-:Y:S01]  /*3d5c0*/  STL.64 [R1+0x5df0], R26 ;  /* 0x005df01a01007387 */ /* 0x010fe20000100a00 */
[----:B--2---:R0:W-:Y:S02]  /*3d5d0*/  STL.64 [R1+0x5de8], R24 ;  /* 0x005de81801007387 */ /* 0x0041e40000100a00 */
[----:B0-----:R-:W-:Y:S02]  /*3d5e0*/  IMAD.MOV.U32 R24, RZ, RZ, R9 ;  /* 0x000000ffff187224 */ /* 0x001fe400078e0009 */
[----:B------:R-:W-:Y:S02]  /*3d5f0*/  IMAD.MOV.U32 R25, RZ, RZ, R8 ;  /* 0x000000ffff197224 */ /* 0x000fe400078e0008 */
[----:B------:R-:W2:Y:S01]  /*3d600*/  LDL.LU.64 R8, [R1+0x1000] ;  /* 0x0010000001087983 */ /* 0x000ea20000300a00 */
[----:B------:R-:W2:Y:S02]  /*3d610*/  LDL.LU.64 R10, [R1+0x1008] ;  /* 0x00100800010a7983 */ /* 0x000ea40000300a00 */
[----:B------:R0:W-:Y:S02]  /*3d620*/  STL.64 [R1+0x5e00], R24 ;  /* 0x005e001801007387 */ /* 0x0001e40000100a00 */
[----:B0-----:R-:W-:-:S02]  /*3d630*/  IMAD.MOV.U32 R24, RZ, RZ, R29 ;  /* 0x000000ffff187224 */ /* 0x001fc400078e001d */
[----:B------:R-:W-:Y:S01]  /*3d640*/  IMAD.MOV.U32 R25, RZ, RZ, R28 ;  /* 0x000000ffff197224 */ /* 0x000fe200078e001c */
[----:B------:R-:W4:Y:S04]  /*3d650*/  LDL.LU R29, [R1+0x5e38] ;  /* 0x005e3800011d7983 */ /* 0x000f280000300800 */
[----:B------:R0:W-:Y:S04]  /*3d660*/  STL.64 [R1+0x5e18], R24 ;  /* 0x005e181801007387 */ /* 0x0001e80000100a00 */
[----:B0-----:R-:W2:Y:S01]  /*3d670*/  LDL.LU.64 R24, [R1+0xff0] ;  /* 0x000ff00001187983 */ /* 0x001ea20000300a00 */
[----:B------:R-:W2:Y:S02]  /*3d680*/  LDL.LU.64 R26, [R1+0xff8] ;  /* 0x000ff800011a7983 */ /* 0x000ea40000300a00 */
[----:B------:R0:W-:Y:S02]  /*3d690*/  STL.64 [R1+0x5df8], R20 ;  /* 0x005df81401007387 */ /* 0x0001e40000100a00 */
[----:B0-----:R-:W2:Y:S01]  /*3d6a0*/  LDL.LU.64 R20, [R1+0xfd0] ;  /* 0x000fd00001147983 */ /* 0x001ea20000300a00 */
[----:B------:R-:W2:Y:S01]  /*3d6b0*/  LDL.LU.64 R22, [R1+0xfd8] ;  /* 0x000fd80001167983 */ /* 0x000ea20000300a00 */
[C---:B---3--:R-:W-:Y:S02]  /*3d6c0*/  HMMA.16816.F32.BF16 R12, R4.reuse, R16, R12 ;  /* 0x00000010040c723c */ /* 0x048fe4000004180c */
[----:B--2---:R-:W-:Y:S01]  /*3d6d0*/  STL.64 [R1+0x5e10], R22 ;  /* 0x005e101601007387 */ /* 0x004fe20000100a00 */
[----:B------:R0:W-:Y:S03]  /*3d6e0*/  STL.64 [R1+0x5e08], R20 ;  /* 0x005e081401007387 */ /* 0x0001e60000100a00 */
[----:B0-----:R-:W2:Y:S01]  /*3d6f0*/  LDL.LU.64 R20, [R1+0xfe0] ;  /* 0x000fe00001147983 */ /* 0x001ea20000300a00 */
[----:B------:R-:W2:Y:S11]  /*3d700*/  LDL.LU.64 R22, [R1+0xfe8] ;  /* 0x000fe80001167983 */ /* 0x000eb60000300a00 */
[----:B------:R-:W-:Y:S05]  /*3d710*/  @!UPT UIADD3 URZ, URZ, URZ, URZ ;  /* 0x0000003f3f3ff290 */ /* 0x000fea000fffe03f */
[----:B------:R-:W-:Y:S02]  /*3d720*/  STL.64 [R1+0x2c0], R12 ;  /* 0x0002c00c01007387 */ /* 0x000fe40000100a00 */
[----:B------:R0:W-:Y:S02]  /*3d730*/  STL.64 [R1+0x2c8], R14 ;  /* 0x0002c80e01007387 */ /* 0x0001e40000100a00 */
[----:B0-----:R-:W3:Y:S01]  /*3d740*/  LDL.LU.64 R14, [R1+0x5e30] ;  /* 0x005e3000010e7983 */ /* 0x001ee20000300a00 */
[----:B------:R-:W2:Y:S02]  /*3d750*/  LDL.LU.64 R12, [R1+0x5e28] ;  /* 0x005e2800010c7983 */ /* 0x000ea40000300a00 */
[C---:B--2---:R-:W-:Y:S11]  /*3d760*/  HMMA.16816.F32.BF16 R8, R4.reuse, R12, R8 ;  /* 0x0000000c0408723c */ /* 0x044ff60000041808 */
[----:B------:R-:W-:Y:S11]  /*3d770*/  @!UPT UIADD3 URZ, URZ, URZ, URZ ;  /* 0x0000003f3f3ff290 */ /* 0x000ff6000fffe03f */
[----:B------:R-:W-:Y:S01]  /*3d780*/  @!UPT UIADD3 URZ, URZ, URZ, URZ ;  /* 0x0000003f3f3ff290 */ /* 0x000fe2000fffe03f */
[----:B------:R0:W-:Y:S01]  /*3d790*/  STL.64 [R1+0x2b0], R8 ;  /* 0x0002b00801007387 */ /* 0x0001e20000100a00 */
[----:B------:R-:W-:Y:S03]  /*3d7a0*/  STL.64 [R1+0x2b8], R10 ;  /* 0x0002b80a01007387 */ /* 0x000fe60000100a00 */
[----:B0-----:R-:W2:Y:S01]  /*3d7b0*/  LDL.LU.64 R8, [R1+0x5e20] ;  /* 0x005e200001087983 */ /* 0x001ea20000300a00 */
[----:B---3--:R-:W-:Y:S02]  /*3d7c0*/  STL.64 [R1+0x5d50], R14 ;  /* 0x005d500e01007387 */ /* 0x008fe40000100a00 */
[----:B------:R0:W-:Y:S02]  /*3d7d0*/  STL.64 [R1+0x5d48], R12 ;  /* 0x005d480c01007387 */ /* 0x0001e40000100a00 */
[----:B0-----:R-:W3:Y:S01]  /*3d7e0*/  LDL.LU.64 R12, [R1+0x80] ;  /* 0x00008000010c7983 */ /* 0x001ee20000300a00 */
[C---:B--2---:R-:W-:Y:S11]  /*3d7f0*/  HMMA.16816.F32.BF16 R24, R4.reuse, R8, R24 ;  /* 0x000000080418723c */ /* 0x044ff60000041818 */
[----:B------:R-:W-:Y:S11]  /*3d800*/  @!UPT UIADD3 URZ, URZ, URZ, URZ ;  /* 0x0000003f3f3ff290 */ /* 0x000ff6000fffe03f */
[----:B------:R-:W-:Y:S01]  /*3d810*/  @!UPT UIADD3 URZ, URZ, URZ, URZ ;  /* 0x0000003f3f3ff290 */ /* 0x000fe2000fffe03f */
[----:B------:R0:W-:Y:S01]  /*3d820*/  STL.64 [R1+0x2a0], R24 ;  /* 0x0002a01801007387 */ /* 0x0001e20000100a00 */
[----:B------:R-:W-:Y:S03]  /*3d830*/  STL.64 [R1+0x2a8], R26 ;  /* 0x0002a81a01007387 */ /* 0x000fe60000100a00 */
[----:B0-----:R-:W2:Y:S01]  /*3d840*/  LDL.LU.64 R24, [R1+0x5e18] ;  /* 0x005e180001187983 */ /* 0x001ea20000300a00 */
[----:B------:R0:W-:Y:S03]  /*3d850*/  STL.64 [R1+0x5d98], R8 ;  /* 0x005d980801007387 */ /* 0x0001e60000100a00 */
[----:B0-----:R-:W3:Y:S01]  /*3d860*/  LDL.LU.64 R8, [R1+0xfc0] ;  /* 0x000fc00001087983 */ /* 0x001ee20000300a00 */
[----:B------:R-:W3:Y:S01]  /*3d870*/  LDL.LU.64 R10, [R1+0xfc8] ;  /* 0x000fc800010a7983 */ /* 0x000ee20000300a00 */
[C---:B--2---:R-:W-:Y:S02]  /*3d880*/  HMMA.16816.F32.BF16 R24, R4.reuse, R24, R20 ;  /* 0x000000180418723c */ /* 0x044fe40000041814 */
[----:B------:R-:W2:Y:S01]  /*3d890*/  LDL.LU.64 R22, [R1+0x5e10] ;  /* 0x005e100001167983 */ /* 0x000ea20000300a00 */
[----:B------:R-:W2:Y:S11]  /*3d8a0*/  LDL.LU.64 R20, [R1+0x5e08] ;  /* 0x005e080001147983 */ /* 0x000eb60000300a00 */
[----:B------:R-:W-:Y:S09]  /*3d8b0*/  @!UPT UIADD3 URZ, URZ, URZ, URZ ;  /* 0x0000003f3f3ff290 */ /* 0x000ff2000fffe03f */
[----:B------:R0:W-:Y:S01]  /*3d8c0*/  STL.64 [R1+0x290], R24 ;  /* 0x0002901801007387 */ /* 0x0001e20000100a00 */
[----:B------:R2:W-:Y:S03]  /*3d8d0*/  STL.64 [R1+0x298], R26 ;  /* 0x0002981a01007387 */ /* 0x0005e60000100a00 */
[----:B0-----:R-:W2:Y:S01]  /*3d8e0*/  LDL.LU.64 R24, [R1+0x5e00] ;  /* 0x005e000001187983 */ /* 0x001ea20000300a00 */
[----:B---3--:R-:W-:Y:S01]  /*3d8f0*/  HMMA.16816.F32.BF16 R8, R4, R12, R8 ;  /* 0x0000000c0408723c */ /* 0x008fe20000041808 */
[----:B------:R-:W-:Y:S02]  /*3d900*/  IMAD.MOV.U32 R18, RZ, RZ, R12 ;  /* 0x000000ffff127224 */ /* 0x000fe400078e000c */
[----:B------:R-:W-:-:S05]  /*3d910*/  IMAD.MOV.U32 R19, RZ, RZ, R13 ;  /* 0x000000ffff137224 */ /* 0x000fca00078e000d */
[C---:B--2---:R-:W-:Y:S01]  /*3d920*/  HMMA.16816.F32.BF16 R24, R4.reuse, R24, R20 ;  /* 0x000000180418723c */ /* 0x044fe20000041814 */
[----:B------:R-:W2:Y:S11]  /*3d930*/  LDL.LU.64 R20, [R1+0x5df8] ;  /* 0x005df80001147983 */ /* 0x000eb60000300a00 */
[----:B------:R-:W-:Y:S11]  /*3d940*/  @!UPT UIADD3 URZ, URZ, URZ, URZ ;  /* 0x0000003f3f3ff290 */ /* 0x000ff6000fffe03f */
[----:B------:R-:W-:Y:S01]  /*3d950*/  STL.64 [R1+0x280], R24 ;  /* 0x0002801801007387 */ /* 0x000fe20000100a00 */
[----:B------:R0:W-:Y:S03]  /*3d960*/  STL.64 [R1+0x288], R26 ;  /* 0x0002881a01007387 */ /* 0x0001e60000100a00 */
[----:B0-----:R-:W2:Y:S01]  /*3d970*/  LDL.LU.64 R26, [R1+0x5df0] ;  /* 0x005df000011a7983 */ /* 0x001ea20000300a00 */
[----:B------:R-:W2:Y:S02]  /*3d980*/  LDL.LU.64 R24, [R1+0x5de8] ;  /* 0x005de80001187983 */ /* 0x000ea40000300a00 */
[----:B------:R0:W-:Y:S02]  /*3d990*/  STL.64 [R1+0x270], R8 ;  /* 0x0002700801007387 */ /* 0x0001e40000100a00 */
[----:B------:R-:W-:Y:S01]  /*3d9a0*/  STL.64 [R1+0x278], R10 ;  /* 0x0002780a01007387 */ /* 0x000fe20000100a00 */
[----:B------:R-:W-:Y:S01]  /*3d9b0*/  STL.64 [R1+0x5d68], R18 ;  /* 0x005d681201007387 */ /* 0x000fe20000100a00 */
[----:B------:R-:W-:Y:S03]  /*3d9c0*/  STL.64 [R1+0x5d60], R16 ;  /* 0x005d601001007387 */ /* 0x000fe60000100a00 */
[----:B0-----:R-:W3:Y:S01]  /*3d9d0*/  LDL.LU.64 R8, [R1+0x30] ;  /* 0x0000300001087983 */ /* 0x001ee20000300a00 */
[----:B--2---:R-:W-:Y:S03]  /*3d9e0*/  HMMA.16816.F32.BF16 R12, R4, R20, R24 ;  /* 0x00000014040c723c */ /* 0x004fe60000041818 */
[----:B------:R-:W0:Y:S04]  /*3d9f0*/  LDSM.16.MT88.4 R24, [R3+0x10180] ;  /* 0x010180000318783b */ /* 0x000e280000004200 */
[----:B---3--:R-:W-:Y:S11]  /*3da00*/  STL.64 [R1+0x5db8], R8 ;  /* 0x005db80801007387 */ /* 0x008ff60000100a00 */
[----:B------:R-:W-:Y:S05]  /*3da10*/  @!UPT UIADD3 URZ, URZ, URZ, URZ ;  /* 0x0000003f3f3ff290 */ /* 0x000fea000fffe03f */
[----:B------:R-:W-:Y:S01]  /*3da20*/  STL.64 [R1+0x260], R12 ;  /* 0x0002600c01007387 */ /* 0x000fe20000100a00 */
[----:B------:R-:W-:Y:S02]  /*3da30*/  STL.64 [R1+0x268], R14 ;  /* 0x0002680e01007387 */ /* 0x000fe40000100a00 */
[----:B------:R-:W-:Y:S02]  /*3da40*/  STL [R1+0x5d0c], R20 ;  /* 0x005d0c1401007387 */ /* 0x000fe40000100800 */
[----:B------:R1:W-:Y:S02]  /*3da50*/  STL [R1+0x5d08], R21 ;  /* 0x005d081501007387 */ /* 0x0003e40000100800 */
[----:B-1----:R-:W2:Y:S01]  /*3da60*/  LDL.LU.64 R20, [R1+0x1350] ;  /* 0x0013500001147983 */ /* 0x002ea20000300a00 */
[----:B------:R-:W2:Y:S03]  /*3da70*/  LDL.LU.64 R22, [R1+0x1358] ;  /* 0x0013580001167983 */ /* 0x000ea60000300a00 */
[----:B0-----:R-:W-:Y:S01]  /*3da80*/  STL.64 [R1+0x5d78], R26 ;  /* 0x005d781a01007387 */ /* 0x001fe20000100a00 */
[----:B------:R-:W-:Y:S02]  /*3da90*/  STL.64 [R1+0x5d70], R24 ;  /* 0x005d701801007387 */ /* 0x000fe40000100a00 */
[----:B------:R-:W3:Y:S02]  /*3daa0*/  LDL.LU.64 R8, [R1+0x1330] ;  /* 0x0013300001087983 */ /* 0x000ee40000300a00 */
[----:B------:R-:W2:Y:S02]  /*3dab0*/  LDL.LU.64 R10, [R1+0x1338] ;  /* 0x00133800010a7983 */ /* 0x000ea40000300a00 */
[----:B--2---:R-:W-:Y:S01]  /*3dac0*/  STL.64 [R1+0x5dc8], R10 ;  /* 0x005dc80a01007387 */ /* 0x004fe20000100a00 */
[----:B---3--:R0:W-:Y:S03]  /*3dad0*/  STL.64 [R1+0x5dc0], R8 ;  /* 0x005dc00801007387 */ /* 0x0081e60000100a00 */
[----:B0-----:R-:W2:Y:S04]  /*3dae0*/  LDL.LU.64 R8, [R1+0x50] ;  /* 0x0000500001087983 */ /* 0x001ea80000300a00 */
[----:B--2---:R0:W-:Y:S04]  /*3daf0*/  STL.64 [R1+0x5de0], R8 ;  /* 0x005de00801007387 */ /* 0x0041e80000100a00 */
[----:B0-----:R-:W2:Y:S01]  /*3db00*/  LDL.LU.64 R8, [R1+0x60] ;  /* 0x0000600001087983 */ /* 0x001ea20000300a00 */
[----:B------:R-:W3:Y:S02]  /*3db10*/  LDL.LU.64 R24, [R1+0x1320] ;  /* 0x0013200001187983 */ /* 0x000ee40000300a00 */
[----:B------:R-:W2:Y:S02]  /*3db20*/  LDL.LU.64 R26, [R1+0x1328] ;  /* 0x00132800011a7983 */ /* 0x000ea40000300a00 */
[----:B--2---:R-:W-:Y:S01]  /*3db30*/  STL.64 [R1+0x5dd8], R26 ;  /* 0x005dd81a01007387 */ /* 0x004fe20000100a00 */
[----:B---3--:R0:W-:Y:S03]  /*3db40*/  STL.64 [R1+0x5dd0], R24 ;  /* 0x005dd01801007387 */ /* 0x0081e60000100a00 */
[----:B0-----:R-:W2:Y:S01]  /*3db50*/  LDL.LU.64 R24, [R1+0x1340] ;  /* 0x0013400001187983 */ /* 0x001ea20000300a00 */
[----:B------:R-:W2:Y:S02]  /*3db60*/  LDL.LU.64 R26, [R1+0x1348] ;  /* 0x00134800011a7983 */ /* 0x000ea40000300a00 */
[----:B------:R-:W3:Y:S02]  /*3db70*/  LDL.LU.64 R12, [R1] ;  /* 0x00000000010c7983 */ /* 0x000ee40000300a00 */
[----:B------:R-:W-:-:S02]  /*3db80*/  IMAD.MOV.U32 R16, RZ, RZ, R2 ;  /* 0x000000ffff107224 */ /* 0x000fc400078e0002 */
[----:B------:R-:W-:Y:S01]  /*3db90*/  IMAD.MOV.U32 R17, RZ, RZ, R0 ;  /* 0x000000ffff117224 */ /* 0x000fe200078e0000 */
[----:B---3--:R0:W-:Y:S04]  /*3dba0*/  STL.64 [R1+0x5da0], R12 ;  /* 0x005da00c01007387 */ /* 0x0081e80000100a00 */
[----:B0-----:R-:W3:Y:S01]  /*3dbb0*/  LDL.LU.64 R12, [R1+0x10] ;  /* 0x00001000010c7983 */ /* 0x001ee20000300a00 */
[----:B------:R-:W-:Y:S03]  /*3dbc0*/  HMMA.16816.F32.BF16 R20, R4, R8, R20 ;  /* 0x000000080414723c */ /* 0x000fe60000041814 */
[----:B---3--:R0:W-:Y:S04]  /*3dbd0*/  STL.64 [R1+0x5db0], R12 ;  /* 0x005db00c01007387 */ /* 0x0081e80000100a00 */
[----:B0-----:R-:W3:Y:S01]  /*3dbe0*/  LDL.LU.64 R12, [R1+0x20] ;  /* 0x00002000010c7983 */ /* 0x001ee20000300a00 */
[----:B------:R0:W-:Y:S03]  /*3dbf0*/  STL.64 [R1+0x5d80], R16 ;  /* 0x005d801001007387 */ /* 0x0001e60000100a00 */
[----:B0-----:R-:W2:Y:S04]  /*3dc00*/  LDL.LU.64 R16, [R1+0xc0] ;  /* 0x0000c00001107983 */ /* 0x001ea80000300a00 */
[----:B--2---:R0:W-:Y:S04]  /*3dc10*/  STL.64 [R1+0x5da8], R16 ;  /* 0x005da81001007387 */ /* 0x0041e80000100a00 */
[----:B0-----:R-:W2:Y:S04]  /*3dc20*/  LDL.LU.64 R16, [R1+0x40] ;  /* 0x0000400001107983 */ /* 0x001ea80000300a00 */
[----:B------:R-:W-:Y:S02]  /*3dc30*/  STL.64 [R1+0x250], R20 ;  /* 0x0002501401007387 */ /* 0x000fe40000100a00 */
[----:B------:R0:W-:Y:S02]  /*3dc40*/  STL.64 [R1+0x258], R22 ;  /* 0x0002581601007387 */ /* 0x0001e40000100a00 */
[----:B0-----:R-:W-:-:S02]  /*3dc50*/  IMAD.MOV.U32 R23, RZ, RZ, R8 ;  /* 0x000000ffff177224 */ /* 0x001fc400078e0008 */
[----:B------:R-:W-:Y:S02]  /*3dc60*/  IMAD.MOV.U32 R22, RZ, RZ, R9 ;  /* 0x000000ffff167224 */ /* 0x000fe400078e0009 */
[----:B------:R-:W2:Y:S02]  /*3dc70*/  LDL.LU.64 R8, [R1+0x5de0] ;  /* 0x005de00001087983 */ /* 0x000ea40000300a00 */
        /* <DEDUP_REMOVED lines=9> */
[----:B------:R-:W2:Y:S01]  /*3dd10*/  LDL.LU.64 R8, [R1+0x5dc0] ;  /* 0x005dc00001087983 */ /* 0x000ea20000300a00 */
[----:B------:R-:W-:Y:S01]  /*3dd20*/  STL [R1+0x5d34], R0 ;  /* 0x005d340001007387 */ /* 0x000fe20000100800 */
[----:B------:R-:W-:Y:S01]  /*3dd30*/  STL [R1+0x5d30], R2 ;  /* 0x005d300201007387 */ /* 0x000fe20000100800 */
[C---:B--2---:R-:W-:Y:S11]  /*3dd40*/  HMMA.16816.F32.BF16 R8, R4.reuse, R16, R8 ;  /* 0x000000100408723c */ /* 0x044ff60000041808 */
[----:B------:R-:W-:Y:S11]  /*3dd50*/  @!UPT UIADD3 URZ, URZ, URZ, URZ ;  /* 0x0000003f3f3ff290 */ /* 0x000ff6000fffe03f */
[----:B------:R-:W-:Y:S01]  /*3dd60*/  @!UPT UIADD3 URZ, URZ, URZ, URZ ;  /* 0x0000003f3f3ff290 */ /* 0x000fe2000fffe03f */
[----:B------:R0:W-:Y:S01]  /*3dd70*/  STL.64 [R1+0x230], R8 ;  /* 0x0002300801007387 */ /* 0x0001e20000100a00 */
[----:B------:R1:W-:Y:S03]  /*3dd80*/  STL.64 [R1+0x238], R10 ;  /* 0x0002380a01007387 */ /* 0x0003e60000100a00 */
[----:B0-----:R-:W2:Y:S01]  /*3dd90*/  LDL.LU.64 R8, [R1+0x5db8] ;  /* 0x005db80001087983 */ /* 0x001ea20000300a00 */
[----:B------:R-:W-:Y:S02]  /*3dda0*/  IMAD.MOV.U32 R3, RZ, RZ, R17 ;  /* 0x000000ffff037224 */ /* 0x000fe400078e0011 */
[----:B------:R-:W-:Y:S02]  /*3ddb0*/  IMAD.MOV.U32 R28, RZ, RZ, R16 ;  /* 0x000000ffff1c7224 */ /* 0x000fe400078e0010 */
[----:B------:R-:W3:Y:S01]  /*3ddc0*/  LDL.LU.64 R16, [R1+0x1300] ;  /* 0x0013000001107983 */ /* 0x000ee20000300a00 */
[----:B------:R-:W3:Y:S02]  /*3ddd0*/  LDL.LU.64 R18, [R1+0x1308] ;  /* 0x0013080001127983 */ /* 0x000ee40000300a00 */
[----:B------:R-:W-:Y:S02]  /*3dde0*/  STL [R1+0x5d44], R3 ;  /* 0x005d440301007387 */ /* 0x000fe40000100800 */
[----:B------:R-:W-:Y:S01]  /*3ddf0*/  STL [R1+0x5d40], R28 ;  /* 0x005d401c01007387 */ /* 0x000fe20000100800 */
[----:B--2---:R-:W-:Y:S01]  /*3de00*/  HMMA.16816.F32.BF16 R24, R4, R8, R24 ;  /* 0x000000080418723c */ /* 0x004fe20000041818 */
[----:B------:R-:W-:-:S02]  /*3de10*/  IMAD.MOV.U32 R20, RZ, RZ, R8 ;  /* 0x000000ffff147224 */ /* 0x000fc400078e0008 */
[----:B------:R-:W-:Y:S11]  /*3de20*/  IMAD.MOV.U32 R21, RZ, RZ, R9 ;  /* 0x000000ffff157224 */ /* 0x000ff600078e0009 */
[----:B------:R-:W-:Y:S09]  /*3de30*/  @!UPT UIADD3 URZ, URZ, URZ, URZ ;  /* 0x0000003f3f3ff290 */ /* 0x000ff2000fffe03f */
[----:B------:R0:W-:Y:S01]  /*3de40*/  STL.64 [R1+0x220], R24 ;  /* 0x0002201801007387 */ /* 0x0001e20000100a00 */
[----:B------:R2:W-:Y:S02]  /*3de50*/  STL.64 [R1+0x228], R26 ;  /* 0x0002281a01007387 */ /* 0x0005e40000100a00 */
[----:B------:R-:W3:Y:S02]  /*3de60*/  LDL.LU.64 R8, [R1+0x12f0] ;  /* 0x0012f00001087983 */ /* 0x000ee40000300a00 */
[----:B-1----:R-:W3:Y:S01]  /*3de70*/  LDL.LU.64 R10, [R1+0x12f8] ;  /* 0x0012f800010a7983 */ /* 0x002ee20000300a00 */
[----:B0-----:R-:W3:Y:S01]  /*3de80*/  LDL.LU.64 R24, [R1+0xfa0] ;  /* 0x000fa00001187983 */ /* 0x001ee20000300a00 */
[----:B--2---:R-:W2:Y:S03]  /*3de90*/  LDL.LU.64 R26, [R1+0xfa8] ;  /* 0x000fa800011a7983 */ /* 0x004ea60000300a00 */
[----:B--2---:R-:W-:Y:S01]  /*3dea0*/  STL.64 [R1+0x5d90], R26 ;  /* 0x005d901a01007387 */ /* 0x004fe20000100a00 */
[----:B---3--:R0:W-:Y:S03]  /*3deb0*/  STL.64 [R1+0x5d88], R24 ;  /* 0x005d881801007387 */ /* 0x0081e60000100a00 */
[----:B0-----:R-:W2:Y:S01]  /*3dec0*/  LDL.LU.64 R24, [R1+0x12e0] ;  /* 0x0012e00001187983 */ /* 0x001ea20000300a00 */
[----:B------:R-:W2:Y:S02]  /*3ded0*/  LDL.LU.64 R26, [R1+0x12e8] ;  /* 0x0012e800011a7983 */ /* 0x000ea40000300a00 */
        /* <DEDUP_REMOVED lines=8> */
[----:B------:R0:W-:Y:S02]  /*3df60*/  STL.64 [R1+0x218], R22 ;  /* 0x0002181601007387 */ /* 0x0001e40000100a00 */
[----:B0-----:R-:W-:Y:S02]  /*3df70*/  IMAD.MOV.U32 R23, RZ, RZ, R12 ;  /* 0x000000ffff177224 */ /* 0x001fe400078e000c */
[----:B------:R-:W-:Y:S02]  /*3df80*/  IMAD.MOV.U32 R22, RZ, RZ, R13 ;  /* 0x000000ffff167224 */ /* 0x000fe400078e000d */
[----:B------:R-:W3:Y:S02]  /*3df90*/  LDL.LU.64 R12, [R1+0x5db0] ;  /* 0x005db000010c7983 */ /* 0x000ee40000300a00 */
[----:B---3--:R-:W-:Y:S01]  /*3dfa0*/  HMMA.16816.F32.BF16 R16, R4, R12, R16 ;  /* 0x0000000c0410723c */ /* 0x008fe20000041810 */
[----:B------:R-:W-:-:S02]  /*3dfb0*/  IMAD.MOV.U32 R0, RZ, RZ, R12 ;  /* 0x000000ffff007224 */ /* 0x000fc400078e000c */
[----:B------:R-:W-:Y:S11]  /*3dfc0*/  IMAD.MOV.U32 R2, RZ, RZ, R13 ;  /* 0x000000ffff027224 */ /* 0x000ff600078e000d */
[----:B------:R-:W-:Y:S09]  /*3dfd0*/  @!UPT UIADD3 URZ, URZ, URZ, URZ ;  /* 0x0000003f3f3ff290 */ /* 0x000ff2000fffe03f */
[----:B------:R0:W-:Y:S01]  /*3dfe0*/  STL.64 [R1+0x200], R16 ;  /* 0x0002001001007387 */ /* 0x0001e20000100a00 */
[----:B------:R-:W-:Y:S03]  /*3dff0*/  STL.64 [R1+0x208], R18 ;  /* 0x0002081201007387 */ /* 0x000fe60000100a00 */
[----:B0-----:R-:W2:Y:S01]  /*3e000*/  LDL.LU.64 R16, [R1+0x5da8] ;  /* 0x005da80001107983 */ /* 0x001ea20000300a00 */
[----:B------:R-:W3:Y:S02]  /*3e010*/  LDL.LU.64 R12, [R1+0x5da0] ;  /* 0x005da000010c7983 */ /* 0x000ee40000300a00 */
[C---:B---3--:R-:W-:Y:S08]  /*3e020*/  HMMA.16816.F32.BF16 R8, R4.reuse, R12, R8 ;  /* 0x0000000c0408723c */ /* 0x048ff00000041808 */
[----:B--2---:R-:W-:Y:S01]  /*3e030*/  HMMA.16816.F32.BF16 R24, R4, R16, R24 ;  /* 0x000000100418723c */ /* 0x004fe20000041818 */
[----:B------:R-:W-:-:S02]  /*3e040*/  IMAD.MOV.U32 R3, RZ, RZ, R16 ;  /* 0x000000ffff037224 */ /* 0x000fc400078e0010 */
[----:B------:R-:W-:Y:S11]  /*3e050*/  IMAD.MOV.U32 R28, RZ, RZ, R17 ;  /* 0x000000ffff1c7224 */ /* 0x000ff600078e0011 */
[----:B------:R-:W-:Y:S01]  /*3e060*/  @!UPT UIADD3 URZ, URZ, URZ, URZ ;  /* 0x0000003f3f3ff290 */ /* 0x000fe2000fffe03f */
[----:B------:R0:W-:Y:S01]  /*3e070*/  STL.64 [R1+0x1f0], R8 ;  /* 0x0001f00801007387 */ /* 0x0001e20000100a00 */
[----:B------:R1:W-:Y:S03]  /*3e080*/  STL.64 [R1+0x1f8], R10 ;  /* 0x0001f80a01007387 */ /* 0x0003e60000100a00 */
[----:B0-----:R-:W2:Y:S01]  /*3e090*/  LDL.LU.64 R8, [R1+0x5d98] ;  /* 0x005d980001087983 */ /* 0x001ea20000300a00 */
[----:B-1----:R-:W-:Y:S02]  /*3e0a0*/  IMAD.MOV.U32 R11, RZ, RZ, R12 ;  /* 0x000000ffff0b7224 */ /* 0x002fe400078e000c */
[----:B------:R-:W-:Y:S02]  /*3e0b0*/  IMAD.MOV.U32 R10, RZ, RZ, R13 ;  /* 0x000000ffff0a7224 */ /* 0x000fe400078e000d */
[----:B------:R-:W3:Y:S01]  /*3e0c0*/  LDL.LU.64 R12, [R1+0xf80] ;  /* 0x000f8000010c7983 */ /* 0x000ee20000300a00 */
[----:B------:R-:W3:Y:S02]  /*3e0d0*/  LDL.LU.64 R14, [R1+0xf88] ;  /* 0x000f8800010e7983 */ /* 0x000ee40000300a00 */
[----:B------:R-:W-:Y:S02]  /*3e0e0*/  STL.64 [R1+0x1e0], R24 ;  /* 0x0001e01801007387 */ /* 0x000fe40000100a00 */
[----:B------:R0:W-:Y:S02]  /*3e0f0*/  STL.64 [R1+0x1e8], R26 ;  /* 0x0001e81a01007387 */ /* 0x0001e40000100a00 */
[----:B0-----:R-:W2:Y:S01]  /*3e100*/  LDL.LU.64 R26, [R1+0x5d90] ;  /* 0x005d9000011a7983 */ /* 0x001ea20000300a00 */
[----:B------:R-:W2:Y:S02]  /*3e110*/  LDL.LU.64 R24, [R1+0x5d88] ;  /* 0x005d880001187983 */ /* 0x000ea40000300a00 */
[----:B------:R-:W2:Y:S02]  /*3e120*/  LDL.LU.64 R16, [R1+0x5d80] ;  /* 0x005d800001107983 */ /* 0x000ea40000300a00 */
[----:B--2---:R-:W-:Y:S01]  /*3e130*/  HMMA.16816.F32.BF16 R4, R4, R16, R24 ;  /* 0x000000100404723c */ /* 0x004fe20000041818 */
[----:B------:R-:W3:Y:S01]  /*3e140*/  LDL.LU.64 R26, [R1+0x5d78] ;  /* 0x005d7800011a7983 */ /* 0x000ee20000300a00 */
[----:B------:R-:W3:Y:S02]  /*3e150*/  LDL.LU.64 R24, [R1+0x5d70] ;  /* 0x005d700001187983 */ /* 0x000ee40000300a00 */
[----:B------:R-:W2:Y:S02]  /*3e160*/  LDL.LU.64 R18, [R1+0x5d68] ;  /* 0x005d680001127983 */ /* 0x000ea40000300a00 */
[----:B------:R-:W3:Y:S11]  /*3e170*/  LDL.LU.64 R16, [R1+0x5d60] ;  /* 0x005d600001107983 */ /* 0x000ef60000300a00 */
[----:B------:R-:W-:Y:S06]  /*3e180*/  @!UPT UIADD3 URZ, URZ, URZ, URZ ;  /* 0x0000003f3f3ff290 */ /* 0x000fec000fffe03f */
[----:B------:R-:W-:Y:S01]  /*3e190*/  STL.64 [R1+0xe0], R4 ;  /* 0x0000e00401007387 */ /* 0x000fe20000100a00 */
[----:B------:R-:W-:Y:S02]  /*3e1a0*/  STL.64 [R1+0xe8], R6 ;  /* 0x0000e80601007387 */ /* 0x000fe40000100a00 */
[----:B----4-:R-:W0:Y:S02]  /*3e1b0*/  LDSM.16.MT88.4 R4, [R29+0x12000] ;  /* 0x012000001d04783b */ /* 0x010e240000004200 */
[----:B0-----:R-:W-:Y:S02]  /*3e1c0*/  STL.64 [R1+0x5c28], R6 ;  /* 0x005c280601007387 */ /* 0x001fe40000100a00 */
[----:B------:R2:W-:Y:S02]  /*3e1d0*/  STL.64 [R1+0x5c20], R4 ;  /* 0x005c200401007387 */ /* 0x0005e40000100a00 */
[----:B--2---:R-:W-:Y:S02]  /*3e1e0*/  IMAD.MOV.U32 R4, RZ, RZ, R18 ;  /* 0x000000ffff047224 */ /* 0x004fe400078e0012 */
[----:B------:R-:W-:Y:S01]  /*3e1f0*/  IMAD.MOV.U32 R5, RZ, RZ, R19 ;  /* 0x000000ffff057224 */ /* 0x000fe200078e0013 */
[----:B------:R-:W2:Y:S01]  /*3e200*/  LDL.LU R18, [R1+0x5d5c] ;  /* 0x005d5c0001127983 */ /* 0x000ea20000300800 */
[----:B------:R-:W2:Y:S01]  /*3e210*/  LDL.LU R19, [R1+0x5d58] ;  /* 0x005d580001137983 */ /* 0x000ea20000300800 */
[----:B---3--:R-:W-:Y:S02]  /*3e220*/  HMMA.16816.F32.BF16 R12, R24, R16, R12 ;  /* 0x00000010180c723c */ /* 0x008fe4000004180c */
[----:B------:R0:W-:Y:S05]  /*3e230*/  STL.64 [R1+0x5d20], R4 ;  /* 0x005d200401007387 */ /* 0x0001ea0000100a00 */
[----:B------:R-:W-:-:S02]  /*3e240*/  IMAD.MOV.U32 R16, RZ, RZ, R3 ;  /* 0x000000ffff107224 */ /* 0x000fc400078e0003 */
[----:B------:R-:W-:Y:S01]  /*3e250*/  IMAD.MOV.U32 R17, RZ, RZ, R28 ;  /* 0x000000ffff117224 */ /* 0x000fe200078e001c */
[----:B0-----:R-:W3:Y:S01]  /*3e260*/  LDL.LU.64 R4, [R1+0xef0] ;  /* 0x000ef00001047983 */ /* 0x001ee20000300a00 */
[----:B------:R-:W3:Y:S02]  /*3e270*/  LDL.LU.64 R6, [R1+0xef8] ;  /* 0x000ef80001067983 */ /* 0x000ee40000300a00 */
[----:B------:R-:W4:Y:S02]  /*3e280*/  LDL.LU R20, [R1+0xa0] ;  /* 0x0000a00001147983 */ /* 0x000f240000300800 */
[----:B------:R-:W4:Y:S08]  /*3e290*/  LDL.LU R21, [R1+0xa4] ;  /* 0x0000a40001157983 */ /* 0x000f300000300800 */
[----:B------:R-:W-:Y:S01]  /*3e2a0*/  STL.64 [R1+0xd0], R12 ;  /* 0x0000d00c01007387 */ /* 0x000fe20000100a00 */
[----:B------:R0:W-:Y:S03]  /*3e2b0*/  STL.64 [R1+0xd8], R14 ;  /* 0x0000d80e01007387 */ /* 0x0001e60000100a00 */
[----:B0-----:R-:W3:Y:S01]  /*3e2c0*/  LDL.LU.64 R14, [R1+0x5d50] ;  /* 0x005d5000010e7983 */ /* 0x001ee20000300a00 */
[----:B------:R-:W4:Y:S03]  /*3e2d0*/  LDL.LU.64 R12, [R1+0x5d48] ;  /* 0x005d4800010c7983 */ /* 0x000f260000300a00 */
[----:B--2---:R-:W-:Y:S01]  /*3e2e0*/  STL.64 [R1+0x5c30], R18 ;  /* 0x005c301201007387 */ /* 0x004fe20000100a00 */
[----:B------:R-:W2:Y:S02]  /*3e2f0*/  LDL.LU R3, [R1+0x5d44] ;  /* 0x005d440001037983 */ /* 0x000ea40000300800 */
[----:B------:R-:W2:Y:S02]  /*3e300*/  LDL.LU R28, [R1+0x5d40] ;  /* 0x005d4000011c7983 */ /* 0x000ea40000300800 */
[----:B------:R0:W-:Y:S02]  /*3e310*/  STL.64 [R1+0x5c48], R16 ;  /* 0x005c481001007387 */ /* 0x0001e40000100a00 */
[----:B0-----:R-:W4:Y:S01]  /*3e320*/  LDL.LU.64 R16, [R1+0xea0] ;  /* 0x000ea00001107983 */ /* 0x001f220000300a00 */
[----:B------:R-:W4:Y:S03]  /*3e330*/  LDL.LU.64 R18, [R1+0xea8] ;  /* 0x000ea80001127983 */ /* 0x000f260000300a00 */
[----:B---3--:R0:W-:Y:S01]  /*3e340*/  STL.64 [R1+0x5c18], R14 ;  /* 0x005c180e01007387 */ /* 0x0081e20000100a00 */
[C---:B----4-:R-:W-:Y:S08]  /*3e350*/  HMMA.16816.F32.BF16 R16, R24.reuse, R12, R16 ;  /* 0x0000000c1810723c */ /* 0x050ff00000041810 */
[----:B0-----:R-:W-:Y:S11]  /*3e360*/  HMMA.16816.F32.BF16 R12, R24, R8, R4 ;  /* 0x00000008180c723c */ /* 0x001ff60000041804 */
[----:B------:R-:W-:Y:S04]  /*3e370*/  @!UPT UIADD3 URZ, URZ, URZ, URZ ;  /* 0x0000003f3f3ff290 */ /* 0x000fe8000fffe03f */
[----:B------:R0:W-:Y:S01]  /*3e380*/  STL.64 [R1+0xea0], R16 ;  /* 0x000ea01001007387 */ /* 0x0001e20000100a00 */
[----:B------:R-:W-:Y:S02]  /*3e390*/  STL.64 [R1+0xea8], R18 ;  /* 0x000ea81201007387 */ /* 0x000fe40000100a00 */
[----:B------:R-:W3:Y:S02]  /*3e3a0*/  LDL.LU.64 R4, [R1+0xf70] ;  /* 0x000f700001047983 */ /* 0x000ee40000300a00 */
[----:B------:R-:W3:Y:S03]  /*3e3b0*/  LDL.LU.64 R6, [R1+0xf78] ;  /* 0x000f780001067983 */ /* 0x000ee60000300a00 */
[----:B------:R-:W-:Y:S01]  /*3e3c0*/  STL.64 [R1+0xef0], R12 ;  /* 0x000ef00c01007387 */ /* 0x000fe20000100a00 */
[----:B------:R-:W-:Y:S02]  /*3e3d0*/  STL.64 [R1+0xef8], R14 ;  /* 0x000ef80e01007387 */ /* 0x000fe40000100a00 */
[----:B0-----:R-:W-:-:S02]  /*3e3e0*/  IMAD.MOV.U32 R16, RZ, RZ, R11 ;  /* 0x000000ffff107224 */ /* 0x001fc400078e000b */
[----:B------:R-:W-:Y:S01]  /*3e3f0*/  IMAD.MOV.U32 R17, RZ, RZ, R10 ;  /* 0x000000ffff117224 */ /* 0x000fe200078e000a */
[----:B------:R-:W4:Y:S01]  /*3e400*/  LDL.LU R11, [R1+0x5d3c] ;  /* 0x005d3c00010b7983 */ /* 0x000f220000300800 */
[----:B------:R-:W2:Y:S03]  /*3e410*/  LDL.LU R10, [R1+0x5d38] ;  /* 0x005d3800010a7983 */ /* 0x000ea60000300800 */
[----:B------:R0:W-:Y:S02]  /*3e420*/  STL.64 [R1+0x5c60], R16 ;  /* 0x005c601001007387 */ /* 0x0001e40000100a00 */
[----:B0-----:R-:W-:Y:S02]  /*3e430*/  IMAD.MOV.U32 R16, RZ, RZ, R0 ;  /* 0x000000ffff107224 */ /* 0x001fe400078e0000 */
[----:B------:R-:W-:Y:S01]  /*3e440*/  IMAD.MOV.U32 R17, RZ, RZ, R2 ;  /* 0x000000ffff117224 */ /* 0x000fe200078e0002 */
[----:B------:R-:W3:Y:S01]  /*3e450*/  LDL.LU R0, [R1+0x5d34] ;  /* 0x005d340001007983 */ /* 0x000ee20000300800 */
[----:B------:R-:W3:Y:S03]  /*3e460*/  LDL.LU R2, [R1+0x5d30] ;  /* 0x005d300001027983 */ /* 0x000ee60000300800 */
[----:B------:R0:W-:Y:S01]  /*3e470*/  STL.64 [R1+0x5c78], R16 ;  /* 0x005c781001007387 */ /* 0x0001e20000100a00 */
[----:B------:R-:W3:Y:S02]  /*3e480*/  LDL.LU R12, [R1+0x1700] ;  /* 0x00170000010c7983 */ /* 0x000ee40000300800 */
[----:B------:R-:W3:Y:S02]  /*3e490*/  LDL.LU R13, [R1+0x1704] ;  /* 0x00170400010d7983 */ /* 0x000ee40000300800 */
[----:B----4-:R-:W-:-:S02]  /*3e4a0*/  IMAD.MOV.U32 R15, RZ, RZ, R11 ;  /* 0x000000ffff0f7224 */ /* 0x010fc400078e000b */
[----:B--2---:R-:W-:Y:S02]  /*3e4b0*/  IMAD.MOV.U32 R14, RZ, RZ, R10 ;  /* 0x000000ffff0e7224 */ /* 0x004fe400078e000a */
[----:B------:R-:W2:Y:S01]  /*3e4c0*/  LDL.LU R10, [R1+0x5d2c] ;  /* 0x005d2c00010a7983 */ /* 0x000ea20000300800 */
[----:B------:R-:W2:Y:S02]  /*3e4d0*/  LDL.LU R11, [R1+0x5d28] ;  /* 0x005d2800010b7983 */ /* 0x000ea40000300800 */
[----:B0-----:R-:W-:Y:S02]  /*3e4e0*/  IMAD.MOV.U32 R16, RZ, RZ, R23 ;  /* 0x000000ffff107224 */ /* 0x001fe400078e0017 */
[----:B------:R-:W-:-:S05]  /*3e4f0*/  IMAD.MOV.U32 R17, RZ, RZ, R22 ;  /* 0x000000ffff117224 */ /* 0x000fca00078e0016 */
[----:B------:R0:W-:Y:S01]  /*3e500*/  STL.64 [R1+0x5c90], R16 ;  /* 0x005c901001007387 */ /* 0x0001e20000100a00 */
[C---:B---3--:R-:W-:Y:S03]  /*3e510*/  HMMA.16816.F32.BF16 R20, R24.reuse, R20, R4 ;  /* 0x000000141814723c */ /* 0x048fe60000041804 */
[----:B0-----:R-:W3:Y:S01]  /*3e520*/  LDL.LU R16, [R1+0x90] ;  /* 0x0000900001107983 */ /* 0x001ee20000300800 */
[----:B------:R-:W3:Y:S02]  /*3e530*/  LDL.LU R17, [R1+0x94] ;  /* 0x0000940001117983 */ /* 0x000ee40000300800 */
[----:B------:R-:W-:Y:S02]  /*3e540*/  STL.64 [R1+0x5c40], R14 ;  /* 0x005c400e01007387 */ /* 0x000fe40000100a00 */
[----:B------:R0:W-:Y:S02]  /*3e550*/  STL.64 [R1+0x5c38], R12 ;  /* 0x005c380c01007387 */ /* 0x0001e40000100a00 */
[----:B0-----:R-:W4:Y:S01]  /*3e560*/  LDL.LU.64 R12, [R1+0xf50] ;  /* 0x000f5000010c7983 */ /* 0x001f220000300a00 */
[----:B------:R-:W4:Y:S03]  /*3e570*/  LDL.LU.64 R14, [R1+0xf58] ;  /* 0x000f5800010e7983 */ /* 0x000f260000300a00 */
[----:B--2---:R0:W-:Y:S01]  /*3e580*/  STL.64 [R1+0x5c10], R10 ;  /* 0x005c100a01007387 */ /* 0x0041e20000100a00 */
[----:B------:R-:W3:Y:S03]  /*3e590*/  LDL.LU.64 R8, [R1+0xf60] ;  /* 0x000f600001087983 */ /* 0x000ee60000300a00 */
[----:B0-----:R-:W3:Y:S01]  /*3e5a0*/  LDL.LU.64 R10, [R1+0xf68] ;  /* 0x000f6800010a7983 */ /* 0x001ee20000300a00 */
[----:B------:R-:W4:Y:S04]  /*3e5b0*/  LDL.LU.64 R4, [R1+0x5d20] ;  /* 0x005d200001047983 */ /* 0x000f280000300a00 */
[----:B------:R-:W-:Y:S02]  /*3e5c0*/  STL.64 [R1+0xf70], R20 ;  /* 0x000f701401007387 */ /* 0x000fe40000100a00 */
[----:B------:R0:W-:Y:S02]  /*3e5d0*/  STL.64 [R1+0xf78], R22 ;  /* 0x000f781601007387 */ /* 0x0001e40000100a00 */
[----:B0-----:R-:W2:Y:S01]  /*3e5e0*/  LDL.LU.64 R22, [R1+0x5d18] ;  /* 0x005d180001167983 */ /* 0x001ea20000300a00 */
[----:B------:R-:W2:Y:S01]  /*3e5f0*/  LDL.LU.64 R20, [R1+0x5d10] ;  /* 0x005d100001147983 */ /* 0x000ea20000300a00 */
[C---:B---3--:R-:W-:Y:S08]  /*3e600*/  HMMA.16816.F32.BF16 R8, R24.reuse, R16, R8 ;  /* 0x000000101808723c */ /* 0x048ff00000041808 */
[----:B----4-:R-:W-:Y:S01]  /*3e610*/  HMMA.16816.F32.BF16 R4, R24, R4, R12 ;  /* 0x000000041804723c */ /* 0x010fe2000004180c */
[----:B--2---:R-:W-:-:S02]  /*3e620*/  IMAD.MOV.U32 R16, RZ, RZ, R20 ;  /* 0x000000ffff107224 */ /* 0x004fc400078e0014 */
[----:B------:R-:W-:Y:S01]  /*3e630*/  IMAD.MOV.U32 R17, RZ, RZ, R21 ;  /* 0x000000ffff117224 */ /* 0x000fe200078e0015 */
[----:B------:R-:W2:Y:S11]  /*3e640*/  LDL.LU R20, [R1+0x5d0c] ;  /* 0x005d0c0001147983 */ /* 0x000eb60000300800 */
[----:B------:R-:W-:Y:S01]  /*3e650*/  STL.64 [R1+0xf60], R8 ;  /* 0x000f600801007387 */ /* 0x000fe20000100a00 */
[----:B------:R-:W-:Y:S02]  /*3e660*/  STL.64 [R1+0xf68], R10 ;  /* 0x000f680a01007387 */ /* 0x000fe40000100a00 */
[----:B------:R-:W2:Y:S02]  /*3e670*/  LDL.LU R21, [R1+0x5d08] ;  /* 0x005d080001157983 */ /* 0x000ea40000300800 */
[----:B------:R0:W-:Y:S02]  /*3e680*/  STL.64 [R1+0x5ca8], R16 ;  /* 0x005ca81001007387 */ /* 0x0001e40000100a00 */
[----:B0-----:R-:W-:-:S02]  /*3e690*/  IMAD.MOV.U32 R16, RZ, RZ, R28 ;  /* 0x000000ffff107224 */ /* 0x001fc400078e001c */
[----:B------:R-:W-:Y:S01]  /*3e6a0*/  IMAD.MOV.U32 R17, RZ, RZ, R3 ;  /* 0x000000ffff117224 */ /* 0x000fe200078e0003 */
[----:B------:R-:W3:Y:S01]  /*3e6b0*/  LDL.LU R28, [R1+0x5d04] ;  /* 0x005d0400011c7983 */ /* 0x000ee20000300800 */
[----:B------:R-:W-:Y:S02]  /*3e6c0*/  STL.64 [R1+0xfc0], R4 ;  /* 0x000fc00401007387 */ /* 0x000fe40000100a00 */
[----:B------:R-:W-:Y:S02]  /*3e6d0*/  STL.64 [R1+0xfc8], R6 ;  /* 0x000fc80601007387 */ /* 0x000fe40000100a00 */
[----:B------:R-:W4:Y:S01]  /*3e6e0*/  LDL.LU R3, [R1+0x5d00] ;  /* 0x005d000001037983 */ /* 0x000f220000300800 */
[----:B------:R0:W-:Y:S02]  /*3e6f0*/  STL.64 [R1+0x5cc0], R16 ;  /* 0x005cc01001007387 */ /* 0x0001e40000100a00 */
[----:B0-----:R-:W-:Y:S02]  /*3e700*/  IMAD.MOV.U32 R16, RZ, RZ, R2 ;  /* 0x000000ffff107224 */ /* 0x001fe400078e0002 */
[----:B------:R-:W-:Y:S01]  /*3e710*/  IMAD.MOV.U32 R17, RZ, RZ, R0 ;  /* 0x000000ffff117224 */ /* 0x000fe200078e0000 */
[----:B------:R-:W2:Y:S01]  /*3e720*/  LDL.LU R2, [R1+0x5cfc] ;  /* 0x005cfc0001027983 */ /* 0x000ea20000300800 */
[----:B------:R-:W2:Y:S03]  /*3e730*/  LDL.LU R0, [R1+0x5cf8] ;  /* 0x005cf80001007983 */ /* 0x000ea60000300800 */
[----:B------:R0:W-:Y:S02]  /*3e740*/  STL.64 [R1+0x5cd8], R16 ;  /* 0x005cd81001007387 */ /* 0x0001e40000100a00 */
[----:B0-----:R-:W-:-:S02]  /*3e750*/  IMAD.MOV.U32 R16, RZ, RZ, R23 ;  /* 0x000000ffff107224 */ /* 0x001fc400078e0017 */
[----:B------:R-:W-:-:S05]  /*3e760*/  IMAD.MOV.U32 R17, RZ, RZ, R22 ;  /* 0x000000ffff117224 */ /* 0x000fca00078e0016 */
[----:B------:R0:W-:Y:S04]  /*3e770*/  STL.64 [R1+0x5cf0], R16 ;  /* 0x005cf01001007387 */ /* 0x0001e80000100a00 */
[----:B0-----:R-:W2:Y:S01]  /*3e780*/  LDL.LU.64 R16, [R1+0xf40] ;  /* 0x000f400001107983 */ /* 0x001ea20000300a00 */
[----:B------:R-:W2:Y:S02]  /*3e790*/  LDL.LU.64 R18, [R1+0xf48] ;  /* 0x000f480001127983 */ /* 0x000ea40000300a00 */
        /* <DEDUP_REMOVED lines=29> */
[----:B0-----:R-:W2:Y:S01]  /*3e970*/  LDL.LU.64 R12, [R1+0xf30] ;  /* 0x000f3000010c7983 */ /* 0x001ea20000300a00 */
[----:B------:R-:W2:Y:S02]  /*3e980*/  LDL.LU.64 R14, [R1+0xf38] ;  /* 0x000f3800010e7983 */ /* 0x000ea40000300a00 */
[----:B------:R-:W2:Y:S02]  /*3e990*/  LDL.LU.64 R4, [R1+0xe90] ;  /* 0x000e900001047983 */ /* 0x000ea40000300a00 */
[----:B------:R-:W2:Y:S01]  /*3e9a0*/  LDL.LU.64 R6, [R1+0xe98] ;  /* 0x000e980001067983 */ /* 0x000ea20000300a00 */
[----:B------:R-:W2:Y:S01]  /*3e9b0*/  LDL.LU R8, [R1+0x16f0] ;  /* 0x0016f00001087983 */ /* 0x000ea20000300800 */
[----:B------:R-:W2:Y:S02]  /*3e9c0*/  LDL.LU R9, [R1+0x16f4] ;  /* 0x0016f40001097983 */ /* 0x000ea40000300800 */
[----:B------:R-:W2:Y:S02]  /*3e9d0*/  LDL.LU R10, [R1+0x16f8] ;  /* 0x0016f800010a7983 */ /* 0x000ea40000300800 */
[----:B------:R-:W2:Y:S01]  /*3e9e0*/  LDL.LU R11, [R1+0x16fc] ;  /* 0x0016fc00010b7983 */ /* 0x000ea20000300800 */
[----:B------:R-:W2:Y:S05]  /*3e9f0*/  LDL.LU.64 R16, [R1+0x5cf0] ;  /* 0x005cf00001107983 */ /* 0x000eaa0000300a00 */
[----:B------:R-:W-:Y:S02]  /*3ea00*/  STL.64 [R1+0xfb0], R20 ;  /* 0x000fb01401007387 */ /* 0x000fe40000100a00 */
[----:B------:R-:W-:Y:S02]  /*3ea10*/  STL.64 [R1+0xfb8], R22 ;  /* 0x000fb81601007387 */ /* 0x000fe40000100a00 */
[----:B------:R-:W0:Y:S04]  /*3ea20*/  LDSM.16.MT88.4 R20, [R29+0x12080] ;  /* 0x012080001d14783b */ /* 0x000e280000004200 */
[----:B0-----:R-:W-:Y:S01]  /*3ea30*/  STL.64 [R1+0x5b40], R22 ;  /* 0x005b401601007387 */ /* 0x001fe20000100a00 */
[----:B------:R0:W-:Y:S03]  /*3ea40*/  STL.64 [R1+0x5b38], R20 ;  /* 0x005b381401007387 */ /* 0x0001e60000100a00 */
[----:B0-----:R-:W3:Y:S01]  /*3ea50*/  LDL.LU.64 R20, [R1+0xb0] ;  /* 0x0000b00001147983 */ /* 0x001ee20000300a00 */
[----:B------:R-:W3:Y:S01]  /*3ea60*/  LDL.64 R22, [R1+0xb8] ;  /* 0x0000b80001167983 */ /* 0x000ee20000100a00 */
        /* <DEDUP_REMOVED lines=51> */
[----:B------:R-:W2:Y:S05]  /*3eda0*/  LDL.LU.64 R12, [R1+0x5c38] ;  /* 0x005c3800010c7983 */ /* 0x000eaa0000300a00 */
[----:B---3--:R-:W-:Y:S11]  /*3edb0*/  HMMA.16816.F32.BF16 R24, R24, R20, R4 ;  /* 0x000000141818723c */ /* 0x008ff60000041804 */
[----:B------:R-:W-:Y:S04]  /*3edc0*/  @!UPT UIADD3 URZ, URZ, URZ, URZ ;  /* 0x0000003f3f3ff290 */ /* 0x000fe8000fffe03f */
[----:B------:R-:W-:Y:S01]  /*3edd0*/  STL.64 [R1+0xff0], R16 ;  /* 0x000ff01001007387 */ /* 0x000fe20000100a00 */
[----:B------:R0:W-:Y:S03]  /*3ede0*/  STL.64 [R1+0xff8], R18 ;  /* 0x000ff81201007387 */ /* 0x0001e60000100a00 */
[----:B0-----:R-:W2:Y:S01]  /*3edf0*/  LDL.LU.64 R18, [R1+0x5c30] ;  /* 0x005c300001127983 */ /* 0x001ea20000300a00 */
[----:B------:R-:W2:Y:S02]  /*3ee00*/  LDL.LU.64 R6, [R1+0x5c28] ;  /* 0x005c280001067983 */ /* 0x000ea40000300a00 */
[----:B------:R-:W2:Y:S02]  /*3ee10*/  LDL.LU.64 R4, [R1+0x5c20] ;  /* 0x005c200001047983 */ /* 0x000ea40000300a00 */
[----:B------:R-:W-:Y:S01]  /*3ee20*/  STL.64 [R1+0xf10], R24 ;  /* 0x000f101801007387 */ /* 0x000fe20000100a00 */
[----:B------:R0:W-:Y:S04]  /*3ee30*/  STL.64 [R1+0xf18], R26 ;  /* 0x000f181a01007387 */ /* 0x0001e80000100a00 */
[----:B0-----:R-:W3:Y:S04]  /*3ee40*/  LDL R26, [R1+0xa8] ;  /* 0x0000a800011a7983 */ /* 0x001ee80000100800 */
[----:B------:R-:W3:Y:S01]  /*3ee50*/  LDL R27, [R1+0xac] ;  /* 0x0000ac00011b7983 */ /* 0x000ee20000100800 */
[----:B------:R0:W-:Y:S02]  /*3ee60*/  STL.64 [R1+0x5b58], R22 ;  /* 0x005b581601007387 */ /* 0x0001e40000100a00 */
[----:B------:R-:W3:Y:S02]  /*3ee70*/  LDL.LU R20, [R1+0x16d0] ;  /* 0x0016d00001147983 */ /* 0x000ee40000300800 */
[----:B------:R-:W3:Y:S01]  /*3ee80*/  LDL.LU R21, [R1+0x16d4] ;  /* 0x0016d40001157983 */ /* 0x000ee20000300800 */
[----:B0-----:R-:W3:Y:S01]  /*3ee90*/  LDL.LU R22, [R1+0x16d8] ;  /* 0x0016d80001167983 */ /* 0x001ee20000300800 */
[----:B------:R-:W-:Y:S01]  /*3eea0*/  IMAD.MOV.U32 R23, RZ, RZ, R0 ;  /* 0x000000ffff177224 */ /* 0x000fe200078e0000 */
[C---:B--2---:R-:W-:Y:S11]  /*3eeb0*/  HMMA.16816.F32.BF16 R12, R4.reuse, R18, R12 ;  /* 0x00000012040c723c */ /* 0x044ff6000004180c */
[----:B------:R-:W-:Y:S11]  /*3eec0*/  @!UPT UIADD3 URZ, URZ, URZ, URZ ;  /* 0x0000003f3f3ff290 */ /* 0x000ff6000fffe03f */
[----:B------:R-:W-:Y:S01]  /*3eed0*/  @!UPT UIADD3 URZ, URZ, URZ, URZ ;  /* 0x0000003f3f3ff290 */ /* 0x000fe2000fffe03f */
[----:B------:R-:W-:Y:S01]  /*3eee0*/  STL.64 [R1+0xfe0], R12 ;  /* 0x000fe00c01007387 */ /* 0x000fe20000100a00 */
[----:B------:R0:W-:Y:S02]  /*3eef0*/  STL [R1+0xfe8], R14 ;  /* 0x000fe80e01007387 */ /* 0x0001e40000100800 */
[----:B------:R-:W-:Y:S02]  /*3ef00*/  IMAD.MOV.U32 R0, RZ, RZ, R15 ;  /* 0x000000ffff007224 */ /* 0x000fe400078e000f */
[----:B0-----:R-:W2:Y:S01]  /*3ef10*/  LDL.LU.64 R14, [R1+0x5c18] ;  /* 0x005c1800010e7983 */ /* 0x001ea20000300a00 */
[----:B------:R0:W-:Y:S02]  /*3ef20*/  STL.64 [R1+0x5b60], R18 ;  /* 0x005b601201007387 */ /* 0x0001e40000100a00 */
[----:B------:R-:W3:Y:S02]  /*3ef30*/  LDL.LU R16, [R1+0x16e0] ;  /* 0x0016e00001107983 */ /* 0x000ee40000300800 */
[----:B------:R-:W3:Y:S01]  /*3ef40*/  LDL.LU R17, [R1+0x16e4] ;  /* 0x0016e40001117983 */ /* 0x000ee20000300800 */
[----:B0-----:R-:W3:Y:S01]  /*3ef50*/  LDL.LU R18, [R1+0x16e8] ;  /* 0x0016e80001127983 */ /* 0x001ee20000300800 */
[----:B------:R-:W3:Y:S02]  /*3ef60*/  LDL.LU R19, [R1+0x16ec] ;  /* 0x0016ec0001137983 */ /* 0x000ee40000300800 */
[----:B------:R-:W-:Y:S01]  /*3ef70*/  STL [R1+0x4ab8], R0 ;  /* 0x004ab80001007387 */ /* 0x000fe20000100800 */
[C---:B--2---:R-:W-:Y:S11]  /*3ef80*/  HMMA.16816.F32.BF16 R8, R4.reuse, R14, R8 ;  /* 0x0000000e0408723c */ /* 0x044ff60000041808 */
[----:B------:R-:W-:Y:S11]  /*3ef90*/  @!UPT UIADD3 URZ, URZ, URZ, URZ ;  /* 0x0000003f3f3ff290 */ /* 0x000ff6000fffe03f */
[----:B------:R-:W-:Y:S01]  /*3efa0*/  @!UPT UIADD3 URZ, URZ, URZ, URZ ;  /* 0x0000003f3f3ff290 */ /* 0x000fe2000fffe03f */
[----:B------:R-:W-:Y:S01]  /*3efb0*/  STL.64 [R1+0x1010], R8 ;  /* 0x0010100801007387 */ /* 0x000fe20000100a00 */
[----:B------:R0:W-:Y:S03]  /*3efc0*/  STL.64 [R1+0x1018], R10 ;  /* 0x0010180a01007387 */ /* 0x0001e60000100a00 */
[----:B0-----:R-:W3:Y:S01]  /*3efd0*/  LDL.LU.64 R10, [R1+0x5c10] ;  /* 0x005c1000010a7983 */ /* 0x001ee20000300a00 */
[----:B------:R-:W-:Y:S01]  /*3efe0*/  STL.64 [R1+0x5bf8], R14 ;  /* 0x005bf80e01007387 */ /* 0x000fe20000100a00 */
[C---:B---3--:R-:W-:Y:S11]  /*3eff0*/  HMMA.16816.F32.BF16 R16, R4.reuse, R10, R16 ;  /* 0x0000000a0410723c */ /* 0x048ff60000041810 */
[----:B------:R-:W-:Y:S11]  /*3f000*/  @!UPT UIADD3 URZ, URZ, URZ, URZ ;  /* 0x0000003f3f3ff290 */ /* 0x000ff6000fffe03f */
[----:B------:R-:W-:Y:S02]  /*3f010*/  @!UPT UIADD3 URZ, URZ, URZ, URZ ;  /* 0x0000003f3f3ff290 */ /* 0x000fe4000fffe03f */
[----:B------:R-:W-:Y:S01]  /*3f020*/  IMAD.MOV.U32 R0, RZ, RZ, R19 ;  /* 0x000000ffff007224 */ /* 0x000fe200078e0013 */
[----:B------:R0:W-:Y:S01]  /*3f030*/  STL.64 [R1+0x1030], R16 ;  /* 0x0010301001007387 */ /* 0x0001e20000100a00 */
[----:B------:R-:W-:Y:S02]  /*3f040*/  STL [R1+0x1038], R18 ;  /* 0x0010381201007387 */ /* 0x000fe40000100800 */
[----:B------:R1:W-:Y:S01]  /*3f050*/  STL.64 [R1+0x5b68], R10 ;  /* 0x005b680a01007387 */ /* 0x0003e20000100a00 */
[----:B------:R-:W-:Y:S04]  /*3f060*/  STL [R1+0x4abc], R0 ;  /* 0x004abc0001007387 */ /* 0x000fe80000100800 */
[----:B0-----:R-:W2:Y:S01]  /*3f070*/  LDL.LU R16, [R1+0x1610] ;  /* 0x0016100001107983 */ /* 0x001ea20000300800 */
[----:B-1----:R-:W-:Y:S01]  /*3f080*/  HMMA.16816.F32.BF16 R8, R4, R26, R20 ;  /* 0x0000001a0408723c */ /* 0x002fe20000041814 */
[----:B----4-:R-:W-:-:S02]  /*3f090*/  IMAD.MOV.U32 R18, RZ, RZ, R3 ;  /* 0x000000ffff127224 */ /* 0x010fc400078e0003 */
[----:B------:R-:W-:Y:S02]  /*3f0a0*/  IMAD.MOV.U32 R19, RZ, RZ, R28 ;  /* 0x000000ffff137224 */ /* 0x000fe400078e001c */
[----:B------:R-:W-:Y:S11]  /*3f0b0*/  IMAD.MOV.U32 R17, RZ, RZ, R2 ;  /* 0x000000ffff117224 */ /* 0x000ff600078e0002 */
[----:B------:R-:W-:Y:S07]  /*3f0c0*/  @!UPT UIADD3 URZ, URZ, URZ, URZ ;  /* 0x0000003f3f3ff290 */ /* 0x000fee000fffe03f */
[----:B------:R-:W-:Y:S01]  /*3f0d0*/  STL.64 [R1+0x1050], R8 ;  /* 0x0010500801007387 */ /* 0x000fe20000100a00 */
[----:B------:R-:W-:Y:S02]  /*3f0e0*/  STL.64 [R1+0x1058], R10 ;  /* 0x0010580a01007387 */ /* 0x000fe40000100a00 */
[----:B------:R-:W3:Y:S02]  /*3f0f0*/  LDL.LU R2, [R1+0x5c08] ;  /* 0x005c080001027983 */ /* 0x000ee40000300800 */
[----:B------:R-:W4:Y:S01]  /*3f100*/  LDL.LU R3, [R1+0x5c04] ;  /* 0x005c040001037983 */ /* 0x000f220000300800 */
[----:B------:R-:W3:Y:S01]  /*3f110*/  LDL.LU R28, [R1+0x5c00] ;  /* 0x005c0000011c7983 */ /* 0x000ee20000300800 */
[----:B------:R-:W-:Y:S03]  /*3f120*/  STL.64 [R1+0x5b78], R18 ;  /* 0x005b781201007387 */ /* 0x000fe60000100a00 */
[----:B--2---:R0:W-:Y:S04]  /*3f130*/  STL.64 [R1+0x5b70], R16 ;  /* 0x005b701001007387 */ /* 0x0041e80000100a00 */
[----:B0-----:R-:W2:Y:S01]  /*3f140*/  LDL.LU R16, [R1+0x1620] ;  /* 0x0016200001107983 */ /* 0x001ea20000300800 */
[----:B------:R-:W2:Y:S02]  /*3f150*/  LDL.LU R17, [R1+0x1624] ;  /* 0x0016240001117983 */ /* 0x000ea40000300800 */
[----:B------:R-:W2:Y:S02]  /*3f160*/  LDL.LU R18, [R1+0x1628] ;  /* 0x0016280001127983 */ /* 0x000ea40000300800 */
[----:B------:R-:W2:Y:S01]  /*3f170*/  LDL.LU R19, [R1+0x162c] ;  /* 0x00162c0001137983 */ /* 0x000ea20000300800 */
[----:B------:R-:W2:Y:S04]  /*3f180*/  LDL R10, [R1+0x48] ;  /* 0x00004800010a7983 */ /* 0x000ea80000100800 */
[----:B------:R-:W2:Y:S04]  /*3f190*/  LDL R11, [R1+0x4c] ;  /* 0x00004c00010b7983 */ /* 0x000ea80000100800 */
[----:B--2---:R0:W-:Y:S04]  /*3f1a0*/  STL.64 [R1+0x5ba0], R10 ;  /* 0x005ba00a01007387 */ /* 0x0041e80000100a00 */
[----:B0-----:R-:W2:Y:S04]  /*3f1b0*/  LDL R10, [R1+0x58] ;  /* 0x00005800010a7983 */ /* 0x001ea80000100800 */
[----:B------:R-:W2:Y:S04]  /*3f1c0*/  LDL R11, [R1+0x5c] ;  /* 0x00005c00010b7983 */ /* 0x000ea80000100800 */
[----:B--2---:R-:W-:Y:S01]  /*3f1d0*/  STL.64 [R1+0x5bb8], R10 ;  /* 0x005bb80a01007387 */ /* 0x004fe20000100a00 */
[----:B------:R0:W-:Y:S02]  /*3f1e0*/  STL.64 [R1+0x5b88], R18 ;  /* 0x005b881201007387 */ /* 0x0001e40000100a00 */
[----:B------:R1:W-:Y:S01]  /*3f1f0*/  STL.64 [R1+0x5b80], R16 ;  /* 0x005b801001007387 */ /* 0x0003e20000100a00 */
[----:B0-----:R-:W2:Y:S04]  /*3f200*/  LDL.64 R18, [R1+0x38] ;  /* 0x0000380001127983 */ /* 0x001ea80000100a00 */
[----:B--2---:R0:W-:Y:S01]  /*3f210*/  STL.64 [R1+0x5b98], R18 ;  /* 0x005b981201007387 */ /* 0x0041e20000100a00 */
[----:B-1----:R-:W2:Y:S02]  /*3f220*/  LDL.LU R16, [R1+0x1680] ;  /* 0x0016800001107983 */ /* 0x002ea40000300800 */
[----:B------:R-:W2:Y:S01]  /*3f230*/  LDL.LU R17, [R1+0x1684] ;  /* 0x0016840001117983 */ /* 0x000ea20000300800 */
[----:B0-----:R-:W2:Y:S01]  /*3f240*/  LDL.LU R18, [R1+0x1688] ;  /* 0x0016880001127983 */ /* 0x001ea20000300800 */
[----:B------:R-:W2:Y:S02]  /*3f250*/  LDL.LU R19, [R1+0x168c] ;  /* 0x00168c0001137983 */ /* 0x000ea40000300800 */
[----:B------:R-:W2:Y:S02]  /*3f260*/  LDL R26, [R1+0x88] ;  /* 0x00008800011a7983 */ /* 0x000ea40000100800 */
[----:B------:R-:W2:Y:S01]  /*3f270*/  LDL R27, [R1+0x8c] ;  /* 0x00008c00011b7983 */ /* 0x000ea20000100800 */
[----:B------:R-:W3:Y:S04]  /*3f280*/  LDL R10, [R1+0x68] ;  /* 0x00006800010a7983 */ /* 0x000ee80000100800 */
[----:B------:R-:W3:Y:S04]  /*3f290*/  LDL R11, [R1+0x6c] ;  /* 0x00006c00010b7983 */ /* 0x000ee80000100800 */
[----:B--2---:R0:W-:Y:S04]  /*3f2a0*/  STL.64 [R1+0x5bf0], R26 ;  /* 0x005bf01a01007387 */ /* 0x0041e80000100a00 */
[----:B0-----:R-:W2:Y:S04]  /*3f2b0*/  LDL R26, [R1+0x98] ;  /* 0x00009800011a7983 */ /* 0x001ea80000100800 */
[----:B------:R-:W2:Y:S01]  /*3f2c0*/  LDL R27, [R1+0x9c] ;  /* 0x00009c00011b7983 */ /* 0x000ea20000100800 */
[----:B------:R-:W2:Y:S02]  /*3f2d0*/  LDL.LU R12, [R1+0x16c0] ;  /* 0x0016c000010c7983 */ /* 0x000ea40000300800 */
[----:B------:R-:W2:Y:S02]  /*3f2e0*/  LDL.LU R13, [R1+0x16c4] ;  /* 0x0016c400010d7983 */ /* 0x000ea40000300800 */
[----:B------:R-:W2:Y:S01]  /*3f2f0*/  LDL.LU R14, [R1+0x16c8] ;  /* 0x0016c800010e7983 */ /* 0x000ea20000300800 */
[----:B------:R-:W2:Y:S01]  /*3f300*/  LDL.LU R15, [R1+0x16cc] ;  /* 0x0016cc00010f7983 */ /* 0x000ea20000300800 */
[----:B---3--:R-:W-:Y:S02]  /*3f310*/  STL.64 [R1+0x5bd0], R10 ;  /* 0x005bd00a01007387 */ /* 0x008fe40000100a00 */
[----:B------:R-:W-:Y:S02]  /*3f320*/  STL.64 [R1+0x5bb0], R18 ;  /* 0x005bb01201007387 */ /* 0x000fe40000100a00 */
[----:B------:R0:W-:Y:S02]  /*3f330*/  STL.64 [R1+0x5ba8], R16 ;  /* 0x005ba81001007387 */ /* 0x0001e40000100a00 */
[----:B0-----:R-:W3:Y:S01]  /*3f340*/  LDL.LU R16, [R1+0x1690] ;  /* 0x0016900001107983 */ /* 0x001ee20000300800 */
[----:B------:R-:W3:Y:S02]  /*3f350*/  LDL.LU R17, [R1+0x1694] ;  /* 0x0016940001117983 */ /* 0x000ee40000300800 */
[----:B------:R-:W2:Y:S02]  /*3f360*/  LDL.LU R18, [R1+0x1698] ;  /* 0x0016980001127983 */ /* 0x000ea40000300800 */
[----:B------:R-:W2:Y:S01]  /*3f370*/  LDL.LU R19, [R1+0x169c] ;  /* 0x00169c0001137983 */ /* 0x000ea20000300800 */
[----:B------:R-:W2:Y:S04]  /*3f380*/  LDL R10, [R1+0x78] ;  /* 0x00007800010a7983 */ /* 0x000ea80000100800 */
[----:B------:R-:W2:Y:S04]  /*3f390*/  LDL R11, [R1+0x7c] ;  /* 0x00007c00010b7983 */ /* 0x000ea80000100800 */
[----:B--2---:R0:W-:Y:S01]  /*3f3a0*/  STL.64 [R1+0x5be8], R10 ;  /* 0x005be80a01007387 */ /* 0x0041e20000100a00 */
[----:B------:R-:W2:Y:S02]  /*3f3b0*/  LDL.LU R8, [R1+0x16b0] ;  /* 0x0016b00001087983 */ /* 0x000ea40000300800 */
[----:B------:R-:W2:Y:S01]  /*3f3c0*/  LDL.LU R9, [R1+0x16b4] ;  /* 0x0016b40001097983 */ /* 0x000ea20000300800 */
[----:B0-----:R-:W2:Y:S01]  /*3f3d0*/  LDL.LU R10, [R1+0x16b8] ;  /* 0x0016b800010a7983 */ /* 0x001ea20000300800 */
[----:B------:R-:W2:Y:S02]  /*3f3e0*/  LDL.LU R11, [R1+0x16bc] ;  /* 0x0016bc00010b7983 */ /* 0x000ea40000300800 */
[----:B------:R-:W-:Y:S02]  /*3f3f0*/  STL.64 [R1+0x5bc8], R18 ;  /* 0x005bc81201007387 */ /* 0x000fe40000100a00 */
[----:B---3--:R0:W-:Y:S02]  /*3f400*/  STL.64 [R1+0x5bc0], R16 ;  /* 0x005bc01001007387 */ /* 0x0081e40000100a00 */
[----:B0-----:R-:W3:Y:S01]  /*3f410*/  LDL.LU R16, [R1+0x16a0] ;  /* 0x0016a00001107983 */ /* 0x001ee20000300800 */
[----:B------:R-:W3:Y:S02]  /*3f420*/  LDL.LU R17, [R1+0x16a4] ;  /* 0x0016a40001117983 */ /* 0x000ee40000300800 */
[----:B------:R-:W2:Y:S02]  /*3f430*/  LDL.LU R18, [R1+0x16a8] ;  /* 0x0016a80001127983 */ /* 0x000ea40000300800 */
[----:B------:R-:W2:Y:S01]  /*3f440*/  LDL.LU R19, [R1+0x16ac] ;  /* 0x0016ac0001137983 */ /* 0x000ea20000300800 */
[----:B------:R-:W-:Y:S01]  /*3f450*/  HMMA.16816.F32.BF16 R24, R4, R26, R12 ;  /* 0x0000001a0418723c */ /* 0x000fe2000004180c */
[----:B--2---:R-:W-:Y:S01]  /*3f460*/  STL.64 [R1+0x5be0], R18 ;  /* 0x005be01201007387 */ /* 0x004fe20000100a00 */
[----:B---3--:R0:W-:Y:S03]  /*3f470*/  STL.64 [R1+0x5bd8], R16 ;  /* 0x005bd81001007387 */ /* 0x0081e60000100a00 */
[----:B0-----:R-:W2:Y:S01]  /*3f480*/  LDL.LU R16, [R1+0x1710] ;  /* 0x0017100001107983 */ /* 0x001ea20000300800 */
[----:B------:R-:W2:Y:S02]  /*3f490*/  LDL.LU R17, [R1+0x1714] ;  /* 0x0017140001117983 */ /* 0x000ea40000300800 */
[----:B------:R-:W2:Y:S02]  /*3f4a0*/  LDL.LU R18, [R1+0x1718] ;  /* 0x0017180001127983 */ /* 0x000ea40000300800 */
[----:B------:R-:W2:Y:S01]  /*3f4b0*/  LDL.LU R19, [R1+0x171c] ;  /* 0x00171c0001137983 */ /* 0x000ea20000300800 */
[----:B------:R-:W3:Y:S11]  /*3f4c0*/  LDL.64 R22, [R1+0x18] ;  /* 0x0000180001167983 */ /* 0x000ef60000100a00 */
[----:B------:R-:W-:Y:S02]  /*3f4d0*/  @!UPT UIADD3 URZ, URZ, URZ, URZ ;  /* 0x0000003f3f3ff290 */ /* 0x000fe4000fffe03f */
[----:B------:R-:W-:Y:S01]  /*3f4e0*/  IMAD.MOV.U32 R13, RZ, RZ, R25 ;  /* 0x000000ffff0d7224 */ /* 0x000fe200078e0019 */
[----:B---3--:R-:W-:Y:S01]  /*3f4f0*/  STL.64 [R1+0x5b90], R22 ;  /* 0x005b901601007387 */ /* 0x008fe20000100a00 */
[----:B------:R-:W3:Y:S02]  /*3f500*/  LDL.LU R20, [R1+0x1650] ;  /* 0x0016500001147983 */ /* 0x000ee40000300800 */
[----:B------:R-:W2:Y:S02]  /*3f510*/  LDL.LU.64 R14, [R1+0x5bf8] ;  /* 0x005bf800010e7983 */ /* 0x000ea40000300a00 */
[----:B------:R0:W-:Y:S02]  /*3f520*/  STL.64 [R1+0x1078], R26 ;  /* 0x0010781a01007387 */ /* 0x0001e40000100a00 */
[----:B0-----:R-:W2:Y:S01]  /*3f530*/  LDL.LU.64 R26, [R1+0x5bf0] ;  /* 0x005bf000011a7983 */ /* 0x001ea20000300a00 */
[----:B------:R-:W-:Y:S02]  /*3f540*/  IMAD.MOV.U32 R12, RZ, RZ, R24 ;  /* 0x000000ffff0c7224 */ /* 0x000fe400078e0018 */
[----:B------:R-:W-:Y:S03]  /*3f550*/  STL [R1+0x4b10], R13 ;  /* 0x004b100d01007387 */ /* 0x000fe60000100800 */
[----:B------:R-:W-:Y:S01]  /*3f560*/  STL [R1+0x4b0c], R12 ;  /* 0x004b0c0c01007387 */ /* 0x000fe20000100800 */
[----:B------:R-:W-:-:S02]  /*3f570*/  IMAD.MOV.U32 R21, RZ, RZ, R28 ;  /* 0x000000ffff157224 */ /* 0x000fc400078e001c */
[----:B----4-:R-:W-:Y:S02]  /*3f580*/  IMAD.MOV.U32 R22, RZ, RZ, R3 ;  /* 0x000000ffff167224 */ /* 0x010fe400078e0003 */
[----:B------:R-:W-:Y:S01]  /*3f590*/  IMAD.MOV.U32 R23, RZ, RZ, R2 ;  /* 0x000000ffff177224 */ /* 0x000fe200078e0002 */
[C---:B--2---:R-:W-:Y:S01]  /*3f5a0*/  HMMA.16816.F32.BF16 R24, R4.reuse, R26, R8 ;  /* 0x0000001a0418723c */ /* 0x044fe20000041808 */
[----:B------:R-:W2:Y:S11]  /*3f5b0*/  LDL.LU.64 R10, [R1+0x5be8] ;  /* 0x005be800010a7983 */ /* 0x000eb60000300a00 */
[----:B------:R-:W-:Y:S11]  /*3f5c0*/  @!UPT UIADD3 URZ, URZ, URZ, URZ ;  /* 0x0000003f3f3ff290 */ /* 0x000ff6000fffe03f */
[----:B------:R-:W-:Y:S01]  /*3f5d0*/  STL [R1+0x1100], R24 ;  /* 0x0011001801007387 */ /* 0x000fe20000100800 */
[----:B------:R-:W-:Y:S02]  /*3f5e0*/  IMAD.MOV.U32 R28, RZ, RZ, R25 ;  /* 0x000000ffff1c7224 */ /* 0x000fe400078e0019 */
[----:B------:R-:W-:Y:S02]  /*3f5f0*/  IMAD.MOV.U32 R3, RZ, RZ, R26 ;  /* 0x000000ffff037224 */ /* 0x000fe400078e001a */
[----:B------:R-:W-:Y:S02]  /*3f600*/  IMAD.MOV.U32 R2, RZ, RZ, R27 ;  /* 0x000000ffff027224 */ /* 0x000fe400078e001b */
[----:B------:R-:W0:Y:S04]  /*3f610*/  LDSM.16.MT88.4 R24, [R29+0x12100] ;  /* 0x012100001d18783b */ /* 0x000e280000004200 */
[----:B------:R-:W-:Y:S01]  /*3f620*/  STL [R1+0x4ac8], R2 ;  /* 0x004ac80201007387 */ /* 0x000fe20000100800 */
[----:B------:R-:W-:Y:S02]  /*3f630*/  STL [R1+0x4ac4], R3 ;  /* 0x004ac40301007387 */ /* 0x000fe40000100800 */
[----:B------:R-:W-:Y:S01]  /*3f640*/  STL [R1+0x4ac0], R28 ;  /* 0x004ac01c01007387 */ /* 0x000fe20000100800 */
[----:B0-----:R0:W-:Y:S01]  /*3f650*/  STL [R1+0x59f0], R27 ;  /* 0x0059f01b01007387 */ /* 0x0011e20000100800 */
[----:B------:R1:W-:Y:S02]  /*3f660*/  STL [R1+0x5af0], R26 ;  /* 0x005af01a01007387 */ /* 0x0003e40000100800 */
[----:B------:R-:W-:Y:S01]  /*3f670*/  STL.64 [R1+0x5ae8], R24 ;  /* 0x005ae81801007387 */ /* 0x000fe20000100a00 */
[----:B0-----:R-:W4:Y:S04]  /*3f680*/  LDL R27, [R1+0x2c] ;  /* 0x00002c00011b7983 */ /* 0x001f280000100800 */
[----:B-1----:R-:W4:Y:S01]  /*3f690*/  LDL R26, [R1+0x28] ;  /* 0x00002800011a7983 */ /* 0x002f220000100800 */
[C---:B--2---:R-:W-:Y:S03]  /*3f6a0*/  HMMA.16816.F32.BF16 R8, R4.reuse, R10, R16 ;  /* 0x0000000a0408723c */ /* 0x044fe60000041810 */
[----:B------:R-:W2:Y:S01]  /*3f6b0*/  LDL.LU.64 R18, [R1+0x5be0] ;  /* 0x005be00001127983 */ /* 0x000ea20000300a00 */
[----:B------:R-:W2:Y:S11]  /*3f6c0*/  LDL.LU.64 R16, [R1+0x5bd8] ;  /* 0x005bd80001107983 */ /* 0x000eb60000300a00 */
[----:B------:R-:W-:Y:S08]  /*3f6d0*/  @!UPT UIADD3 URZ, URZ, URZ, URZ ;  /* 0x0000003f3f3ff290 */ /* 0x000ff0000fffe03f */
[----:B------:R-:W-:Y:S01]  /*3f6e0*/  STL.64 [R1+0x1590], R8 ;  /* 0x0015900801007387 */ /* 0x000fe20000100a00 */
[----:B------:R0:W-:Y:S03]  /*3f6f0*/  STL.64 [R1+0x1598], R10 ;  /* 0x0015980a01007387 */ /* 0x0001e60000100a00 */
[----:B0-----:R-:W2:Y:S02]  /*3f700*/  LDL.LU.64 R10, [R1+0x5bd0] ;  /* 0x005bd000010a7983 */ /* 0x001ea40000300a00 */
[C---:B--2---:R-:W-:Y:S02]  /*3f710*/  HMMA.16816.F32.BF16 R8, R4.reuse, R10, R16 ;  /* 0x0000000a0408723c */ /* 0x044fe40000041810 */
[----:B------:R-:W2:Y:S01]  /*3f720*/  LDL.LU.64 R18, [R1+0x5bc8] ;  /* 0x005bc80001127983 */ /* 0x000ea20000300a00 */
[----:B------:R-:W2:Y:S11]  /*3f730*/  LDL.LU.64 R16, [R1+0x5bc0] ;  /* 0x005bc00001107983 */ /* 0x000eb60000300a00 */
[----:B------:R-:W-:Y:S09]  /*3f740*/  @!UPT UIADD3 URZ, URZ, URZ, URZ ;  /* 0x0000003f3f3ff290 */ /* 0x000ff2000fffe03f */
        /* <DEDUP_REMOVED lines=11> */
[----:B------:R-:W3:Y:S11]  /*3f800*/  LDL.LU.64 R18, [R1+0x5b98] ;  /* 0x005b980001127983 */ /* 0x000ef60000300a00 */
[----:B------:R-:W-:Y:S10]  /*3f810*/  @!UPT UIADD3 URZ, URZ, URZ, URZ ;  /* 0x0000003f3f3ff290 */ /* 0x000ff4000fffe03f */
[----:B------:R0:W-:Y:S01]  /*3f820*/  STL.64 [R1+0x1630], R8 ;  /* 0x0016300801007387 */ /* 0x0001e20000100a00 */
[----:B------:R1:W-:Y:S03]  /*3f830*/  STL.64 [R1+0x1638], R10 ;  /* 0x0016380a01007387 */ /* 0x0003e60000100a00 */
[----:B0-----:R-:W2:Y:S01]  /*3f840*/  LDL.LU R8, [R1+0x1600] ;  /* 0x0016000001087983 */ /* 0x001ea20000300800 */
[----:B------:R-:W2:Y:S02]  /*3f850*/  LDL.LU R9, [R1+0x1604] ;  /* 0x0016040001097983 */ /* 0x000ea40000300800 */
[----:B-1----:R-:W2:Y:S02]  /*3f860*/  LDL.LU R10, [R1+0x1608] ;  /* 0x00160800010a7983 */ /* 0x002ea40000300800 */
[----:B------:R-:W2:Y:S01]  /*3f870*/  LDL.LU R11, [R1+0x160c] ;  /* 0x00160c00010b7983 */ /* 0x000ea20000300800 */
[----:B---3--:R-:W-:Y:S01]  /*3f880*/  HMMA.16816.F32.BF16 R20, R4, R18, R20 ;  /* 0x000000120414723c */ /* 0x008fe20000041814 */
[----:B------:R-:W-:-:S02]  /*3f890*/  IMAD.MOV.U32 R13, RZ, RZ, R18 ;  /* 0x000000ffff0d7224 */ /* 0x000fc400078e0012 */
[----:B------:R-:W-:Y:S11]  /*3f8a0*/  IMAD.MOV.U32 R12, RZ, RZ, R19 ;  /* 0x000000ffff0c7224 */ /* 0x000ff600078e0013 */
[----:B------:R-:W-:Y:S09]  /*3f8b0*/  @!UPT UIADD3 URZ, URZ, URZ, URZ ;  /* 0x0000003f3f3ff290 */ /* 0x000ff2000fffe03f */
[----:B------:R-:W-:Y:S01]  /*3f8c0*/  STL.64 [R1+0x15e0], R20 ;  /* 0x0015e01401007387 */ /* 0x000fe20000100a00 */
[----:B------:R0:W-:Y:S03]  /*3f8d0*/  STL.64 [R1+0x15e8], R22 ;  /* 0x0015e81601007387 */ /* 0x0001e60000100a00 */
[----:B0-----:R-:W3:Y:S01]  /*3f8e0*/  LDL.LU.64 R22, [R1+0x5b90] ;  /* 0x005b900001167983 */ /* 0x001ee20000300a00 */
[----:B------:R-:W4:Y:S02]  /*3f8f0*/  LDL.LU.64 R18, [R1+0x5b88] ;  /* 0x005b880001127983 */ /* 0x000f240000300a00 */
[----:B------:R-:W4:Y:S02]  /*3f900*/  LDL.LU.64 R16, [R1+0x5b80] ;  /* 0x005b800001107983 */ /* 0x000f240000300a00 */
[----:B------:R3:W-:Y:S01]  /*3f910*/  STL [R1+0x5abc], R12 ;  /* 0x005abc0c01007387 */ /* 0x0007e20000100800 */
[----:B------:R0:W-:Y:S01]  /*3f920*/  STL [R1+0x5ab8], R13 ;  /* 0x005ab80d01007387 */ /* 0x0001e20000100800 */
[----:B----4-:R-:W-:Y:S03]  /*3f930*/  HMMA.16816.F32.BF16 R24, R4, R26, R16 ;  /* 0x0000001a0418723c */ /* 0x010fe60000041810 */
[----:B------:R-:W4:Y:S01]  /*3f940*/  LDL.LU.64 R18, [R1+0x5b78] ;  /* 0x005b780001127983 */ /* 0x000f220000300a00 */
[----:B------:R-:W4:Y:S02]  /*3f950*/  LDL.LU.64 R16, [R1+0x5b70] ;  /* 0x005b700001107983 */ /* 0x000f240000300a00 */
[----:B---3--:R-:W-:-:S02]  /*3f960*/  IMAD.MOV.U32 R12, RZ, RZ, R22 ;  /* 0x000000ffff0c7224 */ /* 0x008fc400078e0016 */
[----:B0-----:R-:W-:Y:S11]  /*3f970*/  IMAD.MOV.U32 R13, RZ, RZ, R23 ;  /* 0x000000ffff0d7224 */ /* 0x001ff600078e0017 */
[----:B------:R-:W-:Y:S04]  /*3f980*/  @!UPT UIADD3 URZ, URZ, URZ, URZ ;  /* 0x0000003f3f3ff290 */ /* 0x000fe8000fffe03f */
[----:B------:R-:W-:Y:S01]  /*3f990*/  STL.64 [R1+0x15d0], R24 ;  /* 0x0015d01801007387 */ /* 0x000fe20000100a00 */
[----:B------:R-:W-:Y:S01]  /*3f9a0*/  STL.64 [R1+0x15d8], R26 ;  /* 0x0015d81a01007387 */ /* 0x000fe20000100a00 */
[C---:B----4-:R-:W-:Y:S11]  /*3f9b0*/  HMMA.16816.F32.BF16 R16, R4.reuse, R22, R16 ;  /* 0x000000160410723c */ /* 0x050ff60000041810 */
[----:B------:R-:W-:Y:S11]  /*3f9c0*/  @!UPT UIADD3 URZ, URZ, URZ, URZ ;  /* 0x0000003f3f3ff290 */ /* 0x000ff6000fffe03f */
[----:B------:R-:W-:Y:S01]  /*3f9d0*/  @!UPT UIADD3 URZ, URZ, URZ, URZ ;  /* 0x0000003f3f3ff290 */ /* 0x000fe2000fffe03f */
[----:B------:R0:W-:Y:S01]  /*3f9e0*/  STL.64 [R1+0x15c0], R16 ;  /* 0x0015c01001007387 */ /* 0x0001e20000100a00 */
[----:B------:R1:W-:Y:S02]  /*3f9f0*/  STL.64 [R1+0x15c8], R18 ;  /* 0x0015c81201007387 */ /* 0x0003e40000100a00 */
[----:B------:R-:W3:Y:S02]  /*3fa00*/  LDL R22, [R1+0xc8] ;  /* 0x0000c80001167983 */ /* 0x000ee40000100800 */
[----:B------:R-:W3:Y:S01]  /*3fa10*/  LDL R23, [R1+0xcc] ;  /* 0x0000cc0001177983 */ /* 0x000ee20000100800 */
[----:B0-----:R-:W3:Y:S01]  /*3fa20*/  LDL.LU R16, [R1+0x15f0] ;  /* 0x0015f00001107983 */ /* 0x001ee20000300800 */
[----:B------:R-:W3:Y:S02]  /*3fa30*/  LDL.LU R17, [R1+0x15f4] ;  /* 0x0015f40001117983 */ /* 0x000ee40000300800 */
[----:B-1----:R-:W3:Y:S02]  /*3fa40*/  LDL.LU R18, [R1+0x15f8] ;  /* 0x0015f80001127983 */ /* 0x002ee40000300800 */
[----:B------:R-:W3:Y:S01]  /*3fa50*/  LDL.LU R19, [R1+0x15fc] ;  /* 0x0015fc0001137983 */ /* 0x000ee20000300800 */
[----:B------:R-:W4:Y:S01]  /*3fa60*/  LDL.LU R24, [R1+0x14c0] ;  /* 0x0014c00001187983 */ /* 0x000f220000300800 */
[----:B------:R-:W4:Y:S02]  /*3fa70*/  LDL.LU R25, [R1+0x14c4] ;  /* 0x0014c40001197983 */ /* 0x000f240000300800 */
[----:B------:R-:W2:Y:S02]  /*3fa80*/  LDL.LU R26, [R1+0x14c8] ;  /* 0x0014c800011a7983 */ /* 0x000ea40000300800 */
[----:B------:R-:W2:Y:S02]  /*3fa90*/  LDL.LU R27, [R1+0x14cc] ;  /* 0x0014cc00011b7983 */ /* 0x000ea40000300800 */
[----:B--2---:R0:W-:Y:S01]  /*3faa0*/  STL.64 [R1+0x5b00], R26 ;  /* 0x005b001a01007387 */ /* 0x0041e20000100a00 */
[----:B----4-:R-:W-:Y:S03]  /*3fab0*/  STL.64 [R1+0x5af8], R24 ;  /* 0x005af81801007387 */ /* 0x010fe60000100a00 */
[----:B0-----:R-:W2:Y:S04]  /*3fac0*/  LDL.64 R26, [R1+0xa8] ;  /* 0x0000a800011a7983 */ /* 0x001ea80000100a00 */
[----:B--2---:R0:W-:Y:S04]  /*3fad0*/  STL.64 [R1+0x5b10], R26 ;  /* 0x005b101a01007387 */ /* 0x0041e80000100a00 */
[----:B0-----:R-:W2:Y:S04]  /*3fae0*/  LDL R26, [R1+0x8] ;  /* 0x00000800011a7983 */ /* 0x001ea80000100800 */
[----:B------:R-:W2:Y:S01]  /*3faf0*/  LDL R27, [R1+0xc] ;  /* 0x00000c00011b7983 */ /* 0x000ea20000100800 */
[----:B------:R0:W-:Y:S02]  /*3fb00*/  STL [R1+0x5ac0], R12 ;  /* 0x005ac00c01007387 */ /* 0x0001e40000100800 */
[----:B------:R-:W-:Y:S02]  /*3fb10*/  STL.64 [R1+0x5b50], R14 ;  /* 0x005b500e01007387 */ /* 0x000fe40000100a00 */
[----:B------:R1:W-:Y:S01]  /*3fb20*/  STL [R1+0x5b48], R13 ;  /* 0x005b480d01007387 */ /* 0x0003e20000100800 */
[----:B0-----:R-:W4:Y:S01]  /*3fb30*/  LDL.LU R12, [R1+0x1580] ;  /* 0x00158000010c7983 */ /* 0x001f220000300800 */
[----:B-1----:R-:W4:Y:S02]  /*3fb40*/  LDL.LU R13, [R1+0x1584] ;  /* 0x00158400010d7983 */ /* 0x002f240000300800 */
[----:B------:R-:W4:Y:S02]  /*3fb50*/  LDL.LU R14, [R1+0x1588] ;  /* 0x00158800010e7983 */ /* 0x000f240000300800 */
[----:B------:R-:W4:Y:S01]  /*3fb60*/  LDL.LU R15, [R1+0x158c] ;  /* 0x00158c00010f7983 */ /* 0x000f220000300800 */
[C---:B--2---:R-:W-:Y:S01]  /*3fb70*/  HMMA.16816.F32.BF16 R24, R4.reuse, R26, R8 ;  /* 0x0000001a0418723c */ /* 0x044fe20000041808 */
[----:B------:R-:W2:Y:S11]  /*3fb80*/  LDL.LU.64 R10, [R1+0x5b68] ;  /* 0x005b6800010a7983 */ /* 0x000eb60000300a00 */
[----:B------:R-:W-:Y:S11]  /*3fb90*/  @!UPT UIADD3 URZ, URZ, URZ, URZ ;  /* 0x0000003f3f3ff290 */ /* 0x000ff6000fffe03f */
[----:B------:R0:W-:Y:S01]  /*3fba0*/  STL.64 [R1+0x15b0], R24 ;  /* 0x0015b01801007387 */ /* 0x0001e20000100a00 */
[----:B------:R1:W-:Y:S03]  /*3fbb0*/  STL.64 [R1+0x15b8], R26 ;  /* 0x0015b81a01007387 */ /* 0x0003e60000100a00 */
[----:B0-----:R-:W2:Y:S01]  /*3fbc0*/  LDL.LU R24, [R1+0x14f0] ;  /* 0x0014f00001187983 */ /* 0x001ea20000300800 */
[----:B------:R-:W2:Y:S02]  /*3fbd0*/  LDL.LU R25, [R1+0x14f4] ;  /* 0x0014f40001197983 */ /* 0x000ea40000300800 */
[----:B-1----:R-:W2:Y:S02]  /*3fbe0*/  LDL.LU R26, [R1+0x14f8] ;  /* 0x0014f800011a7983 */ /* 0x002ea40000300800 */
[----:B------:R-:W2:Y:S01]  /*3fbf0*/  LDL.LU R27, [R1+0x14fc] ;  /* 0x0014fc00011b7983 */ /* 0x000ea20000300800 */
[C---:B---3--:R-:W-:Y:S01]  /*3fc00*/  HMMA.16816.F32.BF16 R20, R4.reuse, R22, R16 ;  /* 0x000000160414723c */ /* 0x048fe20000041810 */
[----:B--2---:R-:W-:Y:S01]  /*3fc10*/  STL.64 [R1+0x5b20], R26 ;  /* 0x005b201a01007387 */ /* 0x004fe20000100a00 */
[----:B------:R0:W-:Y:S03]  /*3fc20*/  STL.64 [R1+0x5b18], R24 ;  /* 0x005b181801007387 */ /* 0x0001e60000100a00 */
[----:B0-----:R-:W2:Y:S01]  /*3fc30*/  LDL.LU R24, [R1+0x1500] ;  /* 0x0015000001187983 */ /* 0x001ea20000300800 */
[----:B------:R-:W2:Y:S02]  /*3fc40*/  LDL.LU R25, [R1+0x1504] ;  /* 0x0015040001197983 */ /* 0x000ea40000300800 */
[----:B------:R-:W3:Y:S02]  /*3fc50*/  LDL.LU R26, [R1+0x1508] ;  /* 0x00150800011a7983 */ /* 0x000ee40000300800 */
[----:B------:R-:W3:Y:S11]  /*3fc60*/  LDL.LU R27, [R1+0x150c] ;  /* 0x00150c00011b7983 */ /* 0x000ef60000300800 */
[----:B------:R-:W-:Y:S03]  /*3fc70*/  @!UPT UIADD3 URZ, URZ, URZ, URZ ;  /* 0x0000003f3f3ff290 */ /* 0x000fe6000fffe03f */
[----:B------:R-:W-:Y:S02]  /*3fc80*/  IMAD.MOV.U32 R17, RZ, RZ, R22 ;  /* 0x000000ffff117224 */ /* 0x000fe400078e0016 */
[----:B------:R-:W-:Y:S01]  /*3fc90*/  IMAD.MOV.U32 R16, RZ, RZ, R23 ;  /* 0x000000ffff107224 */ /* 0x000fe200078e0017 */
[----:B---3--:R-:W-:Y:S01]  /*3fca0*/  STL.64 [R1+0x5b30], R26 ;  /* 0x005b301a01007387 */ /* 0x008fe20000100a00 */
[----:B--2---:R0:W-:Y:S03]  /*3fcb0*/  STL.64 [R1+0x5b28], R24 ;  /* 0x005b281801007387 */ /* 0x0041e60000100a00 */
[----:B0-----:R-:W2:Y:S01]  /*3fcc0*/  LDL.LU R24, [R1+0x1510] ;  /* 0x0015100001187983 */ /* 0x001ea20000300800 */
[----:B------:R-:W2:Y:S02]  /*3fcd0*/  LDL.LU R25, [R1+0x1514] ;  /* 0x0015140001197983 */ /* 0x000ea40000300800 */
[----:B------:R-:W2:Y:S02]  /*3fce0*/  LDL.LU R26, [R1+0x1518] ;  /* 0x00151800011a7983 */ /* 0x000ea40000300800 */
[----:B------:R-:W2:Y:S01]  /*3fcf0*/  LDL.LU R27, [R1+0x151c] ;  /* 0x00151c00011b7983 */ /* 0x000ea20000300800 */
[----:B------:R-:W3:Y:S01]  /*3fd00*/  LDL R9, [R1+0x2354] ;  /* 0x0023540001097983 */ /* 0x000ee20000100800 */
[----:B------:R-:W2:Y:S02]  /*3fd10*/  LDL.LU.64 R18, [R1+0x5b60] ;  /* 0x005b600001127983 */ /* 0x000ea40000300a00 */
[----:B------:R-:W-:Y:S02]  /*3fd20*/  STL.64 [R1+0x15a0], R20 ;  /* 0x0015a01401007387 */ /* 0x000fe40000100a00 */
[----:B------:R-:W4:Y:S01]  /*3fd30*/  LDL.LU.64 R22, [R1+0x5b58] ;  /* 0x005b580001167983 */ /* 0x000f220000300a00 */
[----:B------:R0:W-:Y:S01]  /*3fd40*/  STL [R1+0x4dac], R16 ;  /* 0x004dac1001007387 */ /* 0x0001e20000100800 */
[----:B------:R-:W-:Y:S01]  /*3fd50*/  STL [R1+0x4da8], R17 ;  /* 0x004da81101007387 */ /* 0x000fe20000100800 */
[----:B----4-:R-:W-:Y:S02]  /*3fd60*/  HMMA.16816.F32.BF16 R4, R4, R22, R12 ;  /* 0x000000160404723c */ /* 0x010fe4000004180c */
[----:B------:R-:W4:Y:S01]  /*3fd70*/  LDL.LU.64 R14, [R1+0x5b50] ;  /* 0x005b5000010e7983 */ /* 0x000f220000300a00 */
[----:B------:R-:W2:Y:S02]  /*3fd80*/  LDL.LU R13, [R1+0x5b48] ;  /* 0x005b4800010d7983 */ /* 0x000ea40000300800 */
[----:B0-----:R-:W-:-:S02]  /*3fd90*/  IMAD.MOV.U32 R16, RZ, RZ, R23 ;  /* 0x000000ffff107224 */ /* 0x001fc400078e0017 */
[----:B------:R-:W-:Y:S11]  /*3fda0*/  IMAD.MOV.U32 R12, RZ, RZ, R22 ;  /* 0x000000ffff0c7224 */ /* 0x000ff600078e0016 */
[----:B------:R-:W-:Y:S05]  /*3fdb0*/  @!UPT UIADD3 URZ, URZ, URZ, URZ ;  /* 0x0000003f3f3ff290 */ /* 0x000fea000fffe03f */
[----:B------:R-:W-:Y:S01]  /*3fdc0*/  STL.64 [R1+0x1580], R4 ;  /* 0x0015800401007387 */ /* 0x000fe20000100a00 */
[----:B------:R0:W-:Y:S02]  /*3fdd0*/  STL.64 [R1+0x1588], R6 ;  /* 0x0015880601007387 */ /* 0x0001e40000100a00 */
[----:B------:R-:W2:Y:S02]  /*3fde0*/  LDL.LU.64 R22, [R1+0x5b40] ;  /* 0x005b400001167983 */ /* 0x000ea40000300a00 */
[----:B------:R-:W2:Y:S01]  /*3fdf0*/  LDL.LU.64 R20, [R1+0x5b38] ;  /* 0x005b380001147983 */ /* 0x000ea20000300a00 */
[----:B0-----:R-:W2:Y:S04]  /*3fe00*/  LDL.64 R6, [R1+0x88] ;  /* 0x0000880001067983 */ /* 0x001ea80000100a00 */
[----:B--2---:R0:W-:Y:S04]  /*3fe10*/  STL.64 [R1+0x5ae0], R6 ;  /* 0x005ae00601007387 */ /* 0x0041e80000100a00 */
[----:B0-----:R-:W2:Y:S01]  /*3fe20*/  LDL.64 R6, [R1+0x98] ;  /* 0x0000980001067983 */ /* 0x001ea20000100a00 */
[C---:B------:R-:W-:Y:S03]  /*3fe30*/  HMMA.16816.F32.BF16 R24, R20.reuse, R18, R24 ;  /* 0x000000121418723c */ /* 0x040fe60000041818 */
[----:B--2---:R0:W-:Y:S01]  /*3fe40*/  STL.64 [R1+0x5b08], R6 ;  /* 0x005b080601007387 */ /* 0x0041e20000100a00 */
[----:B------:R-:W2:Y:S02]  /*3fe50*/  LDL.LU R4, [R1+0x14e0] ;  /* 0x0014e00001047983 */ /* 0x000ea40000300800 */
[----:B------:R-:W2:Y:S01]  /*3fe60*/  LDL.LU R5, [R1+0x14e4] ;  /* 0x0014e40001057983 */ /* 0x000ea20000300800 */
[----:B0-----:R-:W2:Y:S01]  /*3fe70*/  LDL.LU R6, [R1+0x14e8] ;  /* 0x0014e80001067983 */ /* 0x001ea20000300800 */
[----:B------:R-:W2:Y:S11]  /*3fe80*/  LDL.LU R7, [R1+0x14ec] ;  /* 0x0014ec0001077983 */ /* 0x000eb60000300800 */
[----:B------:R-:W-:Y:S04]  /*3fe90*/  @!UPT UIADD3 URZ, URZ, URZ, URZ ;  /* 0x0000003f3f3ff290 */ /* 0x000fe8000fffe03f */
[----:B------:R-:W-:Y:S02]  /*3fea0*/  STL.64 [R1+0x1570], R24 ;  /* 0x0015701801007387 */ /* 0x000fe40000100a00 */
[----:B------:R0:W-:Y:S02]  /*3feb0*/  STL.64 [R1+0x1578], R26 ;  /* 0x0015781a01007387 */ /* 0x0001e40000100a00 */
[----:B0-----:R-:W4:Y:S01]  /*3fec0*/  LDL.LU.64 R26, [R1+0x5b30] ;  /* 0x005b3000011a7983 */ /* 0x001f220000300a00 */
[----:B------:R-:W4:Y:S02]  /*3fed0*/  LDL.LU.64 R24, [R1+0x5b28] ;  /* 0x005b280001187983 */ /* 0x000f240000300a00 */
[C---:B----4-:R-:W-:Y:S11]  /*3fee0*/  HMMA.16816.F32.BF16 R24, R20.reuse, R14, R24 ;  /* 0x0000000e1418723c */ /* 0x050ff60000041818 */
[----:B------:R-:W-:Y:S11]  /*3fef0*/  @!UPT UIADD3 URZ, URZ, URZ, URZ ;  /* 0x0000003f3f3ff290 */ /* 0x000ff6000fffe03f */
[----:B------:R-:W-:Y:S01]  /*3ff00*/  @!UPT UIADD3 URZ, URZ, URZ, URZ ;  /* 0x0000003f3f3ff290 */ /* 0x000fe2000fffe03f */
[----:B------:R-:W-:Y:S01]  /*3ff10*/  STL.64 [R1+0x1560], R24 ;  /* 0x0015601801007387 */ /* 0x000fe20000100a00 */
[----:B------:R0:W-:Y:S03]  /*3ff20*/  STL.64 [R1+0x1568], R26 ;  /* 0x0015681a01007387 */ /* 0x0001e60000100a00 */
[----:B0-----:R-:W4:Y:S01]  /*3ff30*/  LDL.LU.64 R26, [R1+0x5b20] ;  /* 0x005b2000011a7983 */ /* 0x001f220000300a00 */
[----:B------:R-:W4:Y:S02]  /*3ff40*/  LDL.LU.64 R24, [R1+0x5b18] ;  /* 0x005b180001187983 */ /* 0x000f240000300a00 */
[----:B------:R-:W-:Y:S02]  /*3ff50*/  STL.64 [R1+0x59e8], R14 ;  /* 0x0059e80e01007387 */ /* 0x000fe40000100a00 */
[----:B------:R0:W-:Y:S02]  /*3ff60*/  STL.64 [R1+0x5ac8], R12 ;  /* 0x005ac80c01007387 */ /* 0x0001e40000100a00 */
[----:B0-----:R-:W2:Y:S01]  /*3ff70*/  LDL.LU R12, [R1+0xe70] ;  /* 0x000e7000010c7983 */ /* 0x001ea20000300800 */
[----:B------:R-:W2:Y:S02]  /*3ff80*/  LDL.LU R13, [R1+0xe74] ;  /* 0x000e7400010d7983 */ /* 0x000ea40000300800 */
[----:B------:R-:W2:Y:S02]  /*3ff90*/  LDL.LU R14, [R1+0xe78] ;  /* 0x000e7800010e7983 */ /* 0x000ea40000300800 */
[----:B------:R-:W2:Y:S01]  /*3ffa0*/  LDL.LU R15, [R1+0xe7c] ;  /* 0x000e7c00010f7983 */ /* 0x000ea20000300800 */
[C---:B----4-:R-:W-:Y:S01]  /*3ffb0*/  HMMA.16816.F32.BF16 R24, R20.reuse, R10, R24 ;  /* 0x0000000a1418723c */ /* 0x050fe20000041818 */
[----:B--2---:R-:W-:Y:S01]  /*3ffc0*/  STL.64 [R1+0x5ad8], R14 ;  /* 0x005ad80e01007387 */ /* 0x004fe20000100a00 */
[----:B------:R0:W-:Y:S03]  /*3ffd0*/  STL.64 [R1+0x5ad0], R12 ;  /* 0x005ad00c01007387 */ /* 0x0001e60000100a00 */
[----:B0-----:R-:W2:Y:S01]  /*3ffe0*/  LDL.LU R12, [R1+0xe80] ;  /* 0x000e8000010c7983 */ /* 0x001ea20000300800 */
[----:B------:R-:W2:Y:S02]  /*3fff0*/  LDL.LU R13, [R1+0xe84] ;  /* 0x000e8400010d7983 */ /* 0x000ea40000300800 */
[----:B------:R-:W2:Y:S02]  /*40000*/  LDL.LU R14, [R1+0xe88] ;  /* 0x000e8800010e7983 */ /* 0x000ea40000300800 */
[----:B------:R-:W2:Y:S11]  /*40010*/  LDL.LU R15, [R1+0xe8c] ;  /* 0x000e8c00010f7983 */ /* 0x000eb60000300800 */
[----:B------:R-:W-:Y:S02]  /*40020*/  @!UPT UIADD3 URZ, URZ, URZ, URZ ;  /* 0x0000003f3f3ff290 */ /* 0x000fe4000fffe03f */
[----:B------:R-:W-:Y:S01]  /*40030*/  STL.64 [R1+0x1550], R24 ;  /* 0x0015501801007387 */ /* 0x000fe20000100a00 */
[----:B------:R0:W-:Y:S03]  /*40040*/  STL.64 [R1+0x1558], R26 ;  /* 0x0015581a01007387 */ /* 0x0001e60000100a00 */
[----:B0-----:R-:W4:Y:S02]  /*40050*/  LDL.LU.64 R26, [R1+0x5b10] ;  /* 0x005b1000011a7983 */ /* 0x001f240000300a00 */
[C---:B----4-:R-:W-:Y:S01]  /*40060*/  HMMA.16816.F32.BF16 R4, R20.reuse, R26, R4 ;  /* 0x0000001a1404723c */ /* 0x050fe20000041804 */
[----:B------:R-:W-:Y:S11]  /*40070*/  IMAD.MOV.U32 R3, RZ, RZ, R27 ;  /* 0x000000ffff037224 */ /* 0x000ff600078e001b */
[----:B------:R-:W-:Y:S11]  /*40080*/  @!UPT UIADD3 URZ, URZ, URZ, URZ ;  /* 0x0000003f3f3ff290 */ /* 0x000ff6000fffe03f */
[----:B------:R-:W-:Y:S01]  /*40090*/  STL.64 [R1+0x1540], R4 ;  /* 0x0015400401007387 */ /* 0x000fe20000100a00 */
[----:B------:R0:W-:Y:S03]  /*400a0*/  STL.64 [R1+0x1548], R6 ;  /* 0x0015480601007387 */ /* 0x0001e60000100a00 */
[----:B0-----:R-:W4:Y:S01]  /*400b0*/  LDL.LU.64 R6, [R1+0x5b08] ;  /* 0x005b080001067983 */ /* 0x001f220000300a00 */
[----:B------:R-:W4:Y:S02]  /*400c0*/  LDL.LU.64 R26, [R1+0x5b00] ;  /* 0x005b0000011a7983 */ /* 0x000f240000300a00 */
[----:B------:R-:W4:Y:S02]  /*400d0*/  LDL.LU.64 R24, [R1+0x5af8] ;  /* 0x005af80001187983 */ /* 0x000f240000300a00 */
[C---:B----4-:R-:W-:Y:S01]  /*400e0*/  HMMA.16816.F32.BF16 R24, R20.reuse, R6, R24 ;  /* 0x000000061418723c */ /* 0x050fe20000041818 */
[----:B------:R-:W-:Y:S11]  /*400f0*/  IMAD.MOV.U32 R17, RZ, RZ, R7 ;  /* 0x000000ffff117224 */ /* 0x000ff600078e0007 */
[----:B------:R-:W-:Y:S11]  /*40100*/  @!UPT UIADD3 URZ, URZ, URZ, URZ ;  /* 0x0000003f3f3ff290 */ /* 0x000ff6000fffe03f */
[----:B------:R-:W-:Y:S01]  /*40110*/  STL.64 [R1+0x1530], R24 ;  /* 0x0015301801007387 */ /* 0x000fe20000100a00 */
[----:B------:R0:W-:Y:S03]  /*40120*/  STL.64 [R1+0x1538], R26 ;  /* 0x0015381a01007387 */ /* 0x0001e60000100a00 */
[----:B0-----:R-:W4:Y:S01]  /*40130*/  LDL.LU R26, [R1+0x5af0] ;  /* 0x005af000011a7983 */ /* 0x001f220000300800 */
[----:B------:R-:W2:Y:S02]  /*40140*/  LDL.LU.64 R24, [R1+0x5ae8] ;  /* 0x005ae80001187983 */ /* 0x000ea40000300a00 */
[----:B------:R-:W-:Y:S02]  /*40150*/  IMAD.MOV.U32 R27, RZ, RZ, R6 ;  /* 0x000000ffff1b7224 */ /* 0x000fe400078e0006 */
[----:B------:R-:W2:Y:S01]  /*40160*/  LDL.LU.64 R6, [R1+0x5ae0] ;  /* 0x005ae00001067983 */ /* 0x000ea20000300a00 */
[----:B------:R-:W-:Y:S02]  /*40170*/  STL.64 [R1+0x5a28], R18 ;  /* 0x005a281201007387 */ /* 0x000fe40000100a00 */
[----:B------:R-:W-:Y:S01]  /*40180*/  STL [R1+0x5a20], R17 ;  /* 0x005a201101007387 */ /* 0x000fe20000100800 */
[----:B--2---:R-:W-:Y:S01]  /*40190*/  HMMA.16816.F32.BF16 R12, R20, R6, R12 ;  /* 0x00000006140c723c */ /* 0x004fe2000004180c */
[----:B------:R-:W-:-:S02]  /*401a0*/  IMAD.MOV.U32 R28, RZ, RZ, R6 ;  /* 0x000000ffff1c7224 */ /* 0x000fc400078e0006 */
[----:B------:R-:W-:Y:S02]  /*401b0*/  IMAD.MOV.U32 R8, RZ, RZ, R7 ;  /* 0x000000ffff087224 */ /* 0x000fe400078e0007 */
[----:B------:R-:W0:Y:S04]  /*401c0*/  LDSM.16.MT88.4 R4, [R29+0x12180] ;  /* 0x012180001d04783b */ /* 0x000e280000004200 */
[----:B----4-:R1:W-:Y:S01]  /*401d0*/  STL.64 [R1+0x5a00], R26 ;  /* 0x005a001a01007387 */ /* 0x0103e20000100a00 */
[----:B------:R-:W-:Y:S03]  /*401e0*/  STL.64 [R1+0x59f8], R24 ;  /* 0x0059f81801007387 */ /* 0x000fe60000100a00 */
[----:B-1----:R-:W2:Y:S10]  /*401f0*/  LDL.64 R26, [R1+0x68] ;  /* 0x00006800011a7983 */ /* 0x002eb40000100a00 */
[----:B------:R-:W-:Y:S01]  /*40200*/  STL.64 [R1+0x1520], R12 ;  /* 0x0015200c01007387 */ /* 0x000fe20000100a00 */
[----:B------:R1:W-:Y:S03]  /*40210*/  STL.64 [R1+0x1528], R14 ;  /* 0x0015280e01007387 */ /* 0x0003e60000100a00 */
[----:B-1----:R-:W4:Y:S01]  /*40220*/  LDL.LU.64 R14, [R1+0x5ad8] ;  /* 0x005ad800010e7983 */ /* 0x002f220000300a00 */
[----:B------:R-:W4:Y:S02]  /*40230*/  LDL.LU.64 R12, [R1+0x5ad0] ;  /* 0x005ad000010c7983 */ /* 0x000f240000300a00 */
[----:B------:R-:W-:Y:S02]  /*40240*/  STL.64 [R1+0x59e0], R10 ;  /* 0x0059e00a01007387 */ /* 0x000fe40000100a00 */
[----:B---3--:R1:W-:Y:S02]  /*40250*/  STL.64 [R1+0x59d8], R8 ;  /* 0x0059d80801007387 */ /* 0x0083e40000100a00 */
[----:B-1----:R-:W2:Y:S01]  /*40260*/  LDL.LU R8, [R1+0xe60] ;  /* 0x000e600001087983 */ /* 0x002ea20000300800 */
[----:B------:R-:W2:Y:S02]  /*40270*/  LDL.LU R9, [R1+0xe64] ;  /* 0x000e640001097983 */ /* 0x000ea40000300800 */
[----:B------:R-:W2:Y:S02]  /*40280*/  LDL.LU R10, [R1+0xe68] ;  /* 0x000e6800010a7983 */ /* 0x000ea40000300800 */
[----:B------:R-:W2:Y:S01]  /*40290*/  LDL.LU R11, [R1+0xe6c] ;  /* 0x000e6c00010b7983 */ /* 0x000ea20000300800 */
[----:B------:R-:W-:Y:S01]  /*402a0*/  STL [R1+0x59b0], R28 ;  /* 0x0059b01c01007387 */ /* 0x000fe20000100800 */
[----:B0-----:R0:W-:Y:S02]  /*402b0*/  STL.64 [R1+0x58d8], R6 ;  /* 0x0058d80601007387 */ /* 0x0011e40000100a00 */
[----:B------:R-:W-:Y:S01]  /*402c0*/  STL.64 [R1+0x58d0], R4 ;  /* 0x0058d00401007387 */ /* 0x000fe20000100a00 */
[----:B0-----:R-:W4:Y:S01]  /*402d0*/  LDL.64 R6, [R1+0x78] ;  /* 0x0000780001067983 */ /* 0x001f220000100a00 */
[----:B------:R-:W-:Y:S01]  /*402e0*/  STL [R1+0x4db0], R29 ;  /* 0x004db01d01007387 */ /* 0x000fe20000100800 */
[C---:B----4-:R-:W-:Y:S11]  /*402f0*/  HMMA.16816.F32.BF16 R12, R20.reuse, R6, R12 ;  /* 0x00000006140c723c */ /* 0x050ff6000004180c */
[----:B------:R-:W-:Y:S11]  /*40300*/  @!UPT UIADD3 URZ, URZ, URZ, URZ ;  /* 0x0000003f3f3ff290 */ /* 0x000ff6000fffe03f */
[----:B------:R-:W-:Y:S01]  /*40310*/  @!UPT UIADD3 URZ, URZ, URZ, URZ ;  /* 0x0000003f3f3ff290 */ /* 0x000fe2000fffe03f */
[----:B------:R0:W-:Y:S01]  /*40320*/  STL.64 [R1+0x1510], R12 ;  /* 0x0015100c01007387 */ /* 0x0001e20000100a00 */
[----:B------:R-:W-:Y:S03]  /*40330*/  STL.64 [R1+0x1518], R14 ;  /* 0x0015180e01007387 */ /* 0x000fe60000100a00 */
[----:B0-----:R-:W3:Y:S01]  /*40340*/  LDL.LU.64 R12, [R1+0x5ac8] ;  /* 0x005ac800010c7983 */ /* 0x001ee20000300a00 */
[----:B--2---:R-:W-:Y:S01]  /*40350*/  HMMA.16816.F32.BF16 R8, R20, R26, R8 ;  /* 0x0000001a1408723c */ /* 0x004fe20000041808 */
[----:B------:R-:W-:Y:S02]  /*40360*/  IMAD.MOV.U32 R5, RZ, RZ, R26 ;  /* 0x000000ffff057224 */ /* 0x000fe400078e001a */
[----:B------:R-:W-:-:S04]  /*40370*/  IMAD.MOV.U32 R4, RZ, RZ, R27 ;  /* 0x000000ffff047224 */ /* 0x000fc800078e001b */
[----:B------:R-:W-:Y:S11]  /*40380*/  IMAD.MOV.U32 R27, RZ, RZ, R16 ;  /* 0x000000ffff1b7224 */ /* 0x000ff600078e0010 */
[----:B------:R-:W-:Y:S05]  /*40390*/  @!UPT UIADD3 URZ, URZ, URZ, URZ ;  /* 0x0000003f3f3ff290 */ /* 0x000fea000fffe03f */
[----:B------:R-:W-:Y:S01]  /*403a0*/  STL.64 [R1+0x1500], R8 ;  /* 0x0015000801007387 */ /* 0x000fe20000100a00 */
[----:B------:R-:W-:Y:S02]  /*403b0*/  STL.64 [R1+0x1508], R10 ;  /* 0x0015080a01007387 */ /* 0x000fe40000100a00 */
[----:B------:R-:W-:Y:S02]  /*403c0*/  STL.64 [R1+0x5ab0], R4 ;  /* 0x005ab00401007387 */ /* 0x000fe40000100a00 */
[----:B---3--:R-:W-:Y:S02]  /*403d0*/  IMAD.MOV.U32 R26, RZ, RZ, R12 ;  /* 0x000000ffff1a7224 */ /* 0x008fe400078e000c */
[----:B------:R-:W2:Y:S01]  /*403e0*/  LDL.LU R12, [R1+0x5ac0] ;  /* 0x005ac000010c7983 */ /* 0x000ea20000300800 */
[----:B------:R-:W3:Y:S02]  /*403f0*/  LDL.LU R16, [R1+0xdf0] ;  /* 0x000df00001107983 */ /* 0x000ee40000300800 */
[----:B------:R-:W3:Y:S02]  /*40400*/  LDL.LU R17, [R1+0xdf4] ;  /* 0x000df40001117983 */ /* 0x000ee40000300800 */
[----:B------:R-:W4:Y:S01]  /*40410*/  LDL.LU R18, [R1+0xdf8] ;  /* 0x000df80001127983 */ /* 0x000f220000300800 */
[----:B------:R-:W4:Y:S04]  /*40420*/  LDL.LU R19, [R1+0xdfc] ;  /* 0x000dfc0001137983 */ /* 0x000f280000300800 */
[----:B----4-:R0:W-:Y:S01]  /*40430*/  STL.64 [R1+0x5a38], R18 ;  /* 0x005a381201007387 */ /* 0x0101e20000100a00 */
[----:B---3--:R-:W-:Y:S03]  /*40440*/  STL.64 [R1+0x5a30], R16 ;  /* 0x005a301001007387 */ /* 0x008fe60000100a00 */
[----:B0-----:R-:W3:Y:S04]  /*40450*/  LDL R18, [R1+0x8] ;  /* 0x0000080001127983 */ /* 0x001ee80000100800 */
[----:B------:R-:W3:Y:S04]  /*40460*/  LDL R19, [R1+0xc] ;  /* 0x00000c0001137983 */ /* 0x000ee80000100800 */
[----:B---3--:R-:W-:Y:S01]  /*40470*/  STL.64 [R1+0x5a48], R18 ;  /* 0x005a481201007387 */ /* 0x008fe20000100a00 */
[----:B------:R0:W-:Y:S03]  /*40480*/  STL.64 [R1+0x5a18], R26 ;  /* 0x005a181a01007387 */ /* 0x0001e60000100a00 */
[----:B0-----:R-:W3:Y:S04]  /*40490*/  LDL.64 R26, [R1+0xc8] ;  /* 0x0000c800011a7983 */ /* 0x001ee80000100a00 */
[----:B---3--:R0:W-:Y:S01]  /*404a0*/  STL.64 [R1+0x5a40], R26 ;  /* 0x005a401a01007387 */ /* 0x0081e20000100a00 */
[----:B------:R-:W3:Y:S02]  /*404b0*/  LDL.LU R24, [R1+0xe00] ;  /* 0x000e000001187983 */ /* 0x000ee40000300800 */
[----:B------:R-:W3:Y:S01]  /*404c0*/  LDL.LU R25, [R1+0xe04] ;  /* 0x000e040001197983 */ /* 0x000ee20000300800 */
[----:B0-----:R-:W4:Y:S01]  /*404d0*/  LDL.LU R26, [R1+0xe08] ;  /* 0x000e0800011a7983 */ /* 0x001f220000300800 */
[----:B------:R-:W4:Y:S02]  /*404e0*/  LDL.LU R27, [R1+0xe0c] ;  /* 0x000e0c00011b7983 */ /* 0x000f240000300800 */
[----:B--2---:R-:W-:-:S02]  /*404f0*/  IMAD.MOV.U32 R18, RZ, RZ, R12 ;  /* 0x000000ffff127224 */ /* 0x004fc400078e000c */
[----:B------:R-:W-:Y:S01]  /*40500*/  IMAD.MOV.U32 R19, RZ, RZ, R13 ;  /* 0x000000ffff137224 */ /* 0x000fe200078e000d */
[----:B----4-:R-:W-:Y:S01]  /*40510*/  STL.64 [R1+0x5a58], R26 ;  /* 0x005a581a01007387 */ /* 0x010fe20000100a00 */
[----:B---3--:R0:W-:Y:S02]  /*40520*/  STL.64 [R1+0x5a50], R24 ;  /* 0x005a501801007387 */ /* 0x0081e40000100a00 */
[----:B------:R-:W2:Y:S02]  /*40530*/  LDL.LU R12, [R1+0x5abc] ;  /* 0x005abc00010c7983 */ /* 0x000ea40000300800 */
[----:B------:R-:W3:Y:S01]  /*40540*/  LDL.LU R13, [R1+0x5ab8] ;  /* 0x005ab800010d7983 */ /* 0x000ee20000300800 */
[----:B------:R1:W-:Y:S04]  /*40550*/  STL.64 [R1+0x5a60], R18 ;  /* 0x005a601201007387 */ /* 0x0003e80000100a00 */
[----:B0-----:R-:W4:Y:S01]  /*40560*/  LDL.LU R24, [R1+0xe10] ;  /* 0x000e100001187983 */ /* 0x001f220000300800 */
[----:B------:R-:W4:Y:S02]  /*40570*/  LDL.LU R25, [R1+0xe14] ;  /* 0x000e140001197983 */ /* 0x000f240000300800 */
[----:B------:R-:W2:Y:S02]  /*40580*/  LDL.LU R26, [R1+0xe18] ;  /* 0x000e1800011a7983 */ /* 0x000ea40000300800 */
[----:B------:R-:W2:Y:S02]  /*40590*/  LDL.LU R27, [R1+0xe1c] ;  /* 0x000e1c00011b7983 */ /* 0x000ea40000300800 */
[----:B--2---:R-:W-:Y:S01]  /*405a0*/  STL.64 [R1+0x5a70], R26 ;  /* 0x005a701a01007387 */ /* 0x004fe20000100a00 */
[----:B----4-:R-:W-:Y:S02]  /*405b0*/  STL.64 [R1+0x5a68], R24 ;  /* 0x005a681801007387 */ /* 0x010fe40000100a00 */
[----:B-1----:R-:W2:Y:S02]  /*405c0*/  LDL R18, [R1+0x28] ;  /* 0x0000280001127983 */ /* 0x002ea40000100800 */
[----:B------:R-:W2:Y:S02]  /*405d0*/  LDL R19, [R1+0x2c] ;  /* 0x00002c0001137983 */ /* 0x000ea40000100800 */
[----:B------:R-:W-:-:S02]  /*405e0*/  IMAD.MOV.U32 R2, RZ, RZ, R6 ;  /* 0x000000ffff027224 */ /* 0x000fc400078e0006 */
[----:B------:R-:W-:Y:S01]  /*405f0*/  IMAD.MOV.U32 R0, RZ, RZ, R7 ;  /* 0x000000ffff007224 */ /* 0x000fe200078e0007 */
[----:B--2---:R3:W-:Y:S01]  /*40600*/  STL.64 [R1+0x5a78], R18 ;  /* 0x005a781201007387 */ /* 0x0047e20000100a00 */
[----:B------:R-:W2:Y:S02]  /*40610*/  LDL.LU R4, [R1+0xe50] ;  /* 0x000e500001047983 */ /* 0x000ea40000300800 */
[----:B------:R-:W2:Y:S02]  /*40620*/  LDL.LU R5, [R1+0xe54] ;  /* 0x000e540001057983 */ /* 0x000ea40000300800 */
[----:B------:R-:W2:Y:S01]  /*40630*/  LDL.LU R6, [R1+0xe58] ;  /* 0x000e580001067983 */ /* 0x000ea20000300800 */
[----:B------:R-:W2:Y:S01]  /*40640*/  LDL.LU R7, [R1+0xe5c] ;  /* 0x000e5c0001077983 */ /* 0x000ea20000300800 */
[----:B---3--:R-:W-:Y:S02]  /*40650*/  IMAD.MOV.U32 R18, RZ, RZ, R13 ;  /* 0x000000ffff127224 */ /* 0x008fe400078e000d */
[----:B------:R-:W-:-:S05]  /*40660*/  IMAD.MOV.U32 R19, RZ, RZ, R12 ;  /* 0x000000ffff137224 */ /* 0x000fca00078e000c */
[----:B------:R0:W-:Y:S01]  /*40670*/  STL.64 [R1+0x5a90], R18 ;  /* 0x005a901201007387 */ /* 0x0001e20000100a00 */
[----:B------:R-:W3:Y:S02]  /*40680*/  LDL.LU R24, [R1+0xe20] ;  /* 0x000e200001187983 */ /* 0x000ee40000300800 */
[----:B------:R-:W3:Y:S02]  /*40690*/  LDL.LU R25, [R1+0xe24] ;  /* 0x000e240001197983 */ /* 0x000ee40000300800 */
[----:B------:R-:W4:Y:S01]  /*406a0*/  LDL.LU R26, [R1+0xe28] ;  /* 0x000e2800011a7983 */ /* 0x000f220000300800 */
[----:B------:R-:W4:Y:S04]  /*406b0*/  LDL.LU R27, [R1+0xe2c] ;  /* 0x000e2c00011b7983 */ /* 0x000f280000300800 */
[----:B0-----:R-:W2:Y:S04]  /*406c0*/  LDL.64 R18, [R1+0x48] ;  /* 0x0000480001127983 */ /* 0x001ea80000100a00 */
[----:B--2---:R0:W-:Y:S04]  /*406d0*/  STL.64 [R1+0x5aa8], R18 ;  /* 0x005aa81201007387 */ /* 0x0041e80000100a00 */
[----:B0-----:R-:W2:Y:S01]  /*406e0*/  LDL.64 R18, [R1+0x58] ;  /* 0x0000580001127983 */ /* 0x001ea20000100a00 */
[----:B----4-:R-:W-:Y:S02]  /*406f0*/  STL.64 [R1+0x5a88], R26 ;  /* 0x005a881a01007387 */ /* 0x010fe40000100a00 */
[----:B---3--:R0:W-:Y:S02]  /*40700*/  STL.64 [R1+0x5a80], R24 ;  /* 0x005a801801007387 */ /* 0x0081e40000100a00 */
[----:B0-----:R-:W3:Y:S01]  /*40710*/  LDL.LU R24, [R1+0xe30] ;  /* 0x000e300001187983 */ /* 0x001ee20000300800 */
[----:B------:R-:W3:Y:S02]  /*40720*/  LDL.LU R25, [R1+0xe34] ;  /* 0x000e340001197983 */ /* 0x000ee40000300800 */
[----:B------:R-:W4:Y:S02]  /*40730*/  LDL.LU R26, [R1+0xe38] ;  /* 0x000e3800011a7983 */ /* 0x000f240000300800 */
[----:B------:R-:W4:Y:S02]  /*40740*/  LDL.LU R27, [R1+0xe3c] ;  /* 0x000e3c00011b7983 */ /* 0x000f240000300800 */
[----:B----4-:R-:W-:Y:S01]  /*40750*/  STL.64 [R1+0x5aa0], R26 ;  /* 0x005aa01a01007387 */ /* 0x010fe20000100a00 */
[----:B---3--:R0:W-:Y:S03]  /*40760*/  STL.64 [R1+0x5a98], R24 ;  /* 0x005a981801007387 */ /* 0x0081e60000100a00 */
[----:B0-----:R-:W3:Y:S01]  /*40770*/  LDL.LU R24, [R1+0xe40] ;  /* 0x000e400001187983 */ /* 0x001ee20000300800 */
[----:B------:R-:W3:Y:S02]  /*40780*/  LDL.LU R25, [R1+0xe44] ;  /* 0x000e440001197983 */ /* 0x000ee40000300800 */
[----:B------:R-:W3:Y:S02]  /*40790*/  LDL.LU R26, [R1+0xe48] ;  /* 0x000e4800011a7983 */ /* 0x000ee40000300800 */
[----:B------:R-:W3:Y:S01]  /*407a0*/  LDL.LU R27, [R1+0xe4c] ;  /* 0x000e4c00011b7983 */ /* 0x000ee20000300800 */
[----:B------:R-:W4:Y:S01]  /*407b0*/  LDL.LU R8, [R1+0xdc0] ;  /* 0x000dc00001087983 */ /* 0x000f220000300800 */
[----:B------:R-:W4:Y:S02]  /*407c0*/  LDL.LU R9, [R1+0xdc4] ;  /* 0x000dc40001097983 */ /* 0x000f240000300800 */
[----:B------:R-:W3:Y:S02]  /*407d0*/  LDL.LU R10, [R1+0xdc8] ;  /* 0x000dc800010a7983 */ /* 0x000ee40000300800 */
[----:B------:R-:W3:Y:S01]  /*407e0*/  LDL.LU R11, [R1+0xdcc] ;  /* 0x000dcc00010b7983 */ /* 0x000ee20000300800 */
[----:B--2---:R-:W-:Y:S01]  /*407f0*/  HMMA.16816.F32.BF16 R4, R20, R18, R4 ;  /* 0x000000121404723c */ /* 0x004fe20000041804 */
[----:B---3--:R-:W-:Y:S01]  /*40800*/  STL.64 [R1+0x5a10], R10 ;  /* 0x005a100a01007387 */ /* 0x008fe20000100a00 */
[----:B----4-:R0:W-:Y:S03]  /*40810*/  STL.64 [R1+0x5a08], R8 ;  /* 0x005a080801007387 */ /* 0x0101e60000100a00 */
[----:B0-----:R-:W2:Y:S01]  /*40820*/  LDL.LU R8, [R1+0xde0] ;  /* 0x000de00001087983 */ /* 0x001ea20000300800 */
[----:B------:R-:W2:Y:S02]  /*40830*/  LDL.LU R9, [R1+0xde4] ;  /* 0x000de40001097983 */ /* 0x000ea40000300800 */
[----:B------:R-:W2:Y:S02]  /*40840*/  LDL.LU R10, [R1+0xde8] ;  /* 0x000de800010a7983 */ /* 0x000ea40000300800 */
[----:B------:R-:W2:Y:S01]  /*40850*/  LDL.LU R11, [R1+0xdec] ;  /* 0x000dec00010b7983 */ /* 0x000ea20000300800 */
[----:B------:R-:W3:Y:S01]  /*40860*/  LDL.LU R12, [R1+0xdd0] ;  /* 0x000dd000010c7983 */ /* 0x000ee20000300800 */
[----:B------:R-:W3:Y:S02]  /*40870*/  LDL.LU R13, [R1+0xdd4] ;  /* 0x000dd400010d7983 */ /* 0x000ee40000300800 */
[----:B------:R-:W3:Y:S02]  /*40880*/  LDL.LU R14, [R1+0xdd8] ;  /* 0x000dd800010e7983 */ /* 0x000ee40000300800 */
[----:B------:R-:W3:Y:S07]  /*40890*/  LDL.LU R15, [R1+0xddc] ;  /* 0x000ddc00010f7983 */ /* 0x000eee0000300800 */
[----:B------:R0:W-:Y:S01]  /*408a0*/  STL.64 [R1+0x14f0], R4 ;  /* 0x0014f00401007387 */ /* 0x0001e20000100a00 */
[----:B------:R1:W-:Y:S03]  /*408b0*/  STL.64 [R1+0x14f8], R6 ;  /* 0x0014f80601007387 */ /* 0x0003e60000100a00 */
[----:B0-----:R-:W4:Y:S01]  /*408c0*/  LDL.LU.64 R4, [R1+0x5ab0] ;  /* 0x005ab00001047983 */ /* 0x001f220000300a00 */
[----:B-1----:R-:W-:-:S02]  /*408d0*/  IMAD.MOV.U32 R7, RZ, RZ, R18 ;  /* 0x000000ffff077224 */ /* 0x002fc400078e0012 */
[----:B------:R-:W-:Y:S02]  /*408e0*/  IMAD.MOV.U32 R6, RZ, RZ, R19 ;  /* 0x000000ffff067224 */ /* 0x000fe400078e0013 */
[----:B------:R-:W2:Y:S03]  /*408f0*/  LDL.LU.64 R18, [R1+0x5aa8] ;  /* 0x005aa80001127983 */ /* 0x000ea60000300a00 */
[----:B------:R0:W-:Y:S01]  /*40900*/  STL.64 [R1+0x59c0], R6 ;  /* 0x0059c00601007387 */ /* 0x0001e20000100a00 */
[----:B----4-:R1:W-:Y:S01]  /*40910*/  STL.64 [R1+0x59b8], R4 ;  /* 0x0059b80401007387 */ /* 0x0103e20000100a00 */
[----:B0-----:R-:W4:Y:S01]  /*40920*/  LDL R6, [R1+0xa8] ;  /* 0x0000a80001067983 */ /* 0x001f220000100800 */
[----:B--2---:R-:W-:Y:S01]  /*40930*/  HMMA.16816.F32.BF16 R24, R20, R18, R24 ;  /* 0x000000121418723c */ /* 0x004fe20000041818 */
[----:B------:R-:W-:Y:S02]  /*40940*/  IMAD.MOV.U32 R7, RZ, RZ, R3 ;  /* 0x000000ffff077224 */ /* 0x000fe400078e0003 */
[----:B------:R-:W-:-:S02]  /*40950*/  IMAD.MOV.U32 R28, RZ, RZ, R18 ;  /* 0x000000ffff1c7224 */ /* 0x000fc400078e0012 */
[----:B------:R-:W-:Y:S01]  /*40960*/  IMAD.MOV.U32 R29, RZ, RZ, R19 ;  /* 0x000000ffff1d7224 */ /* 0x000fe200078e0013 */
[----:B----4-:R0:W-:Y:S01]  /*40970*/  STL.64 [R1+0x59d0], R6 ;  /* 0x0059d00601007387 */ /* 0x0101e20000100a00 */
[----:B-1----:R-:W2:Y:S02]  /*40980*/  LDL.LU R4, [R1+0xdb0] ;  /* 0x000db00001047983 */ /* 0x002ea40000300800 */
[----:B------:R-:W2:Y:S01]  /*40990*/  LDL.LU R5, [R1+0xdb4] ;  /* 0x000db40001057983 */ /* 0x000ea20000300800 */
[----:B0-----:R-:W2:Y:S01]  /*409a0*/  LDL.LU R6, [R1+0xdb8] ;  /* 0x000db80001067983 */ /* 0x001ea20000300800 */
[----:B------:R-:W2:Y:S11]  /*409b0*/  LDL.LU R7, [R1+0xdbc] ;  /* 0x000dbc0001077983 */ /* 0x000eb60000300800 */
[----:B------:R-:W-:Y:S01]  /*409c0*/  @!UPT UIADD3 URZ, URZ, URZ, URZ ;  /* 0x0000003f3f3ff290 */ /* 0x000fe2000fffe03f */
[----:B------:R-:W-:Y:S02]  /*409d0*/  STL.64 [R1+0x14e0], R24 ;  /* 0x0014e01801007387 */ /* 0x000fe40000100a00 */
[----:B------:R0:W-:Y:S02]  /*409e0*/  STL.64 [R1+0x14e8], R26 ;  /* 0x0014e81a01007387 */ /* 0x0001e40000100a00 */
[----:B0-----:R-:W4:Y:S01]  /*409f0*/  LDL.LU.64 R26, [R1+0x5aa0] ;  /* 0x005aa000011a7983 */ /* 0x001f220000300a00 */
[----:B------:R-:W4:Y:S02]  /*40a00*/  LDL.LU.64 R24, [R1+0x5a98] ;  /* 0x005a980001187983 */ /* 0x000f240000300a00 */
[----:B------:R-:W4:Y:S02]  /*40a10*/  LDL.LU.64 R18, [R1+0x5a90] ;  /* 0x005a900001127983 */ /* 0x000f240000300a00 */
[C---:B----4-:R-:W-:Y:S01]  /*40a20*/  HMMA.16816.F32.BF16 R16, R20.reuse, R18, R24 ;  /* 0x000000121410723c */ /* 0x050fe20000041818 */
[----:B------:R-:W4:Y:S01]  /*40a30*/  LDL.LU.64 R26, [R1+0x5a88] ;  /* 0x005a8800011a7983 */ /* 0x000f220000300a00 */
[----:B------:R-:W4:Y:S11]  /*40a40*/  LDL.LU.64 R24, [R1+0x5a80] ;  /* 0x005a800001187983 */ /* 0x000f360000300a00 */
[----:B------:R-:W-:Y:S10]  /*40a50*/  @!UPT UIADD3 URZ, URZ, URZ, URZ ;  /* 0x0000003f3f3ff290 */ /* 0x000ff4000fffe03f */
[----:B------:R-:W-:Y:S01]  /*40a60*/  STL.64 [R1+0x14d0], R16 ;  /* 0x0014d01001007387 */ /* 0x000fe20000100a00 */
[----:B------:R0:W-:Y:S03]  /*40a70*/  STL.64 [R1+0x14d8], R18 ;  /* 0x0014d81201007387 */ /* 0x0001e60000100a00 */
[----:B0-----:R-:W4:Y:S02]  /*40a80*/  LDL.LU.64 R18, [R1+0x5a78] ;  /* 0x005a780001127983 */ /* 0x001f240000300a00 */
[C---:B----4-:R-:W-:Y:S02]  /*40a90*/  HMMA.16816.F32.BF16 R16, R20.reuse, R18, R24 ;  /* 0x000000121410723c */ /* 0x050fe40000041818 */
[----:B------:R-:W4:Y:S01]  /*40aa0*/  LDL.LU.64 R26, [R1+0x5a70] ;  /* 0x005a7000011a7983 */ /* 0x000f220000300a00 */
[----:B------:R-:W4:Y:S11]  /*40ab0*/  LDL.LU.64 R24, [R1+0x5a68] ;  /* 0x005a680001187983 */ /* 0x000f360000300a00 */
[----:B------:R-:W-:Y:S09]  /*40ac0*/  @!UPT UIADD3 URZ, URZ, URZ, URZ ;  /* 0x0000003f3f3ff290 */ /* 0x000ff2000fffe03f */
        /* <DEDUP_REMOVED lines=11> */
[----:B------:R-:W4:Y:S11]  /*40b80*/  LDL.LU.64 R26, [R1+0x5a40] ;  /* 0x005a4000011a7983 */ /* 0x000f360000300a00 */
[----:B------:R-:W-:Y:S10]  /*40b90*/  @!UPT UIADD3 URZ, URZ, URZ, URZ ;  /* 0x0000003f3f3ff290 */ /* 0x000ff4000fffe03f */
[----:B------:R-:W-:Y:S01]  /*40ba0*/  STL.64 [R1+0x14a0], R16 ;  /* 0x0014a01001007387 */ /* 0x000fe20000100a00 */
[----:B------:R0:W-:Y:S03]  /*40bb0*/  STL.64 [R1+0x14a8], R18 ;  /* 0x0014a81201007387 */ /* 0x0001e60000100a00 */
[----:B0-----:R-:W2:Y:S01]  /*40bc0*/  LDL.LU.64 R18, [R1+0x5a38] ;  /* 0x005a380001127983 */ /* 0x001ea20000300a00 */
[----:B------:R-:W2:Y:S02]  /*40bd0*/  LDL.LU.64 R16, [R1+0x5a30] ;  /* 0x005a300001107983 */ /* 0x000ea40000300a00 */
[----:B----4-:R-:W-:Y:S01]  /*40be0*/  IMAD.MOV.U32 R3, RZ, RZ, R27 ;  /* 0x000000ffff037224 */ /* 0x010fe200078e001b */
[C---:B--2---:R-:W-:Y:S11]  /*40bf0*/  HMMA.16816.F32.BF16 R16, R20.reuse, R26, R16 ;  /* 0x0000001a1410723c */ /* 0x044ff60000041810 */
[----:B------:R-:W-:Y:S11]  /*40c00*/  @!UPT UIADD3 URZ, URZ, URZ, URZ ;  /* 0x0000003f3f3ff290 */ /* 0x000ff6000fffe03f */
[----:B------:R-:W-:Y:S01]  /*40c10*/  @!UPT UIADD3 URZ, URZ, URZ, URZ ;  /* 0x0000003f3f3ff290 */ /* 0x000fe2000fffe03f */
[----:B------:R0:W-:Y:S01]  /*40c20*/  STL.64 [R1+0x1490], R16 ;  /* 0x0014901001007387 */ /* 0x0001e20000100a00 */
[----:B------:R1:W-:Y:S02]  /*40c30*/  STL.64 [R1+0x1498], R18 ;  /* 0x0014981201007387 */ /* 0x0003e40000100a00 */
[----:B0-----:R-:W-:Y:S01]  /*40c40*/  IMAD.MOV.U32 R16, RZ, RZ, R26 ;  /* 0x000000ffff107224 */ /* 0x001fe200078e001a */
[----:B-1----:R-:W3:Y:S01]  /*40c50*/  LDL.LU.64 R18, [R1+0x5a28] ;  /* 0x005a280001127983 */ /* 0x002ee20000300a00 */
[----:B------:R-:W2:Y:S02]  /*40c60*/  LDL.LU R17, [R1+0x5a20] ;  /* 0x005a200001117983 */ /* 0x000ea40000300800 */
[----:B------:R-:W4:Y:S02]  /*40c70*/  LDL.LU.64 R26, [R1+0x5a18] ;  /* 0x005a1800011a7983 */ /* 0x000f240000300a00 */
[----:B----4-:R-:W-:Y:S01]  /*40c80*/  HMMA.16816.F32.BF16 R20, R20, R26, R8 ;  /* 0x0000001a1414723c */ /* 0x010fe20000041808 */
[----:B------:R-:W4:Y:S01]  /*40c90*/  LDL.LU.64 R10, [R1+0x5a10] ;  /* 0x005a1000010a7983 */ /* 0x000f220000300a00 */
[----:B------:R-:W4:Y:S02]  /*40ca0*/  LDL.LU.64 R8, [R1+0x5a08] ;  /* 0x005a080001087983 */ /* 0x000f240000300a00 */
[----:B------:R-:W2:Y:S02]  /*40cb0*/  LDL.LU.64 R26, [R1+0x5a00] ;  /* 0x005a0000011a7983 */ /* 0x000ea40000300a00 */
[----:B------:R-:W3:Y:S11]  /*40cc0*/  LDL.LU.64 R24, [R1+0x59f8] ;  /* 0x0059f80001187983 */ /* 0x000ef60000300a00 */
[----:B------:R-:W-:Y:S06]  /*40cd0*/  @!UPT UIADD3 URZ, URZ, URZ, URZ ;  /* 0x0000003f3f3ff290 */ /* 0x000fec000fffe03f */
[----:B------:R-:W-:Y:S01]  /*40ce0*/  STL.64 [R1+0x1320], R20 ;  /* 0x0013201401007387 */ /* 0x000fe20000100a00 */
[----:B------:R2:W-:Y:S02]  /*40cf0*/  STL.64 [R1+0x1328], R22 ;  /* 0x0013281601007387 */ /* 0x0005e40000100a00 */
[----:B--2---:R-:W-:Y:S02]  /*40d00*/  IMAD.MOV.U32 R22, RZ, RZ, R27 ;  /* 0x000000ffff167224 */ /* 0x004fe400078e001b */
[----:B------:R-:W3:Y:S01]  /*40d10*/  LDL.LU R27, [R1+0x59f0] ;  /* 0x0059f000011b7983 */ /* 0x000ee20000300800 */
[----:B------:R-:W-:-:S05]  /*40d20*/  IMAD.MOV.U32 R23, RZ, RZ, R17 ;  /* 0x000000ffff177224 */ /* 0x000fca00078e0011 */
[----:B------:R0:W-:Y:S01]  /*40d30*/  STL.64 [R1+0x59c8], R22 ;  /* 0x0059c81601007387 */ /* 0x0001e20000100a00 */
[----:B------:R-:W2:Y:S02]  /*40d40*/  LDL.LU R20, [R1+0xda0] ;  /* 0x000da00001147983 */ /* 0x000ea40000300800 */
[----:B------:R-:W2:Y:S01]  /*40d50*/  LDL.LU R21, [R1+0xda4] ;  /* 0x000da40001157983 */ /* 0x000ea20000300800 */
[----:B0-----:R-:W2:Y:S01]  /*40d60*/  LDL.LU R22, [R1+0xda8] ;  /* 0x000da80001167983 */ /* 0x001ea20000300800 */
[----:B------:R-:W2:Y:S01]  /*40d70*/  LDL.LU R23, [R1+0xdac] ;  /* 0x000dac0001177983 */ /* 0x000ea20000300800 */
[C---:B---3--:R-:W-:Y:S11]  /*40d80*/  HMMA.16816.F32.BF16 R12, R24.reuse, R18, R12 ;  /* 0x00000012180c723c */ /* 0x048ff6000004180c */
[----:B------:R-:W-:Y:S11]  /*40d90*/  @!UPT UIADD3 URZ, URZ, URZ, URZ ;  /* 0x0000003f3f3ff290 */ /* 0x000ff6000fffe03f */
[----:B------:R-:W-:Y:S01]  /*40da0*/  @!UPT UIADD3 URZ, URZ, URZ, URZ ;  /* 0x0000003f3f3ff290 */ /* 0x000fe2000fffe03f */
[----:B------:R-:W-:Y:S01]  /*40db0*/  STL.64 [R1+0x1310], R12 ;  /* 0x0013100c01007387 */ /* 0x000fe20000100a00 */
[----:B------:R0:W-:Y:S03]  /*40dc0*/  STL.64 [R1+0x1318], R14 ;  /* 0x0013180e01007387 */ /* 0x0001e60000100a00 */
[----:B0-----:R-:W4:Y:S01]  /*40dd0*/  LDL.LU.64 R14, [R1+0x59e8] ;  /* 0x0059e800010e7983 */ /* 0x001f220000300a00 */
[----:B------:R-:W-:Y:S01]  /*40de0*/  STL.64 [R1+0x58e0], R18 ;  /* 0x0058e01201007387 */ /* 0x000fe20000100a00 */
[C---:B----4-:R-:W-:Y:S11]  /*40df0*/  HMMA.16816.F32.BF16 R8, R24.reuse, R14, R8 ;  /* 0x0000000e1808723c */ /* 0x050ff60000041808 */
[----:B------:R-:W-:Y:S11]  /*40e00*/  @!UPT UIADD3 URZ, URZ, URZ, URZ ;  /* 0x0000003f3f3ff290 */ /* 0x000ff6000fffe03f */
[----:B------:R-:W-:Y:S01]  /*40e10*/  @!UPT UIADD3 URZ, URZ, URZ, URZ ;  /* 0x0000003f3f3ff290 */ /* 0x000fe2000fffe03f */
[----:B------:R-:W-:Y:S01]  /*40e20*/  STL.64 [R1+0x1300], R8 ;  /* 0x0013000801007387 */ /* 0x000fe20000100a00 */
[----:B------:R0:W-:Y:S03]  /*40e30*/  STL.64 [R1+0x1308], R10 ;  /* 0x0013080a01007387 */ /* 0x0001e60000100a00 */
[----:B0-----:R-:W3:Y:S01]  /*40e40*/  LDL.LU.64 R10, [R1+0x59e0] ;  /* 0x0059e000010a7983 */ /* 0x001ee20000300a00 */
[----:B------:R-:W4:Y:S02]  /*40e50*/  LDL.LU.64 R8, [R1+0x59d8] ;  /* 0x0059d80001087983 */ /* 0x000f240000300a00 */
[----:B------:R0:W-:Y:S02]  /*40e60*/  STL.64 [R1+0x5908], R14 ;  /* 0x0059080e01007387 */ /* 0x0001e40000100a00 */
[----:B------:R-:W2:Y:S01]  /*40e70*/  LDL.LU R12, [R1+0xd90] ;  /* 0x000d9000010c7983 */ /* 0x000ea20000300800 */
[----:B------:R-:W2:Y:S04]  /*40e80*/  LDL.LU R13, [R1+0xd94] ;  /* 0x000d9400010d7983 */ /* 0x000ea80000300800 */
[----:B0-----:R-:W2:Y:S01]  /*40e90*/  LDL.LU R14, [R1+0xd98] ;  /* 0x000d9800010e7983 */ /* 0x001ea20000300800 */
[----:B------:R-:W2:Y:S01]  /*40ea0*/  LDL.LU R15, [R1+0xd9c] ;  /* 0x000d9c00010f7983 */ /* 0x000ea20000300800 */
[C---:B---3--:R-:W-:Y:S11]  /*40eb0*/  HMMA.16816.F32.BF16 R4, R24.reuse, R10, R4 ;  /* 0x0000000a1804723c */ /* 0x048ff60000041804 */
[----:B------:R-:W-:Y:S11]  /*40ec0*/  @!UPT UIADD3 URZ, URZ, URZ, URZ ;  /* 0x0000003f3f3ff290 */ /* 0x000ff6000fffe03f */
[----:B------:R-:W-:Y:S01]  /*40ed0*/  @!UPT UIADD3 URZ, URZ, URZ, URZ ;  /* 0x0000003f3f3ff290 */ /* 0x000fe2000fffe03f */
[----:B------:R-:W-:Y:S01]  /*40ee0*/  STL.64 [R1+0x12f0], R4 ;  /* 0x0012f00401007387 */ /* 0x000fe20000100a00 */
[----:B------:R0:W-:Y:S03]  /*40ef0*/  STL.64 [R1+0x12f8], R6 ;  /* 0x0012f80601007387 */ /* 0x0001e60000100a00 */
[----:B0-----:R-:W2:Y:S01]  /*40f00*/  LDL.LU.64 R6, [R1+0x59d0] ;  /* 0x0059d00001067983 */ /* 0x001ea20000300a00 */
[----:B------:R-:W-:Y:S02]  /*40f10*/  STL.64 [R1+0x59a8], R10 ;  /* 0x0059a80a01007387 */ /* 0x000fe40000100a00 */
[----:B----4-:R-:W-:Y:S01]  /*40f20*/  STL [R1+0x59a0], R9 ;  /* 0x0059a00901007387 */ /* 0x010fe20000100800 */
[C---:B--2---:R-:W-:Y:S01]  /*40f30*/  HMMA.16816.F32.BF16 R4, R24.reuse, R6, R20 ;  /* 0x000000061804723c */ /* 0x044fe20000041814 */
[----:B------:R-:W2:Y:S11]  /*40f40*/  LDL.LU.64 R22, [R1+0x59c8] ;  /* 0x0059c80001167983 */ /* 0x000eb60000300a00 */
[----:B------:R-:W-:Y:S11]  /*40f50*/  @!UPT UIADD3 URZ, URZ, URZ, URZ ;  /* 0x0000003f3f3ff290 */ /* 0x000ff6000fffe03f */
[----:B------:R-:W-:Y:S01]  /*40f60*/  STL.64 [R1+0x12e0], R4 ;  /* 0x0012e00401007387 */ /* 0x000fe20000100a00 */
[----:B------:R0:W-:Y:S03]  /*40f70*/  STL.64 [R1+0x12e8], R6 ;  /* 0x0012e80601007387 */ /* 0x0001e60000100a00 */
[----:B0-----:R-:W3:Y:S01]  /*40f80*/  LDL.LU.64 R6, [R1+0x59c0] ;  /* 0x0059c00001067983 */ /* 0x001ee20000300a00 */
[----:B------:R-:W4:Y:S01]  /*40f90*/  LDL.LU.64 R4, [R1+0x59b8] ;  /* 0x0059b80001047983 */ /* 0x000f220000300a00 */
[----:B--2---:R-:W-:Y:S02]  /*40fa0*/  HMMA.16816.F32.BF16 R20, R24, R22, R12 ;  /* 0x000000161814723c */ /* 0x004fe4000004180c */
[----:B------:R-:W2:Y:S11]  /*40fb0*/  LDL.LU R12, [R1+0xd10] ;  /* 0x000d1000010c7983 */ /* 0x000eb60000300800 */
[----:B------:R-:W-:Y:S10]  /*40fc0*/  @!UPT UIADD3 URZ, URZ, URZ, URZ ;  /* 0x0000003f3f3ff290 */ /* 0x000ff4000fffe03f */
[----:B------:R-:W-:Y:S01]  /*40fd0*/  STL.64 [R1+0x12d0], R20 ;  /* 0x0012d01401007387 */ /* 0x000fe20000100a00 */
[----:B------:R-:W-:Y:S02]  /*40fe0*/  STL.64 [R1+0x12d8], R22 ;  /* 0x0012d81601007387 */ /* 0x000fe40000100a00 */
[----:B------:R-:W2:Y:S02]  /*40ff0*/  LDL.LU R13, [R1+0xd14] ;  /* 0x000d1400010d7983 */ /* 0x000ea40000300800 */
[----:B------:R-:W2:Y:S01]  /*41000*/  LDL.LU R14, [R1+0xd18] ;  /* 0x000d1800010e7983 */ /* 0x000ea20000300800 */
[----:B------:R-:W2:Y:S04]  /*41010*/  LDL.LU R15, [R1+0xd1c] ;  /* 0x000d1c00010f7983 */ /* 0x000ea80000300800 */
[----:B--2---:R0:W-:Y:S01]  /*41020*/  STL.64 [R1+0x5918], R14 ;  /* 0x0059180e01007387 */ /* 0x0041e20000100a00 */
[----:B------:R-:W-:Y:S03]  /*41030*/  STL.64 [R1+0x5910], R12 ;  /* 0x0059100c01007387 */ /* 0x000fe60000100a00 */
[----:B0-----:R-:W2:Y:S04]  /*41040*/  LDL.64 R14, [R1+0x28] ;  /* 0x00002800010e7983 */ /* 0x001ea80000100a00 */
[----:B--2---:R0:W-:Y:S04]  /*41050*/  STL.64 [R1+0x5928], R14 ;  /* 0x0059280e01007387 */ /* 0x0041e80000100a00 */
[----:B0-----:R-:W2:Y:S04]  /*41060*/  LDL.64 R14, [R1+0x38] ;  /* 0x00003800010e7983 */ /* 0x001ea80000100a00 */
[----:B--2---:R-:W-:Y:S01]  /*41070*/  STL.64 [R1+0x5940], R14 ;  /* 0x0059400e01007387 */ /* 0x004fe20000100a00 */
[----:B------:R-:W2:Y:S03]  /*41080*/  LDL.64 R18, [R1+0x8] ;  /* 0x0000080001127983 */ /* 0x000ea60000100a00 */
[----:B--2---:R0:W-:Y:S01]  /*41090*/  STL.64 [R1+0x5900], R18 ;  /* 0x0059001201007387 */ /* 0x0041e20000100a00 */
[----:B------:R1:W-:Y:S03]  /*410a0*/  STL [R1+0x58f8], R16 ;  /* 0x0058f81001007387 */ /* 0x0003e60000100800 */
[----:B0-----:R-:W2:Y:S01]  /*410b0*/  LDL.64 R18, [R1+0x18] ;  /* 0x0000180001127983 */ /* 0x001ea20000100a00 */
[----:B------:R-:W-:-:S02]  /*410c0*/  IMAD.MOV.U32 R14, RZ, RZ, R28 ;  /* 0x000000ffff0e7224 */ /* 0x000fc400078e001c */
[----:B------:R-:W-:Y:S01]  /*410d0*/  IMAD.MOV.U32 R15, RZ, RZ, R29 ;  /* 0x000000ffff0f7224 */ /* 0x000fe200078e001d */
[----:B--2---:R0:W-:Y:S01]  /*410e0*/  STL.64 [R1+0x5920], R18 ;  /* 0x0059201201007387 */ /* 0x0041e20000100a00 */
[----:B-1----:R-:W2:Y:S02]  /*410f0*/  LDL.LU R16, [R1+0xd20] ;  /* 0x000d200001107983 */ /* 0x002ea40000300800 */
[----:B------:R-:W2:Y:S01]  /*41100*/  LDL.LU R17, [R1+0xd24] ;  /* 0x000d240001117983 */ /* 0x000ea20000300800 */
[----:B0-----:R-:W2:Y:S01]  /*41110*/  LDL.LU R18, [R1+0xd28] ;  /* 0x000d280001127983 */ /* 0x001ea20000300800 */
[----:B------:R-:W2:Y:S02]  /*41120*/  LDL.LU R19, [R1+0xd2c] ;  /* 0x000d2c0001137983 */ /* 0x000ea40000300800 */
[----:B------:R-:W4:Y:S02]  /*41130*/  LDL.LU R28, [R1+0x59b0] ;  /* 0x0059b000011c7983 */ /* 0x000f240000300800 */
[----:B------:R3:W-:Y:S02]  /*41140*/  STL.64 [R1+0x5958], R14 ;  /* 0x0059580e01007387 */ /* 0x0007e40000100a00 */
[----:B---3--:R-:W-:-:S02]  /*41150*/  IMAD.MOV.U32 R14, RZ, RZ, R7 ;  /* 0x000000ffff0e7224 */ /* 0x008fc400078e0007 */
[----:B------:R-:W-:-:S05]  /*41160*/  IMAD.MOV.U32 R15, RZ, RZ, R6 ;  /* 0x000000ffff0f7224 */ /* 0x000fca00078e0006 */
[----:B------:R-:W-:Y:S04]  /*41170*/  STL.64 [R1+0x5970], R14 ;  /* 0x0059700e01007387 */ /* 0x000fe80000100a00 */
[----:B--2---:R-:W-:Y:S01]  /*41180*/  STL.64 [R1+0x5938], R18 ;  /* 0x0059381201007387 */ /* 0x004fe20000100a00 */
[----:B------:R0:W-:Y:S03]  /*41190*/  STL.64 [R1+0x5930], R16 ;  /* 0x0059301001007387 */ /* 0x0001e60000100a00 */
[----:B0-----:R-:W2:Y:S01]  /*411a0*/  LDL.LU R16, [R1+0xd30] ;  /* 0x000d300001107983 */ /* 0x001ea20000300800 */
[----:B------:R-:W2:Y:S02]  /*411b0*/  LDL.LU R17, [R1+0xd34] ;  /* 0x000d340001117983 */ /* 0x000ea40000300800 */
[----:B------:R-:W3:Y:S02]  /*411c0*/  LDL.LU R18, [R1+0xd38] ;  /* 0x000d380001127983 */ /* 0x000ee40000300800 */
[----:B------:R-:W3:Y:S02]  /*411d0*/  LDL.LU R19, [R1+0xd3c] ;  /* 0x000d3c0001137983 */ /* 0x000ee40000300800 */
[----:B----4-:R-:W-:-:S02]  /*411e0*/  IMAD.MOV.U32 R14, RZ, RZ, R5 ;  /* 0x000000ffff0e7224 */ /* 0x010fc400078e0005 */
[----:B------:R-:W-:-:S05]  /*411f0*/  IMAD.MOV.U32 R15, RZ, RZ, R4 ;  /* 0x000000ffff0f7224 */ /* 0x000fca00078e0004 */
[----:B------:R-:W-:Y:S04]  /*41200*/  STL.64 [R1+0x5988], R14 ;  /* 0x0059880e01007387 */ /* 0x000fe80000100a00 */
[----:B---3--:R-:W-:Y:S01]  /*41210*/  STL.64 [R1+0x5950], R18 ;  /* 0x0059501201007387 */ /* 0x008fe20000100a00 */
[----:B--2---:R0:W-:Y:S03]  /*41220*/  STL.64 [R1+0x5948], R16 ;  /* 0x0059481001007387 */ /* 0x0041e60000100a00 */
[----:B0-----:R-:W2:Y:S01]  /*41230*/  LDL.LU R16, [R1+0xd40] ;  /* 0x000d400001107983 */ /* 0x001ea20000300800 */
[----:B------:R-:W2:Y:S02]  /*41240*/  LDL.LU R17, [R1+0xd44] ;  /* 0x000d440001117983 */ /* 0x000ea40000300800 */
[----:B------:R-:W3:Y:S02]  /*41250*/  LDL.LU R18, [R1+0xd48] ;  /* 0x000d480001127983 */ /* 0x000ee40000300800 */
[----:B------:R-:W3:Y:S02]  /*41260*/  LDL.LU R19, [R1+0xd4c] ;  /* 0x000d4c0001137983 */ /* 0x000ee40000300800 */
[----:B------:R-:W-:-:S02]  /*41270*/  IMAD.MOV.U32 R23, RZ, RZ, R8 ;  /* 0x000000ffff177224 */ /* 0x000fc400078e0008 */
[----:B------:R-:W4:Y:S01]  /*41280*/  LDL.LU R8, [R1+0xd80] ;  /* 0x000d800001087983 */ /* 0x000f220000300800 */
[----:B------:R-:W4:Y:S02]  /*41290*/  LDL.LU R9, [R1+0xd84] ;  /* 0x000d840001097983 */ /* 0x000f240000300800 */
[----:B------:R-:W4:Y:S02]  /*412a0*/  LDL.LU R10, [R1+0xd88] ;  /* 0x000d8800010a7983 */ /* 0x000f240000300800 */
[----:B------:R-:W4:Y:S01]  /*412b0*/  LDL.LU R11, [R1+0xd8c] ;  /* 0x000d8c00010b7983 */ /* 0x000f220000300800 */
[----:B---3--:R-:W-:Y:S01]  /*412c0*/  STL.64 [R1+0x5968], R18 ;  /* 0x0059681201007387 */ /* 0x008fe20000100a00 */
[----:B--2---:R0:W-:Y:S03]  /*412d0*/  STL.64 [R1+0x5960], R16 ;  /* 0x0059601001007387 */ /* 0x0041e60000100a00 */
[----:B0-----:R-:W2:Y:S01]  /*412e0*/  LDL.LU R16, [R1+0xd50] ;  /* 0x000d500001107983 */ /* 0x001ea20000300800 */
[----:B------:R-:W2:Y:S02]  /*412f0*/  LDL.LU R17, [R1+0xd54] ;  /* 0x000d540001117983 */ /* 0x000ea40000300800 */
[----:B------:R-:W3:Y:S02]  /*41300*/  LDL.LU R18, [R1+0xd58] ;  /* 0x000d580001127983 */ /* 0x000ee40000300800 */
[----:B------:R-:W3:Y:S02]  /*41310*/  LDL.LU R19, [R1+0xd5c] ;  /* 0x000d5c0001137983 */ /* 0x000ee40000300800 */
        /* <DEDUP_REMOVED lines=10> */
[----:B------:R-:W2:Y:S02]  /*413c0*/  LDL.LU R18, [R1+0xd78] ;  /* 0x000d780001127983 */ /* 0x000ea40000300800 */
[----:B------:R-:W2:Y:S01]  /*413d0*/  LDL.LU R19, [R1+0xd7c] ;  /* 0x000d7c0001137983 */ /* 0x000ea20000300800 */
[----:B------:R-:W3:Y:S01]  /*413e0*/  LDL.LU R4, [R1+0xcf0] ;  /* 0x000cf00001047983 */ /* 0x000ee20000300800 */
[----:B------:R-:W3:Y:S02]  /*413f0*/  LDL.LU R5, [R1+0xcf4] ;  /* 0x000cf40001057983 */ /* 0x000ee40000300800 */
[----:B------:R-:W2:Y:S02]  /*41400*/  LDL.LU R6, [R1+0xcf8] ;  /* 0x000cf80001067983 */ /* 0x000ea40000300800 */
[----:B------:R-:W2:Y:S02]  /*41410*/  LDL.LU R7, [R1+0xcfc] ;  /* 0x000cfc0001077983 */ /* 0x000ea40000300800 */
[----:B------:R-:W-:-:S07]  /*41420*/  IMAD.MOV.U32 R22, RZ, RZ, R28 ;  /* 0x000000ffff167224 */ /* 0x000fce00078e001c */
[----:B----4-:R-:W-:Y:S01]  /*41430*/  HMMA.16816.F32.BF16 R20, R24, R22, R8 ;  /* 0x000000161814723c */ /* 0x010fe20000041808 */
[----:B--2---:R-:W-:Y:S01]  /*41440*/  STL.64 [R1+0x58f0], R6 ;  /* 0x0058f00601007387 */ /* 0x004fe20000100a00 */
[----:B---3--:R0:W-:Y:S03]  /*41450*/  STL.64 [R1+0x58e8], R4 ;  /* 0x0058e80401007387 */ /* 0x0081e60000100a00 */
[----:B0-----:R-:W2:Y:S01]  /*41460*/  LDL.LU R4, [R1+0xd00] ;  /* 0x000d000001047983 */ /* 0x001ea20000300800 */
[----:B------:R-:W2:Y:S02]  /*41470*/  LDL.LU R5, [R1+0xd04] ;  /* 0x000d040001057983 */ /* 0x000ea40000300800 */
[----:B------:R-:W2:Y:S02]  /*41480*/  LDL.LU R6, [R1+0xd08] ;  /* 0x000d080001067983 */ /* 0x000ea40000300800 */
[----:B------:R-:W2:Y:S01]  /*41490*/  LDL.LU R7, [R1+0xd0c] ;  /* 0x000d0c0001077983 */ /* 0x000ea20000300800 */
[----:B------:R-:W3:Y:S01]  /*414a0*/  LDL.LU.64 R10, [R1+0x59a8] ;  /* 0x0059a800010a7983 */ /* 0x000ee20000300a00 */
[----:B------:R-:W4:Y:S11]  /*414b0*/  LDL.LU R9, [R1+0x59a0] ;  /* 0x0059a00001097983 */ /* 0x000f360000300800 */
[----:B------:R-:W-:Y:S02]  /*414c0*/  STL.64 [R1+0x12c0], R20 ;  /* 0x0012c01401007387 */ /* 0x000fe40000100a00 */
[----:B------:R-:W-:Y:S02]  /*414d0*/  STL.64 [R1+0x12c8], R22 ;  /* 0x0012c81601007387 */ /* 0x000fe40000100a00 */
[----:B------:R-:W-:-:S02]  /*414e0*/  IMAD.MOV.U32 R14, RZ, RZ, R2 ;  /* 0x000000ffff0e7224 */ /* 0x000fc400078e0002 */
[----:B------:R-:W-:-:S07]  /*414f0*/  IMAD.MOV.U32 R15, RZ, RZ, R0 ;  /* 0x000000ffff0f7224 */ /* 0x000fce00078e0000 */
[C---:B------:R-:W-:Y:S01]  /*41500*/  HMMA.16816.F32.BF16 R12, R24.reuse, R14, R16 ;  /* 0x0000000e180c723c */ /* 0x040fe20000041810 */
[----:B----4-:R-:W0:Y:S04]  /*41510*/  LDSM.16.MT88.4 R20, [R9+0x12000] ;  /* 0x012000000914783b */ /* 0x010e280000004200 */
[----:B---3--:R-:W-:Y:S01]  /*41520*/  STL.64 [R1+0x58b8], R10 ;  /* 0x0058b80a01007387 */ /* 0x008fe20000100a00 */
[----:B------:R1:W-:Y:S02]  /*41530*/  STL [R1+0x58b0], R9 ;  /* 0x0058b00901007387 */ /* 0x0003e40000100800 */
[----:B------:R-:W3:Y:S01]  /*41540*/  LDL.LU R8, [R1+0xce0] ;  /* 0x000ce00001087983 */ /* 0x000ee20000300800 */
[----:B-1----:R-:W3:Y:S01]  /*41550*/  LDL.LU R9, [R1+0xce4] ;  /* 0x000ce40001097983 */ /* 0x002ee20000300800 */
[----:B------:R-:W3:Y:S02]  /*41560*/  LDL.LU R10, [R1+0xce8] ;  /* 0x000ce800010a7983 */ /* 0x000ee40000300800 */
[----:B------:R-:W3:Y:S01]  /*41570*/  LDL.LU R11, [R1+0xcec] ;  /* 0x000cec00010b7983 */ /* 0x000ee20000300800 */
[----:B0-----:R0:W-:Y:S01]  /*41580*/  STL.64 [R1+0x57a8], R22 ;  /* 0x0057a81601007387 */ /* 0x0011e20000100a00 */
[----:B------:R-:W-:Y:S03]  /*41590*/  STL.64 [R1+0x57a0], R20 ;  /* 0x0057a01401007387 */ /* 0x000fe60000100a00 */
[----:B0-----:R-:W3:Y:S01]  /*415a0*/  LDL.64 R22, [R1+0xb8] ;  /* 0x0000b80001167983 */ /* 0x001ee20000100a00 */
[----:B------:R-:W4:Y:S02]  /*415b0*/  LDL.LU.64 R18, [R1+0x5998] ;  /* 0x0059980001127983 */ /* 0x000f240000300a00 */
[----:B------:R-:W4:Y:S03]  /*415c0*/  LDL.LU.64 R16, [R1+0x5990] ;  /* 0x0059900001107983 */ /* 0x000f260000300a00 */
[----:B------:R-:W-:Y:S01]  /*415d0*/  STL.64 [R1+0x12b0], R12 ;  /* 0x0012b00c01007387 */ /* 0x000fe20000100a00 */
[----:B------:R0:W-:Y:S04]  /*415e0*/  STL.64 [R1+0x12b8], R14 ;  /* 0x0012b80e01007387 */ /* 0x0001e80000100a00 */
        /* <DEDUP_REMOVED lines=22> */
[C---:B----4-:R-:W-:Y:S01]  /*41750*/  HMMA.16816.F32.BF16 R16, R24.reuse, R14, R16 ;  /* 0x0000000e1810723c */ /* 0x050fe20000041810 */
[----:B------:R-:W-:Y:S02]  /*41760*/  IMAD.MOV.U32 R2, RZ, RZ, R14 ;  /* 0x000000ffff027224 */ /* 0x000fe400078e000e */
[----:B------:R-:W-:Y:S11]  /*41770*/  IMAD.MOV.U32 R0, RZ, RZ, R15 ;  /* 0x000000ffff007224 */ /* 0x000ff600078e000f */
[----:B------:R-:W-:Y:S09]  /*41780*/  @!UPT UIADD3 URZ, URZ, URZ, URZ ;  /* 0x0000003f3f3ff290 */ /* 0x000ff2000fffe03f */
        /* <DEDUP_REMOVED lines=13> */
[C---:B----4-:R-:W-:Y:S11]  /*41860*/  HMMA.16816.F32.BF16 R12, R24.reuse, R18, R12 ;  /* 0x00000012180c723c */ /* 0x050ff6000004180c */
[----:B------:R-:W-:Y:S11]  /*41870*/  @!UPT UIADD3 URZ, URZ, URZ, URZ ;  /* 0x0000003f3f3ff290 */ /* 0x000ff6000fffe03f */
[----:B------:R-:W-:Y:S01]  /*41880*/  @!UPT UIADD3 URZ, URZ, URZ, URZ ;  /* 0x0000003f3f3ff290 */ /* 0x000fe2000fffe03f */
[----:B------:R0:W-:Y:S01]  /*41890*/  STL.64 [R1+0x1250], R12 ;  /* 0x0012500c01007387 */ /* 0x0001e20000100a00 */
[----:B------:R1:W-:Y:S02]  /*418a0*/  STL.64 [R1+0x1258], R14 ;  /* 0x0012580e01007387 */ /* 0x0003e40000100a00 */
[----:B0-----:R-:W-:Y:S01]  /*418b0*/  IMAD.MOV.U32 R13, RZ, RZ, R18 ;  /* 0x000000ffff0d7224 */ /* 0x001fe200078e0012 */
[----:B-1----:R-:W4:Y:S01]  /*418c0*/  LDL.LU.64 R14, [R1+0x5908] ;  /* 0x00590800010e7983 */ /* 0x002f220000300a00 */
[----:B------:R-:W-:Y:S02]  /*418d0*/  IMAD.MOV.U32 R12, RZ, RZ, R19 ;  /* 0x000000ffff0c7224 */ /* 0x000fe400078e0013 */
[----:B------:R-:W2:Y:S02]  /*418e0*/  LDL.LU.64 R18, [R1+0x5900] ;  /* 0x0059000001127983 */ /* 0x000ea40000300a00 */
[----:B------:R-:W3:Y:S01]  /*418f0*/  LDL.LU R16, [R1+0x58f8] ;  /* 0x0058f80001107983 */ /* 0x000ee20000300800 */
[----:B--2---:R-:W-:Y:S01]  /*41900*/  HMMA.16816.F32.BF16 R4, R24, R18, R4 ;  /* 0x000000121804723c */ /* 0x004fe20000041804 */
[----:B----4-:R-:W-:Y:S01]  /*41910*/  STL.64 [R1+0x58c8], R14 ;  /* 0x0058c80e01007387 */ /* 0x010fe20000100a00 */
[----:B------:R-:W-:Y:S11]  /*41920*/  STL.64 [R1+0x58c0], R12 ;  /* 0x0058c00c01007387 */ /* 0x000ff60000100a00 */
[----:B------:R-:W-:Y:S10]  /*41930*/  @!UPT UIADD3 URZ, URZ, URZ, URZ ;  /* 0x0000003f3f3ff290 */ /* 0x000ff4000fffe03f */
[----:B------:R-:W-:Y:S01]  /*41940*/  STL.64 [R1+0x1240], R4 ;  /* 0x0012400401007387 */ /* 0x000fe20000100a00 */
[----:B------:R0:W-:Y:S03]  /*41950*/  STL.64 [R1+0x1248], R6 ;  /* 0x0012480601007387 */ /* 0x0001e60000100a00 */
[----:B0-----:R-:W2:Y:S01]  /*41960*/  LDL.LU.64 R6, [R1+0x58f0] ;  /* 0x0058f00001067983 */ /* 0x001ea20000300a00 */
[----:B------:R-:W2:Y:S02]  /*41970*/  LDL.LU.64 R4, [R1+0x58e8] ;  /* 0x0058e80001047983 */ /* 0x000ea40000300a00 */
[----:B---3--:R-:W-:Y:S02]  /*41980*/  IMAD.MOV.U32 R14, RZ, RZ, R16 ;  /* 0x000000ffff0e7224 */ /* 0x008fe400078e0010 */
[----:B------:R-:W-:Y:S02]  /*41990*/  IMAD.MOV.U32 R15, RZ, RZ, R3 ;  /* 0x000000ffff0f7224 */ /* 0x000fe400078e0003 */
[----:B------:R-:W-:-:S02]  /*419a0*/  IMAD.MOV.U32 R21, RZ, RZ, R18 ;  /* 0x000000ffff157224 */ /* 0x000fc400078e0012 */
[----:B------:R-:W-:Y:S02]  /*419b0*/  IMAD.MOV.U32 R20, RZ, RZ, R19 ;  /* 0x000000ffff147224 */ /* 0x000fe400078e0013 */
[----:B------:R-:W3:Y:S01]  /*419c0*/  LDL.LU.64 R18, [R1+0x58e0] ;  /* 0x0058e00001127983 */ /* 0x000ee20000300a00 */
[C---:B--2---:R-:W-:Y:S03]  /*419d0*/  HMMA.16816.F32.BF16 R12, R24.reuse, R14, R4 ;  /* 0x0000000e180c723c */ /* 0x044fe60000041804 */
[----:B------:R-:W3:Y:S01]  /*419e0*/  LDL.LU.64 R6, [R1+0x58d8] ;  /* 0x0058d80001067983 */ /* 0x000ee20000300a00 */
[----:B------:R-:W3:Y:S11]  /*419f0*/  LDL.LU.64 R4, [R1+0x58d0] ;  /* 0x0058d00001047983 */ /* 0x000ef60000300a00 */
[----:B------:R-:W-:Y:S08]  /*41a00*/  @!UPT UIADD3 URZ, URZ, URZ, URZ ;  /* 0x0000003f3f3ff290 */ /* 0x000ff0000fffe03f */
[----:B------:R-:W-:Y:S01]  /*41a10*/  STL.64 [R1+0x1230], R12 ;  /* 0x0012300c01007387 */ /* 0x000fe20000100a00 */
[----:B------:R0:W-:Y:S02]  /*41a20*/  STL.64 [R1+0x1238], R14 ;  /* 0x0012380e01007387 */ /* 0x0001e40000100a00 */
[----:B0-----:R-:W-:Y:S01]  /*41a30*/  HMMA.16816.F32.BF16 R12, R24, R22, R8 ;  /* 0x00000016180c723c */ /* 0x001fe20000041808 */
[----:B------:R-:W2:Y:S11]  /*41a40*/  LDL.LU R8, [R1+0xcc0] ;  /* 0x000cc00001087983 */ /* 0x000eb60000300800 */
[----:B------:R-:W-:Y:S11]  /*41a50*/  @!UPT UIADD3 URZ, URZ, URZ, URZ ;  /* 0x0000003f3f3ff290 */ /* 0x000ff6000fffe03f */
[----:B------:R0:W-:Y:S01]  /*41a60*/  STL.64 [R1+0x1220], R12 ;  /* 0x0012200c01007387 */ /* 0x0001e20000100a00 */
[----:B------:R1:W-:Y:S02]  /*41a70*/  STL.64 [R1+0x1228], R14 ;  /* 0x0012280e01007387 */ /* 0x0003e40000100a00 */
[----:B------:R-:W2:Y:S02]  /*41a80*/  LDL.LU R9, [R1+0xcc4] ;  /* 0x000cc40001097983 */ /* 0x000ea40000300800 */
[----:B------:R-:W2:Y:S01]  /*41a90*/  LDL.LU R10, [R1+0xcc8] ;  /* 0x000cc800010a7983 */ /* 0x000ea20000300800 */
[----:B------:R-:W2:Y:S04]  /*41aa0*/  LDL.LU R11, [R1+0xccc] ;  /* 0x000ccc00010b7983 */ /* 0x000ea80000300800 */
[----:B0-----:R-:W3:Y:S01]  /*41ab0*/  LDL.LU R12, [R1+0xcd0] ;  /* 0x000cd000010c7983 */ /* 0x001ee20000300800 */
[----:B------:R-:W3:Y:S02]  /*41ac0*/  LDL.LU R13, [R1+0xcd4] ;  /* 0x000cd400010d7983 */ /* 0x000ee40000300800 */
[----:B-1----:R-:W3:Y:S02]  /*41ad0*/  LDL.LU R14, [R1+0xcd8] ;  /* 0x000cd800010e7983 */ /* 0x002ee40000300800 */
[----:B------:R-:W3:Y:S01]  /*41ae0*/  LDL.LU R15, [R1+0xcdc] ;  /* 0x000cdc00010f7983 */ /* 0x000ee20000300800 */
[----:B------:R-:W4:Y:S04]  /*41af0*/  LDL.64 R26, [R1+0x88] ;  /* 0x00008800011a7983 */ /* 0x000f280000100a00 */
[----:B----4-:R0:W-:Y:S04]  /*41b00*/  STL.64 [R1+0x5878], R26 ;  /* 0x0058781a01007387 */ /* 0x0101e80000100a00 */
[----:B0-----:R-:W4:Y:S04]  /*41b10*/  LDL.64 R26, [R1+0x98] ;  /* 0x00009800011a7983 */ /* 0x001f280000100a00 */
[----:B----4-:R0:W-:Y:S04]  /*41b20*/  STL.64 [R1+0x5890], R26 ;  /* 0x0058901a01007387 */ /* 0x0101e80000100a00 */
[----:B0-----:R-:W4:Y:S04]  /*41b30*/  LDL.64 R26, [R1+0xa8] ;  /* 0x0000a800011a7983 */ /* 0x001f280000100a00 */
[----:B----4-:R0:W-:Y:S01]  /*41b40*/  STL.64 [R1+0x58a8], R26 ;  /* 0x0058a81a01007387 */ /* 0x0101e20000100a00 */
[----:B------:R-:W4:Y:S02]  /*41b50*/  LDL.LU R24, [R1+0xcb0] ;  /* 0x000cb00001187983 */ /* 0x000f240000300800 */
[----:B------:R-:W4:Y:S01]  /*41b60*/  LDL.LU R25, [R1+0xcb4] ;  /* 0x000cb40001197983 */ /* 0x000f220000300800 */
[----:B0-----:R-:W4:Y:S01]  /*41b70*/  LDL.LU R26, [R1+0xcb8] ;  /* 0x000cb800011a7983 */ /* 0x001f220000300800 */
[----:B------:R-:W4:Y:S02]  /*41b80*/  LDL.LU R27, [R1+0xcbc] ;  /* 0x000cbc00011b7983 */ /* 0x000f240000300800 */
[----:B------:R0:W-:Y:S02]  /*41b90*/  STL.64 [R1+0x57c0], R22 ;  /* 0x0057c01601007387 */ /* 0x0001e40000100a00 */
[----:B------:R1:W-:Y:S01]  /*41ba0*/  STL.64 [R1+0x5858], R20 ;  /* 0x0058581401007387 */ /* 0x0003e20000100a00 */
[----:B0-----:R-:W2:Y:S04]  /*41bb0*/  LDL.64 R22, [R1+0x78] ;  /* 0x0000780001167983 */ /* 0x001ea80000100a00 */
[----:B--2---:R0:W-:Y:S01]  /*41bc0*/  STL.64 [R1+0x5870], R22 ;  /* 0x0058701601007387 */ /* 0x0041e20000100a00 */
[----:B-1----:R-:W2:Y:S02]  /*41bd0*/  LDL.LU R20, [R1+0xc80] ;  /* 0x000c800001147983 */ /* 0x002ea40000300800 */
[----:B------:R-:W2:Y:S01]  /*41be0*/  LDL.LU R21, [R1+0xc84] ;  /* 0x000c840001157983 */ /* 0x000ea20000300800 */
[----:B0-----:R-:W2:Y:S01]  /*41bf0*/  LDL.LU R22, [R1+0xc88] ;  /* 0x000c880001167983 */ /* 0x001ea20000300800 */
[----:B------:R-:W2:Y:S01]  /*41c00*/  LDL.LU R23, [R1+0xc8c] ;  /* 0x000c8c0001177983 */ /* 0x000ea20000300800 */
[C---:B---3--:R-:W-:Y:S02]  /*41c10*/  HMMA.16816.F32.BF16 R12, R4.reuse, R18, R12 ;  /* 0x00000012040c723c */ /* 0x048fe4000004180c */
[----:B--2---:R-:W-:Y:S01]  /*41c20*/  STL.64 [R1+0x5888], R22 ;  /* 0x0058881601007387 */ /* 0x004fe20000100a00 */
[----:B------:R0:W-:Y:S03]  /*41c30*/  STL.64 [R1+0x5880], R20 ;  /* 0x0058801401007387 */ /* 0x0001e60000100a00 */
        /* <DEDUP_REMOVED lines=10> */
[----:B------:R-:W-:Y:S01]  /*41ce0*/  STL.64 [R1+0x1480], R12 ;  /* 0x0014800c01007387 */ /* 0x000fe20000100a00 */
[----:B------:R0:W-:Y:S03]  /*41cf0*/  STL.64 [R1+0x1488], R14 ;  /* 0x0014880e01007387 */ /* 0x0001e60000100a00 */
[----:B0-----:R-:W3:Y:S01]  /*41d00*/  LDL.LU.64 R14, [R1+0x58c8] ;  /* 0x0058c800010e7983 */ /* 0x001ee20000300a00 */
[----:B------:R-:W2:Y:S01]  /*41d10*/  LDL.LU.64 R12, [R1+0x58c0] ;  /* 0x0058c000010c7983 */ /* 0x000ea20000300a00 */
[C---:B---3--:R-:W-:Y:S11]  /*41d20*/  HMMA.16816.F32.BF16 R8, R4.reuse, R14, R8 ;  /* 0x0000000e0408723c */ /* 0x048ff60000041808 */
[----:B------:R-:W-:Y:S11]  /*41d30*/  @!UPT UIADD3 URZ, URZ, URZ, URZ ;  /* 0x0000003f3f3ff290 */ /* 0x000ff6000fffe03f */
[----:B------:R-:W-:Y:S01]  /*41d40*/  @!UPT UIADD3 URZ, URZ, URZ, URZ ;  /* 0x0000003f3f3ff290 */ /* 0x000fe2000fffe03f */
[----:B------:R-:W-:Y:S01]  /*41d50*/  STL.64 [R1+0x1470], R8 ;  /* 0x0014700801007387 */ /* 0x000fe20000100a00 */
[----:B------:R0:W-:Y:S03]  /*41d60*/  STL.64 [R1+0x1478], R10 ;  /* 0x0014780a01007387 */ /* 0x0001e60000100a00 */
[----:B0-----:R-:W4:Y:S01]  /*41d70*/  LDL.LU.64 R10, [R1+0x58b8] ;  /* 0x0058b800010a7983 */ /* 0x001f220000300a00 */
[----:B------:R-:W3:Y:S02]  /*41d80*/  LDL.LU R9, [R1+0x58b0] ;  /* 0x0058b00001097983 */ /* 0x000ee40000300800 */
[----:B------:R-:W-:Y:S01]  /*41d90*/  STL.64 [R1+0x5838], R14 ;  /* 0x0058380e01007387 */ /* 0x000fe20000100a00 */
[C---:B----4-:R-:W-:Y:S11]  /*41da0*/  HMMA.16816.F32.BF16 R24, R4.reuse, R10, R24 ;  /* 0x0000000a0418723c */ /* 0x050ff60000041818 */
[----:B------:R-:W-:Y:S11]  /*41db0*/  @!UPT UIADD3 URZ, URZ, URZ, URZ ;  /* 0x0000003f3f3ff290 */ /* 0x000ff6000fffe03f */
[----:B------:R-:W-:Y:S01]  /*41dc0*/  @!UPT UIADD3 URZ, URZ, URZ, URZ ;  /* 0x0000003f3f3ff290 */ /* 0x000fe2000fffe03f */
[----:B------:R-:W-:Y:S01]  /*41dd0*/  STL.64 [R1+0x1460], R24 ;  /* 0x0014601801007387 */ /* 0x000fe20000100a00 */
[----:B------:R0:W-:Y:S03]  /*41de0*/  STL.64 [R1+0x1468], R26 ;  /* 0x0014681a01007387 */ /* 0x0001e60000100a00 */
        /* <DEDUP_REMOVED lines=19> */
[----:B------:R-:W-:Y:S01]  /*41f20*/  STL [R1+0x5868], R14 ;  /* 0x0058680e01007387 */ /* 0x000fe20000100800 */
[----:B------:R0:W-:Y:S04]  /*41f30*/  STL.64 [R1+0x5860], R12 ;  /* 0x0058600c01007387 */ /* 0x0001e80000100a00 */
[----:B0-----:R-:W4:Y:S01]  /*41f40*/  LDL.LU R12, [R1+0xc70] ;  /* 0x000c7000010c7983 */ /* 0x001f220000300800 */
[----:B------:R-:W4:Y:S02]  /*41f50*/  LDL.LU R13, [R1+0xc74] ;  /* 0x000c7400010d7983 */ /* 0x000f240000300800 */
[----:B------:R-:W4:Y:S02]  /*41f60*/  LDL.LU R14, [R1+0xc78] ;  /* 0x000c7800010e7983 */ /* 0x000f240000300800 */
[----:B------:R-:W4:Y:S01]  /*41f70*/  LDL.LU R15, [R1+0xc7c] ;  /* 0x000c7c00010f7983 */ /* 0x000f220000300800 */
[----:B--2---:R-:W-:Y:S01]  /*41f80*/  HMMA.16816.F32.BF16 R20, R4, R26, R20 ;  /* 0x0000001a0414723c */ /* 0x004fe20000041814 */
[----:B------:R-:W-:-:S02]  /*41f90*/  IMAD.MOV.U32 R17, RZ, RZ, R26 ;  /* 0x000000ffff117224 */ /* 0x000fc400078e001a */
[----:B------:R-:W-:Y:S02]  /*41fa0*/  IMAD.MOV.U32 R16, RZ, RZ, R27 ;  /* 0x000000ffff107224 */ /* 0x000fe400078e001b */
[----:B---3--:R-:W0:Y:S11]  /*41fb0*/  LDSM.16.MT88.4 R24, [R9+0x12080] ;  /* 0x012080000918783b */ /* 0x008e360000004200 */
[----:B------:R-:W-:Y:S07]  /*41fc0*/  @!UPT UIADD3 URZ, URZ, URZ, URZ ;  /* 0x0000003f3f3ff290 */ /* 0x000fee000fffe03f */
[----:B------:R-:W-:Y:S01]  /*41fd0*/  STL.64 [R1+0x1430], R20 ;  /* 0x0014301401007387 */ /* 0x000fe20000100a00 */
[----:B------:R1:W-:Y:S03]  /*41fe0*/  STL.64 [R1+0x1438], R22 ;  /* 0x0014381601007387 */ /* 0x0003e60000100a00 */
[----:B-1----:R-:W4:Y:S01]  /*41ff0*/  LDL.LU.64 R22, [R1+0x5870] ;  /* 0x0058700001167983 */ /* 0x002f220000300a00 */
[----:B------:R-:W-:Y:S02]  /*42000*/  STL.64 [R1+0x57b8], R18 ;  /* 0x0057b81201007387 */ /* 0x000fe40000100a00 */
[----:B------:R1:W-:Y:S02]  /*42010*/  STL.64 [R1+0x57b0], R16 ;  /* 0x0057b01001007387 */ /* 0x0003e40000100a00 */
[----:B-1----:R-:W2:Y:S01]  /*42020*/  LDL.LU R16, [R1+0xc60] ;  /* 0x000c600001107983 */ /* 0x002ea20000300800 */
[----:B------:R-:W2:Y:S02]  /*42030*/  LDL.LU R17, [R1+0xc64] ;  /* 0x000c640001117983 */ /* 0x000ea40000300800 */
[----:B------:R-:W2:Y:S02]  /*42040*/  LDL.LU R18, [R1+0xc68] ;  /* 0x000c680001127983 */ /* 0x000ea40000300800 */
[----:B------:R-:W2:Y:S01]  /*42050*/  LDL.LU R19, [R1+0xc6c] ;  /* 0x000c6c0001137983 */ /* 0x000ea20000300800 */
[----:B------:R-:W-:Y:S01]  /*42060*/  STL.64 [R1+0x57d0], R10 ;  /* 0x0057d00a01007387 */ /* 0x000fe20000100a00 */
[----:B------:R-:W-:Y:S02]  /*42070*/  STL [R1+0x57c8], R9 ;  /* 0x0057c80901007387 */ /* 0x000fe40000100800 */
[----:B0-----:R0:W-:Y:S02]  /*42080*/  STL.64 [R1+0x56a8], R26 ;  /* 0x0056a81a01007387 */ /* 0x0011e40000100a00 */
[----:B------:R1:W-:Y:S01]  /*42090*/  STL.64 [R1+0x56a0], R24 ;  /* 0x0056a01801007387 */ /* 0x0003e20000100a00 */
[----:B0-----:R-:W2:Y:S01]  /*420a0*/  LDL.64 R26, [R1+0x68] ;  /* 0x00006800011a7983 */ /* 0x001ea20000100a00 */
[----:B----4-:R-:W-:Y:S01]  /*420b0*/  HMMA.16816.F32.BF16 R12, R4, R22, R12 ;  /* 0x00000016040c723c */ /* 0x010fe2000004180c */
[----:B-1----:R-:W-:-:S02]  /*420c0*/  IMAD.MOV.U32 R25, RZ, RZ, R22 ;  /* 0x000000ffff197224 */ /* 0x002fc400078e0016 */
[----:B------:R-:W-:-:S05]  /*420d0*/  IMAD.MOV.U32 R24, RZ, RZ, R23 ;  /* 0x000000ffff187224 */ /* 0x000fca00078e0017 */
[----:B--2---:R-:W-:Y:S11]  /*420e0*/  HMMA.16816.F32.BF16 R16, R4, R26, R16 ;  /* 0x0000001a0410723c */ /* 0x004ff60000041810 */
[----:B------:R-:W-:Y:S04]  /*420f0*/  @!UPT UIADD3 URZ, URZ, URZ, URZ ;  /* 0x0000003f3f3ff290 */ /* 0x000fe8000fffe03f */
[----:B------:R-:W-:Y:S01]  /*42100*/  STL.64 [R1+0x1420], R12 ;  /* 0x0014200c01007387 */ /* 0x000fe20000100a00 */
[----:B------:R0:W-:Y:S03]  /*42110*/  STL.64 [R1+0x1428], R14 ;  /* 0x0014280e01007387 */ /* 0x0001e60000100a00 */
[----:B0-----:R-:W2:Y:S01]  /*42120*/  LDL.LU R14, [R1+0x5868] ;  /* 0x00586800010e7983 */ /* 0x001ea20000300800 */
[----:B------:R-:W3:Y:S02]  /*42130*/  LDL.LU.64 R12, [R1+0x5860] ;  /* 0x00586000010c7983 */ /* 0x000ee40000300a00 */
[----:B------:R-:W4:Y:S02]  /*42140*/  LDL.LU.64 R20, [R1+0x5858] ;  /* 0x0058580001147983 */ /* 0x000f240000300a00 */
[----:B------:R-:W-:Y:S01]  /*42150*/  STL.64 [R1+0x5740], R26 ;  /* 0x0057401a01007387 */ /* 0x000fe20000100a00 */
[----:B------:R0:W-:Y:S04]  /*42160*/  STL.64 [R1+0x5738], R24 ;  /* 0x0057381801007387 */ /* 0x0001e80000100a00 */
[----:B------:R-:W-:Y:S01]  /*42170*/  STL.64 [R1+0x1410], R16 ;  /* 0x0014101001007387 */ /* 0x000fe20000100a00 */
[----:B------:R-:W-:Y:S03]  /*42180*/  STL.64 [R1+0x1418], R18 ;  /* 0x0014181201007387 */ /* 0x000fe60000100a00 */
[----:B0-----:R-:W2:Y:S01]  /*42190*/  LDL.LU R24, [R1+0xb80] ;  /* 0x000b800001187983 */ /* 0x001ea20000300800 */
[----:B------:R-:W2:Y:S02]  /*421a0*/  LDL.LU R25, [R1+0xb84] ;  /* 0x000b840001197983 */ /* 0x000ea40000300800 */
[----:B------:R-:W2:Y:S02]  /*421b0*/  LDL.LU R26, [R1+0xb88] ;  /* 0x000b8800011a7983 */ /* 0x000ea40000300800 */
[----:B------:R-:W2:Y:S02]  /*421c0*/  LDL.LU R27, [R1+0xb8c] ;  /* 0x000b8c00011b7983 */ /* 0x000ea40000300800 */
[----:B--2---:R0:W-:Y:S01]  /*421d0*/  STL.64 [R1+0x5750], R26 ;  /* 0x0057501a01007387 */ /* 0x0041e20000100a00 */
[----:B------:R-:W-:Y:S02]  /*421e0*/  STL.64 [R1+0x5748], R24 ;  /* 0x0057481801007387 */ /* 0x000fe40000100a00 */
[----:B0-----:R-:W-:-:S02]  /*421f0*/  IMAD.MOV.U32 R27, RZ, RZ, R8 ;  /* 0x000000ffff1b7224 */ /* 0x001fc400078e0008 */
[----:B------:R-:W2:Y:S01]  /*42200*/  LDL.LU R8, [R1+0xbf0] ;  /* 0x000bf00001087983 */ /* 0x000ea20000300800 */
[----:B------:R-:W2:Y:S02]  /*42210*/  LDL.LU R9, [R1+0xbf4] ;  /* 0x000bf40001097983 */ /* 0x000ea40000300800 */
[----:B------:R-:W2:Y:S02]  /*42220*/  LDL.LU R10, [R1+0xbf8] ;  /* 0x000bf800010a7983 */ /* 0x000ea40000300800 */
[----:B------:R-:W2:Y:S02]  /*42230*/  LDL.LU R11, [R1+0xbfc] ;  /* 0x000bfc00010b7983 */ /* 0x000ea40000300800 */
[----:B--2---:R4:W-:Y:S01]  /*42240*/  STL.64 [R1+0x57e0], R10 ;  /* 0x0057e00a01007387 */ /* 0x0049e20000100a00 */
[----:B------:R-:W-:Y:S02]  /*42250*/  STL.64 [R1+0x57d8], R8 ;  /* 0x0057d80801007387 */ /* 0x000fe40000100a00 */
[----:B----4-:R-:W-:-:S02]  /*42260*/  IMAD.MOV.U32 R10, RZ, RZ, R21 ;  /* 0x000000ffff0a7224 */ /* 0x010fc400078e0015 */
[----:B------:R-:W-:-:S05]  /*42270*/  IMAD.MOV.U32 R11, RZ, RZ, R20 ;  /* 0x000000ffff0b7224 */ /* 0x000fca00078e0014 */
[----:B------:R-:W-:Y:S01]  /*42280*/  STL.64 [R1+0x57f0], R10 ;  /* 0x0057f00a01007387 */ /* 0x000fe20000100a00 */
[----:B------:R-:W2:Y:S03]  /*42290*/  LDL.64 R22, [R1+0xc8] ;  /* 0x0000c80001167983 */ /* 0x000ea60000100a00 */
[----:B--2---:R0:W-:Y:S01]  /*422a0*/  STL.64 [R1+0x57e8], R22 ;  /* 0x0057e81601007387 */ /* 0x0041e20000100a00 */
[----:B------:R-:W2:Y:S02]  /*422b0*/  LDL.LU R20, [R1+0xc00] ;  /* 0x000c000001147983 */ /* 0x000ea40000300800 */
[----:B------:R-:W2:Y:S01]  /*422c0*/  LDL.LU R21, [R1+0xc04] ;  /* 0x000c040001157983 */ /* 0x000ea20000300800 */
[----:B0-----:R-:W4:Y:S01]  /*422d0*/  LDL.LU R22, [R1+0xc08] ;  /* 0x000c080001167983 */ /* 0x001f220000300800 */
[----:B------:R-:W4:Y:S02]  /*422e0*/  LDL.LU R23, [R1+0xc0c] ;  /* 0x000c0c0001177983 */ /* 0x000f240000300800 */
[----:B---3--:R-:W-:-:S02]  /*422f0*/  IMAD.MOV.U32 R11, RZ, RZ, R12 ;  /* 0x000000ffff0b7224 */ /* 0x008fc400078e000c */
[----:B------:R-:W-:Y:S02]  /*42300*/  IMAD.MOV.U32 R10, RZ, RZ, R13 ;  /* 0x000000ffff0a7224 */ /* 0x000fe400078e000d */
[----:B------:R-:W-:Y:S01]  /*42310*/  IMAD.MOV.U32 R26, RZ, RZ, R14 ;  /* 0x000000ffff1a7224 */ /* 0x000fe200078e000e */
[----:B----4-:R-:W-:Y:S01]  /*42320*/  STL.64 [R1+0x5800], R22 ;  /* 0x0058001601007387 */ /* 0x010fe20000100a00 */
[----:B--2---:R-:W-:Y:S02]  /*42330*/  STL.64 [R1+0x57f8], R20 ;  /* 0x0057f81401007387 */ /* 0x004fe40000100a00 */
[----:B------:R-:W2:Y:S02]  /*42340*/  LDL.LU R12, [R1+0xc40] ;  /* 0x000c4000010c7983 */ /* 0x000ea40000300800 */
[----:B------:R-:W2:Y:S01]  /*42350*/  LDL.LU R13, [R1+0xc44] ;  /* 0x000c4400010d7983 */ /* 0x000ea20000300800 */
[----:B------:R-:W3:Y:S01]  /*42360*/  LDL.LU R14, [R1+0xc48] ;  /* 0x000c4800010e7983 */ /* 0x000ee20000300800 */
[----:B------:R-:W3:Y:S03]  /*42370*/  LDL.LU R15, [R1+0xc4c] ;  /* 0x000c4c00010f7983 */ /* 0x000ee60000300800 */
[----:B---3--:R0:W-:Y:S01]  /*42380*/  STL.64 [R1+0x5848], R14 ;  /* 0x0058480e01007387 */ /* 0x0081e20000100a00 */
[----:B--2---:R-:W-:Y:S03]  /*42390*/  STL.64 [R1+0x5840], R12 ;  /* 0x0058400c01007387 */ /* 0x004fe60000100a00 */
[----:B0-----:R-:W2:Y:S04]  /*423a0*/  LDL R14, [R1+0x58] ;  /* 0x00005800010e7983 */ /* 0x001ea80000100800 */
[----:B------:R-:W2:Y:S01]  /*423b0*/  LDL R15, [R1+0x5c] ;  /* 0x00005c00010f7983 */ /* 0x000ea20000100800 */
[----:B------:R0:W-:Y:S03]  /*423c0*/  STL.64 [R1+0x5808], R10 ;  /* 0x0058080a01007387 */ /* 0x0001e60000100a00 */
[----:B0-----:R-:W3:Y:S01]  /*423d0*/  LDL R10, [R1+0x28] ;  /* 0x00002800010a7983 */ /* 0x001ee20000100800 */
[----:B------:R-:W-:-:S05]  /*423e0*/  IMAD.MOV.U32 R11, RZ, RZ, R29 ;  /* 0x000000ffff0b7224 */ /* 0x000fca00078e001d */
[----:B---3--:R0:W-:Y:S01]  /*423f0*/  STL.64 [R1+0x5820], R10 ;  /* 0x0058200a01007387 */ /* 0x0081e20000100a00 */
[----:B------:R-:W3:Y:S02]  /*42400*/  LDL.LU R8, [R1+0xc30] ;  /* 0x000c300001087983 */ /* 0x000ee40000300800 */
[----:B------:R-:W3:Y:S01]  /*42410*/  LDL.LU R9, [R1+0xc34] ;  /* 0x000c340001097983 */ /* 0x000ee20000300800 */
[----:B0-----:R-:W4:Y:S01]  /*42420*/  LDL.LU R10, [R1+0xc38] ;  /* 0x000c3800010a7983 */ /* 0x001f220000300800 */
[----:B------:R-:W4:Y:S03]  /*42430*/  LDL.LU R11, [R1+0xc3c] ;  /* 0x000c3c00010b7983 */ /* 0x000f260000300800 */
[----:B----4-:R0:W-:Y:S01]  /*42440*/  STL.64 [R1+0x5830], R10 ;  /* 0x0058300a01007387 */ /* 0x0101e20000100a00 */
[----:B---3--:R1:W-:Y:S03]  /*42450*/  STL.64 [R1+0x5828], R8 ;  /* 0x0058280801007387 */ /* 0x0083e60000100a00 */
[----:B0-----:R-:W3:Y:S04]  /*42460*/  LDL.64 R10, [R1+0x48] ;  /* 0x00004800010a7983 */ /* 0x001ee80000100a00 */
[----:B---3--:R0:W-:Y:S01]  /*42470*/  STL.64 [R1+0x5850], R10 ;  /* 0x0058500a01007387 */ /* 0x0081e20000100a00 */
[----:B-1----:R-:W2:Y:S02]  /*42480*/  LDL.LU R8, [R1+0xc50] ;  /* 0x000c500001087983 */ /* 0x002ea40000300800 */
[----:B------:R-:W2:Y:S01]  /*42490*/  LDL.LU R9, [R1+0xc54] ;  /* 0x000c540001097983 */ /* 0x000ea20000300800 */
[----:B0-----:R-:W2:Y:S01]  /*424a0*/  LDL.LU R10, [R1+0xc58] ;  /* 0x000c5800010a7983 */ /* 0x001ea20000300800 */
[----:B------:R-:W2:Y:S02]  /*424b0*/  LDL.LU R11, [R1+0xc5c] ;  /* 0x000c5c00010b7983 */ /* 0x000ea40000300800 */
[----:B------:R-:W3:Y:S02]  /*424c0*/  LDL.LU R20, [R1+0xc10] ;  /* 0x000c100001147983 */ /* 0x000ee40000300800 */
[----:B------:R-:W3:Y:S01]  /*424d0*/  LDL.LU R21, [R1+0xc14] ;  /* 0x000c140001157983 */ /* 0x000ee20000300800 */
[----:B------:R-:W4:Y:S01]  /*424e0*/  LDL.LU R22, [R1+0xc18] ;  /* 0x000c180001167983 */ /* 0x000f220000300800 */
[----:B------:R-:W4:Y:S01]  /*424f0*/  LDL.LU R23, [R1+0xc1c] ;  /* 0x000c1c0001177983 */ /* 0x000f220000300800 */
[----:B--2---:R-:W-:Y:S02]  /*42500*/  HMMA.16816.F32.BF16 R12, R4, R14, R8 ;  /* 0x0000000e040c723c */ /* 0x004fe40000041808 */
[----:B----4-:R-:W-:Y:S01]  /*42510*/  STL.64 [R1+0x5818], R22 ;  /* 0x0058181601007387 */ /* 0x010fe20000100a00 */
[----:B---3--:R0:W-:Y:S03]  /*42520*/  STL.64 [R1+0x5810], R20 ;  /* 0x0058101401007387 */ /* 0x0081e60000100a00 */
[----:B0-----:R-:W2:Y:S01]  /*42530*/  LDL.LU R20, [R1+0xc20] ;  /* 0x000c200001147983 */ /* 0x001ea20000300800 */
[----:B------:R-:W2:Y:S02]  /*42540*/  LDL.LU R21, [R1+0xc24] ;  /* 0x000c240001157983 */ /* 0x000ea40000300800 */
[----:B------:R-:W2:Y:S02]  /*42550*/  LDL.LU R22, [R1+0xc28] ;  /* 0x000c280001167983 */ /* 0x000ea40000300800 */
[----:B------:R-:W2:Y:S01]  /*42560*/  LDL.LU R23, [R1+0xc2c] ;  /* 0x000c2c0001177983 */ /* 0x000ea20000300800 */
[----:B------:R-:W3:Y:S01]  /*42570*/  LDL.LU R16, [R1+0xbe0] ;  /* 0x000be00001107983 */ /* 0x000ee20000300800 */
[----:B------:R-:W3:Y:S02]  /*42580*/  LDL.LU R17, [R1+0xbe4] ;  /* 0x000be40001117983 */ /* 0x000ee40000300800 */
[----:B------:R-:W3:Y:S02]  /*42590*/  LDL.LU R18, [R1+0xbe8] ;  /* 0x000be80001127983 */ /* 0x000ee40000300800 */
[----:B------:R-:W3:Y:S01]  /*425a0*/  LDL.LU R19, [R1+0xbec] ;  /* 0x000bec0001137983 */ /* 0x000ee20000300800 */
[----:B------:R0:W-:Y:S02]  /*425b0*/  STL.64 [R1+0x5760], R26 ;  /* 0x0057601a01007387 */ /* 0x0001e40000100a00 */
[----:B0-----:R-:W-:-:S02]  /*425c0*/  IMAD.MOV.U32 R26, RZ, RZ, R28 ;  /* 0x000000ffff1a7224 */ /* 0x001fc400078e001c */
[----:B------:R-:W-:-:S05]  /*425d0*/  IMAD.MOV.U32 R27, RZ, RZ, R3 ;  /* 0x000000ffff1b7224 */ /* 0x000fca00078e0003 */
[----:B------:R-:W-:Y:S01]  /*425e0*/  STL.64 [R1+0x5778], R26 ;  /* 0x0057781a01007387 */ /* 0x000fe20000100a00 */
[----:B------:R-:W4:Y:S02]  /*425f0*/  LDL.LU.64 R10, [R1+0x5850] ;  /* 0x00585000010a7983 */ /* 0x000f240000300a00 */
[----:B------:R-:W-:Y:S02]  /*42600*/  STL.64 [R1+0x1400], R12 ;  /* 0x0014000c01007387 */ /* 0x000fe40000100a00 */
[----:B------:R0:W-:Y:S02]  /*42610*/  STL.64 [R1+0x1408], R14 ;  /* 0x0014080e01007387 */ /* 0x0001e40000100a00 */
[----:B0-----:R-:W4:Y:S01]  /*42620*/  LDL.LU.64 R14, [R1+0x5848] ;  /* 0x00584800010e7983 */ /* 0x001f220000300a00 */
[----:B------:R-:W4:Y:S02]  /*42630*/  LDL.LU.64 R12, [R1+0x5840] ;  /* 0x00584000010c7983 */ /* 0x000f240000300a00 */
[----:B----4-:R-:W-:Y:S01]  /*42640*/  HMMA.16816.F32.BF16 R12, R4, R10, R12 ;  /* 0x0000000a040c723c */ /* 0x010fe2000004180c */
[----:B------:R-:W-:Y:S11]  /*42650*/  IMAD.MOV.U32 R3, RZ, RZ, R11 ;  /* 0x000000ffff037224 */ /* 0x000ff600078e000b */
[----:B------:R-:W-:Y:S11]  /*42660*/  @!UPT UIADD3 URZ, URZ, URZ, URZ ;  /* 0x0000003f3f3ff290 */ /* 0x000ff6000fffe03f */
[----:B------:R0:W-:Y:S01]  /*42670*/  STL.64 [R1+0x13f0], R12 ;  /* 0x0013f00c01007387 */ /* 0x0001e20000100a00 */
[----:B------:R1:W-:Y:S02]  /*42680*/  STL.64 [R1+0x13f8], R14 ;  /* 0x0013f80e01007387 */ /* 0x0003e40000100a00 */
[----:B0-----:R-:W-:Y:S01]  /*42690*/  IMAD.MOV.U32 R12, RZ, RZ, R10 ;  /* 0x000000ffff0c7224 */ /* 0x001fe200078e000a */
[----:B-1----:R-:W4:Y:S01]  /*426a0*/  LDL.LU.64 R14, [R1+0x5838] ;  /* 0x00583800010e7983 */ /* 0x002f220000300a00 */
[----:B------:R-:W2:Y:S02]  /*426b0*/  LDL.LU.64 R10, [R1+0x5830] ;  /* 0x00583000010a7983 */ /* 0x000ea40000300a00 */
[----:B------:R-:W2:Y:S02]  /*426c0*/  LDL.LU.64 R8, [R1+0x5828] ;  /* 0x0058280001087983 */ /* 0x000ea40000300a00 */
[----:B------:R-:W-:Y:S02]  /*426d0*/  IMAD.MOV.U32 R26, RZ, RZ, R2 ;  /* 0x000000ffff1a7224 */ /* 0x000fe400078e0002 */
[----:B------:R-:W-:-:S07]  /*426e0*/  IMAD.MOV.U32 R27, RZ, RZ, R0 ;  /* 0x000000ffff1b7224 */ /* 0x000fce00078e0000 */
        /* <DEDUP_REMOVED lines=8> */
[----:B------:R-:W2:Y:S02]  /*42770*/  LDL.LU R27, [R1+0xbbc] ;  /* 0x000bbc00011b7983 */ /* 0x000ea40000300800 */
[----:B--2---:R-:W-:Y:S01]  /*42780*/  STL.64 [R1+0x5788], R26 ;  /* 0x0057881a01007387 */ /* 0x004fe20000100a00 */
[----:B------:R0:W-:Y:S03]  /*42790*/  STL.64 [R1+0x5780], R24 ;  /* 0x0057801801007387 */ /* 0x0001e60000100a00 */
[----:B0-----:R-:W2:Y:S01]  /*427a0*/  LDL.LU R24, [R1+0xbc0] ;  /* 0x000bc00001187983 */ /* 0x001ea20000300800 */
[----:B------:R-:W2:Y:S02]  /*427b0*/  LDL.LU R25, [R1+0xbc4] ;  /* 0x000bc40001197983 */ /* 0x000ea40000300800 */
[----:B------:R-:W2:Y:S02]  /*427c0*/  LDL.LU R26, [R1+0xbc8] ;  /* 0x000bc800011a7983 */ /* 0x000ea40000300800 */
[----:B------:R-:W2:Y:S01]  /*427d0*/  LDL.LU R27, [R1+0xbcc] ;  /* 0x000bcc00011b7983 */ /* 0x000ea20000300800 */
[C---:B------:R-:W-:Y:S01]  /*427e0*/  HMMA.16816.F32.BF16 R8, R4.reuse, R10, R20 ;  /* 0x0000000a0408723c */ /* 0x040fe20000041814 */
[----:B--2---:R-:W-:Y:S01]  /*427f0*/  STL.64 [R1+0x5798], R26 ;  /* 0x0057981a01007387 */ /* 0x004fe20000100a00 */
[----:B------:R0:W-:Y:S03]  /*42800*/  STL.64 [R1+0x5790], R24 ;  /* 0x0057901801007387 */ /* 0x0001e60000100a00 */
[----:B0-----:R-:W2:Y:S01]  /*42810*/  LDL.LU R24, [R1+0xbd0] ;  /* 0x000bd00001187983 */ /* 0x001ea20000300800 */
[----:B------:R-:W2:Y:S02]  /*42820*/  LDL.LU R25, [R1+0xbd4] ;  /* 0x000bd40001197983 */ /* 0x000ea40000300800 */
[----:B------:R-:W2:Y:S02]  /*42830*/  LDL.LU R26, [R1+0xbd8] ;  /* 0x000bd800011a7983 */ /* 0x000ea40000300800 */
[----:B------:R-:W2:Y:S01]  /*42840*/  LDL.LU R27, [R1+0xbdc] ;  /* 0x000bdc00011b7983 */ /* 0x000ea20000300800 */
[----:B------:R-:W2:Y:S01]  /*42850*/  LDL.LU.64 R22, [R1+0x5818] ;  /* 0x0058180001167983 */ /* 0x000ea20000300a00 */
[----:B------:R-:W2:Y:S11]  /*42860*/  LDL.LU.64 R20, [R1+0x5810] ;  /* 0x0058100001147983 */ /* 0x000eb60000300a00 */
[----:B------:R-:W-:Y:S02]  /*42870*/  STL.64 [R1+0x13d0], R8 ;  /* 0x0013d00801007387 */ /* 0x000fe40000100a00 */
[----:B------:R0:W-:Y:S02]  /*42880*/  STL.64 [R1+0x13d8], R10 ;  /* 0x0013d80a01007387 */ /* 0x0001e40000100a00 */
        /* <DEDUP_REMOVED lines=9> */
[----:B------:R-:W2:Y:S11]  /*42920*/  LDL.LU.64 R22, [R1+0x57e8] ;  /* 0x0057e80001167983 */ /* 0x000eb60000300a00 */
[----:B------:R-:W-:Y:S10]  /*42930*/  @!UPT UIADD3 URZ, URZ, URZ, URZ ;  /* 0x0000003f3f3ff290 */ /* 0x000ff4000fffe03f */
[----:B------:R-:W-:Y:S01]  /*42940*/  STL.64 [R1+0x13b0], R8 ;  /* 0x0013b00801007387 */ /* 0x000fe20000100a00 */
[----:B------:R0:W-:Y:S03]  /*42950*/  STL.64 [R1+0x13b8], R10 ;  /* 0x0013b80a01007387 */ /* 0x0001e60000100a00 */
[----:B0-----:R-:W3:Y:S01]  /*42960*/  LDL.LU.64 R10, [R1+0x57e0] ;  /* 0x0057e000010a7983 */ /* 0x001ee20000300a00 */
[----:B------:R-:W3:Y:S02]  /*42970*/  LDL.LU.64 R8, [R1+0x57d8] ;  /* 0x0057d80001087983 */ /* 0x000ee40000300a00 */
[----:B--2---:R-:W-:Y:S02]  /*42980*/  IMAD.MOV.U32 R2, RZ, RZ, R22 ;  /* 0x000000ffff027224 */ /* 0x004fe400078e0016 */
[----:B------:R-:W-:Y:S01]  /*42990*/  IMAD.MOV.U32 R0, RZ, RZ, R23 ;  /* 0x000000ffff007224 */ /* 0x000fe200078e0017 */
[C---:B---3--:R-:W-:Y:S11]  /*429a0*/  HMMA.16816.F32.BF16 R8, R4.reuse, R22, R8 ;  /* 0x000000160408723c */ /* 0x048ff60000041808 */
[----:B------:R-:W-:Y:S11]  /*429b0*/  @!UPT UIADD3 URZ, URZ, URZ, URZ ;  /* 0x0000003f3f3ff290 */ /* 0x000ff6000fffe03f */
[----:B------:R-:W-:Y:S01]  /*429c0*/  @!UPT UIADD3 URZ, URZ, URZ, URZ ;  /* 0x0000003f3f3ff290 */ /* 0x000fe2000fffe03f */
[----:B------:R-:W-:Y:S01]  /*429d0*/  STL.64 [R1+0x13a0], R8 ;  /* 0x0013a00801007387 */ /* 0x000fe20000100a00 */
[----:B------:R0:W-:Y:S03]  /*429e0*/  STL.64 [R1+0x13a8], R10 ;  /* 0x0013a80a01007387 */ /* 0x0001e60000100a00 */
[----:B0-----:R-:W2:Y:S01]  /*429f0*/  LDL.LU.64 R10, [R1+0x57d0] ;  /* 0x0057d000010a7983 */ /* 0x001ea20000300a00 */
[----:B------:R-:W3:Y:S02]  /*42a00*/  LDL.LU R9, [R1+0x57c8] ;  /* 0x0057c80001097983 */ /* 0x000ee40000300800 */
[----:B------:R-:W2:Y:S02]  /*42a10*/  LDL.LU.64 R22, [R1+0x57c0] ;  /* 0x0057c00001167983 */ /* 0x000ea40000300a00 */
[----:B--2---:R-:W-:Y:S01]  /*42a20*/  HMMA.16816.F32.BF16 R4, R4, R22, R16 ;  /* 0x000000160404723c */ /* 0x004fe20000041810 */
[----:B------:R-:W2:Y:S01]  /*42a30*/  LDL.LU.64 R18, [R1+0x57b8] ;  /* 0x0057b80001127983 */ /* 0x000ea20000300a00 */
[----:B------:R-:W2:Y:S02]  /*42a40*/  LDL.LU.64 R16, [R1+0x57b0] ;  /* 0x0057b00001107983 */ /* 0x000ea40000300a00 */
[----:B------:R-:W-:-:S02]  /*42a50*/  IMAD.MOV.U32 R13, RZ, RZ, R22 ;  /* 0x000000ffff0d7224 */ /* 0x000fc400078e0016 */
[----:B------:R-:W-:Y:S11]  /*42a60*/  IMAD.MOV.U32 R8, RZ, RZ, R23 ;  /* 0x000000ffff087224 */ /* 0x000ff600078e0017 */
[----:B------:R-:W-:Y:S06]  /*42a70*/  @!UPT UIADD3 URZ, URZ, URZ, URZ ;  /* 0x0000003f3f3ff290 */ /* 0x000fec000fffe03f */
[----:B------:R-:W-:Y:S01]  /*42a80*/  STL.64 [R1+0x1210], R4 ;  /* 0x0012100401007387 */ /* 0x000fe20000100a00 */
[----:B------:R2:W-:Y:S02]  /*42a90*/  STL.64 [R1+0x1218], R6 ;  /* 0x0012180601007387 */ /* 0x0005e40000100a00 */
[----:B------:R-:W3:Y:S02]  /*42aa0*/  LDL.LU.64 R22, [R1+0x57a8] ;  /* 0x0057a80001167983 */ /* 0x000ee40000300a00 */
[----:B------:R-:W3:Y:S02]  /*42ab0*/  LDL.LU.64 R20, [R1+0x57a0] ;  /* 0x0057a00001147983 */ /* 0x000ee40000300a00 */
[----:B--2---:R-:W-:Y:S02]  /*42ac0*/  IMAD.MOV.U32 R6, RZ, RZ, R17 ;  /* 0x000000ffff067224 */ /* 0x004fe400078e0011 */
[----:B------:R-:W-:-:S05]  /*42ad0*/  IMAD.MOV.U32 R7, RZ, RZ, R16 ;  /* 0x000000ffff077224 */ /* 0x000fca00078e0010 */
[----:B------:R0:W-:Y:S01]  /*42ae0*/  STL.64 [R1+0x5758], R6 ;  /* 0x0057580601007387 */ /* 0x0001e20000100a00 */
[----:B------:R-:W2:Y:S02]  /*42af0*/  LDL.LU R4, [R1+0xb90] ;  /* 0x000b900001047983 */ /* 0x000ea40000300800 */
        /* <DEDUP_REMOVED lines=8> */
[----:B------:R-:W2:Y:S02]  /*42b80*/  LDL.LU R6, [R1+0xba8] ;  /* 0x000ba80001067983 */ /* 0x000ea40000300800 */
[----:B------:R-:W2:Y:S11]  /*42b90*/  LDL.LU R7, [R1+0xbac] ;  /* 0x000bac0001077983 */ /* 0x000eb60000300800 */
[----:B------:R-:W-:Y:S01]  /*42ba0*/  @!UPT UIADD3 URZ, URZ, URZ, URZ ;  /* 0x0000003f3f3ff290 */ /* 0x000fe2000fffe03f */
[----:B------:R-:W-:Y:S01]  /*42bb0*/  STL.64 [R1+0x1390], R24 ;  /* 0x0013901801007387 */ /* 0x000fe20000100a00 */
[----:B------:R0:W-:Y:S03]  /*42bc0*/  STL.64 [R1+0x1398], R26 ;  /* 0x0013981a01007387 */ /* 0x0001e60000100a00 */
[----:B0-----:R-:W4:Y:S01]  /*42bd0*/  LDL.LU.64 R26, [R1+0x5798] ;  /* 0x00579800011a7983 */ /* 0x001f220000300a00 */
[----:B------:R-:W4:Y:S02]  /*42be0*/  LDL.LU.64 R24, [R1+0x5790] ;  /* 0x0057900001187983 */ /* 0x000f240000300a00 */
[----:B------:R0:W-:Y:S02]  /*42bf0*/  STL.64 [R1+0x5730], R18 ;  /* 0x0057301201007387 */ /* 0x0001e40000100a00 */
[----:B------:R-:W3:Y:S01]  /*42c00*/  LDL.LU R16, [R1+0xb60] ;  /* 0x000b600001107983 */ /* 0x000ee20000300800 */
[----:B------:R-:W3:Y:S04]  /*42c10*/  LDL.LU R17, [R1+0xb64] ;  /* 0x000b640001117983 */ /* 0x000ee80000300800 */
[----:B0-----:R-:W3:Y:S01]  /*42c20*/  LDL.LU R18, [R1+0xb68] ;  /* 0x000b680001127983 */ /* 0x001ee20000300800 */
[----:B------:R-:W3:Y:S01]  /*42c30*/  LDL.LU R19, [R1+0xb6c] ;  /* 0x000b6c0001137983 */ /* 0x000ee20000300800 */
[C---:B----4-:R-:W-:Y:S11]  /*42c40*/  HMMA.16816.F32.BF16 R24, R20.reuse, R14, R24 ;  /* 0x0000000e1418723c */ /* 0x050ff60000041818 */
[----:B------:R-:W-:Y:S11]  /*42c50*/  @!UPT UIADD3 URZ, URZ, URZ, URZ ;  /* 0x0000003f3f3ff290 */ /* 0x000ff6000fffe03f */
[----:B------:R-:W-:Y:S01]  /*42c60*/  @!UPT UIADD3 URZ, URZ, URZ, URZ ;  /* 0x0000003f3f3ff290 */ /* 0x000fe2000fffe03f */
[----:B------:R-:W-:Y:S01]  /*42c70*/  STL.64 [R1+0x1380], R24 ;  /* 0x0013801801007387 */ /* 0x000fe20000100a00 */
[----:B------:R0:W-:Y:S03]  /*42c80*/  STL.64 [R1+0x1388], R26 ;  /* 0x0013881a01007387 */ /* 0x0001e60000100a00 */
[----:B0-----:R-:W4:Y:S01]  /*42c90*/  LDL.LU.64 R26, [R1+0x5788] ;  /* 0x00578800011a7983 */ /* 0x001f220000300a00 */
[----:B------:R-:W4:Y:S02]  /*42ca0*/  LDL.LU.64 R24, [R1+0x5780] ;  /* 0x0057800001187983 */ /* 0x000f240000300a00 */
[----:B------:R-:W-:Y:S01]  /*42cb0*/  STL.64 [R1+0x5698], R14 ;  /* 0x0056980e01007387 */ /* 0x000fe20000100a00 */
[C---:B----4-:R-:W-:Y:S11]  /*42cc0*/  HMMA.16816.F32.BF16 R24, R20.reuse, R10, R24 ;  /* 0x0000000a1418723c */ /* 0x050ff60000041818 */
[----:B------:R-:W-:Y:S11]  /*42cd0*/  @!UPT UIADD3 URZ, URZ, URZ, URZ ;  /* 0x0000003f3f3ff290 */ /* 0x000ff6000fffe03f */
[----:B------:R-:W-:Y:S01]  /*42ce0*/  @!UPT UIADD3 URZ, URZ, URZ, URZ ;  /* 0x0000003f3f3ff290 */ /* 0x000fe2000fffe03f */
        /* <DEDUP_REMOVED lines=15> */
[----:B0-----:R-:W2:Y:S01]  /*42de0*/  LDL.LU.64 R26, [R1+0x5750] ;  /* 0x00575000011a7983 */ /* 0x001ea20000300a00 */
[----:B------:R-:W2:Y:S02]  /*42df0*/  LDL.LU.64 R24, [R1+0x5748] ;  /* 0x0057480001187983 */ /* 0x000ea40000300a00 */
[----:B--2---:R-:W-:Y:S01]  /*42e00*/  HMMA.16816.F32.BF16 R4, R20, R6, R24 ;  /* 0x000000061404723c */ /* 0x004fe20000041818 */
[----:B------:R-:W2:Y:S01]  /*42e10*/  LDL.LU.64 R26, [R1+0x5740] ;  /* 0x00574000011a7983 */ /* 0x000ea20000300a00 */
[----:B------:R-:W4:Y:S11]  /*42e20*/  LDL.LU.64 R24, [R1+0x5738] ;  /* 0x0057380001187983 */ /* 0x000f360000300a00 */
[----:B------:R-:W-:Y:S10]  /*42e30*/  @!UPT UIADD3 URZ, URZ, URZ, URZ ;  /* 0x0000003f3f3ff290 */ /* 0x000ff4000fffe03f */
[----:B------:R-:W-:Y:S01]  /*42e40*/  STL.64 [R1+0x1340], R4 ;  /* 0x0013400401007387 */ /* 0x000fe20000100a00 */
[----:B------:R-:W-:Y:S02]  /*42e50*/  STL.64 [R1+0x1348], R6 ;  /* 0x0013480601007387 */ /* 0x000fe40000100a00 */
[----:B------:R-:W0:Y:S04]  /*42e60*/  LDSM.16.MT88.4 R4, [R9+0x12100] ;  /* 0x012100000904783b */ /* 0x000e280000004200 */
[----:B------:R-:W-:Y:S01]  /*42e70*/  STL.64 [R1+0x5690], R10 ;  /* 0x0056900a01007387 */ /* 0x000fe20000100a00 */
[----:B------:R-:W-:Y:S04]  /*42e80*/  STL [R1+0x5688], R9 ;  /* 0x0056880901007387 */ /* 0x000fe80000100800 */
[----:B0-----:R0:W-:Y:S01]  /*42e90*/  STL.64 [R1+0x5580], R6 ;  /* 0x0055800601007387 */ /* 0x0011e20000100a00 */
[----:B------:R1:W-:Y:S02]  /*42ea0*/  STL.64 [R1+0x5578], R4 ;  /* 0x0055780401007387 */ /* 0x0003e40000100a00 */
[----:B0-----:R-:W-:-:S02]  /*42eb0*/  IMAD.MOV.U32 R6, RZ, RZ, R13 ;  /* 0x000000ffff067224 */ /* 0x001fc400078e000d */
[----:B------:R-:W-:-:S05]  /*42ec0*/  IMAD.MOV.U32 R7, RZ, RZ, R8 ;  /* 0x000000ffff077224 */ /* 0x000fca00078e0008 */
[----:B------:R0:W-:Y:S01]  /*42ed0*/  STL.64 [R1+0x56d8], R6 ;  /* 0x0056d80601007387 */ /* 0x0001e20000100a00 */
[----:B-1----:R-:W3:Y:S02]  /*42ee0*/  LDL.LU R4, [R1+0xb70] ;  /* 0x000b700001047983 */ /* 0x002ee40000300800 */
[----:B------:R-:W3:Y:S01]  /*42ef0*/  LDL.LU R5, [R1+0xb74] ;  /* 0x000b740001057983 */ /* 0x000ee20000300800 */
[----:B0-----:R-:W3:Y:S01]  /*42f00*/  LDL.LU R6, [R1+0xb78] ;  /* 0x000b780001067983 */ /* 0x001ee20000300800 */
[----:B------:R-:W3:Y:S02]  /*42f10*/  LDL.LU R7, [R1+0xb7c] ;  /* 0x000b7c0001077983 */ /* 0x000ee40000300800 */
[----:B----4-:R-:W-:Y:S02]  /*42f20*/  IMAD.MOV.U32 R10, RZ, RZ, R25 ;  /* 0x000000ffff0a7224 */ /* 0x010fe400078e0019 */
[----:B------:R-:W-:Y:S02]  /*42f30*/  IMAD.MOV.U32 R11, RZ, RZ, R24 ;  /* 0x000000ffff0b7224 */ /* 0x000fe400078e0018 */
[----:B--2---:R-:W-:-:S02]  /*42f40*/  IMAD.MOV.U32 R29, RZ, RZ, R26 ;  /* 0x000000ffff1d7224 */ /* 0x004fc400078e001a */
[----:B------:R-:W-:-:S03]  /*42f50*/  IMAD.MOV.U32 R28, RZ, RZ, R27 ;  /* 0x000000ffff1c7224 */ /* 0x000fc600078e001b */
[C---:B---3--:R-:W-:Y:S08]  /*42f60*/  HMMA.16816.F32.BF16 R8, R20.reuse, R10, R4 ;  /* 0x0000000a1408723c */ /* 0x048ff00000041804 */
[----:B------:R-:W-:Y:S11]  /*42f70*/  HMMA.16816.F32.BF16 R4, R20, R26, R16 ;  /* 0x0000001a1404723c */ /* 0x000ff60000041810 */
[----:B------:R-:W-:Y:S04]  /*42f80*/  @!UPT UIADD3 URZ, URZ, URZ, URZ ;  /* 0x0000003f3f3ff290 */ /* 0x000fe8000fffe03f */
[----:B------:R0:W-:Y:S01]  /*42f90*/  STL.64 [R1+0x1330], R8 ;  /* 0x0013300801007387 */ /* 0x0001e20000100a00 */
[----:B------:R1:W-:Y:S07]  /*42fa0*/  STL.64 [R1+0x1338], R10 ;  /* 0x0013380a01007387 */ /* 0x0003ee0000100a00 */
[----:B------:R-:W-:Y:S02]  /*42fb0*/  STL.64 [R1+0x1200], R4 ;  /* 0x0012000401007387 */ /* 0x000fe40000100a00 */
[----:B------:R-:W-:Y:S01]  /*42fc0*/  STL.64 [R1+0x1208], R6 ;  /* 0x0012080601007387 */ /* 0x000fe20000100a00 */
[----:B------:R-:W2:Y:S01]  /*42fd0*/  LDL.LU R24, [R1+0xae0] ;  /* 0x000ae00001187983 */ /* 0x000ea20000300800 */
[----:B------:R-:W2:Y:S02]  /*42fe0*/  LDL.LU R25, [R1+0xae4] ;  /* 0x000ae40001197983 */ /* 0x000ea40000300800 */
[----:B------:R-:W3:Y:S02]  /*42ff0*/  LDL.LU R26, [R1+0xae8] ;  /* 0x000ae800011a7983 */ /* 0x000ee40000300800 */
[----:B------:R-:W3:Y:S01]  /*43000*/  LDL.LU R27, [R1+0xaec] ;  /* 0x000aec00011b7983 */ /* 0x000ee20000300800 */
[----:B0-----:R-:W4:Y:S01]  /*43010*/  LDL.LU R8, [R1+0xb20] ;  /* 0x000b200001087983 */ /* 0x001f220000300800 */
[----:B------:R-:W4:Y:S02]  /*43020*/  LDL.LU R9, [R1+0xb24] ;  /* 0x000b240001097983 */ /* 0x000f240000300800 */
[----:B-1----:R-:W2:Y:S02]  /*43030*/  LDL.LU R10, [R1+0xb28] ;  /* 0x000b2800010a7983 */ /* 0x002ea40000300800 */
[----:B------:R-:W2:Y:S02]  /*43040*/  LDL.LU R11, [R1+0xb2c] ;  /* 0x000b2c00010b7983 */ /* 0x000ea40000300800 */
[----:B--2---:R0:W-:Y:S01]  /*43050*/  STL.64 [R1+0x5700], R10 ;  /* 0x0057000a01007387 */ /* 0x0041e20000100a00 */
[----:B----4-:R-:W-:Y:S03]  /*43060*/  STL.64 [R1+0x56f8], R8 ;  /* 0x0056f80801007387 */ /* 0x010fe60000100a00 */
[----:B0-----:R-:W2:Y:S04]  /*43070*/  LDL.64 R10, [R1+0x38] ;  /* 0x00003800010a7983 */ /* 0x001ea80000100a00 */
[----:B--2---:R0:W-:Y:S01]  /*43080*/  STL.64 [R1+0x5710], R10 ;  /* 0x0057100a01007387 */ /* 0x0041e20000100a00 */
[----:B------:R-:W2:Y:S02]  /*43090*/  LDL.LU R16, [R1+0xb50] ;  /* 0x000b500001107983 */ /* 0x000ea40000300800 */
[----:B------:R-:W2:Y:S02]  /*430a0*/  LDL.LU R17, [R1+0xb54] ;  /* 0x000b540001117983 */ /* 0x000ea40000300800 */
[----:B------:R-:W2:Y:S01]  /*430b0*/  LDL.LU R18, [R1+0xb58] ;  /* 0x000b580001127983 */ /* 0x000ea20000300800 */
[----:B------:R-:W2:Y:S01]  /*430c0*/  LDL.LU R19, [R1+0xb5c] ;  /* 0x000b5c0001137983 */ /* 0x000ea20000300800 */
[----:B0-----:R-:W-:-:S02]  /*430d0*/  IMAD.MOV.U32 R10, RZ, RZ, R12 ;  /* 0x000000ffff0a7224 */ /* 0x001fc400078e000c */
[----:B------:R-:W-:-:S05]  /*430e0*/  IMAD.MOV.U32 R11, RZ, RZ, R3 ;  /* 0x000000ffff0b7224 */ /* 0x000fca00078e0003 */
[----:B------:R0:W-:Y:S01]  /*430f0*/  STL.64 [R1+0x5728], R10 ;  /* 0x0057280a01007387 */ /* 0x0001e20000100a00 */
[----:B------:R-:W4:Y:S03]  /*43100*/  LDL.64 R14, [R1+0x28] ;  /* 0x00002800010e7983 */ /* 0x000f260000100a00 */
[----:B0-----:R-:W2:Y:S04]  /*43110*/  LDL.64 R10, [R1+0x58] ;  /* 0x00005800010a7983 */ /* 0x001ea80000100a00 */
[----:B----4-:R0:W-:Y:S01]  /*43120*/  STL.64 [R1+0x5708], R14 ;  /* 0x0057080e01007387 */ /* 0x0101e20000100a00 */
[----:B------:R-:W4:Y:S02]  /*43130*/  LDL.LU R12, [R1+0xb30] ;  /* 0x000b3000010c7983 */ /* 0x000f240000300800 */
[----:B------:R-:W4:Y:S01]  /*43140*/  LDL.LU R13, [R1+0xb34] ;  /* 0x000b3400010d7983 */ /* 0x000f220000300800 */
[----:B0-----:R-:W2:Y:S01]  /*43150*/  LDL.LU R14, [R1+0xb38] ;  /* 0x000b3800010e7983 */ /* 0x001ea20000300800 */
[----:B------:R-:W2:Y:S03]  /*43160*/  LDL.LU R15, [R1+0xb3c] ;  /* 0x000b3c00010f7983 */ /* 0x000ea60000300800 */
[----:B--2---:R-:W-:Y:S01]  /*43170*/  STL.64 [R1+0x5720], R14 ;  /* 0x0057200e01007387 */ /* 0x004fe20000100a00 */
[----:B----4-:R0:W-:Y:S03]  /*43180*/  STL.64 [R1+0x5718], R12 ;  /* 0x0057180c01007387 */ /* 0x0101e60000100a00 */
[----:B0-----:R-:W2:Y:S01]  /*43190*/  LDL.LU R12, [R1+0xb40] ;  /* 0x000b4000010c7983 */ /* 0x001ea20000300800 */
[----:B------:R-:W2:Y:S02]  /*431a0*/  LDL.LU R13, [R1+0xb44] ;  /* 0x000b4400010d7983 */ /* 0x000ea40000300800 */
[----:B------:R-:W2:Y:S02]  /*431b0*/  LDL.LU R14, [R1+0xb48] ;  /* 0x000b4800010e7983 */ /* 0x000ea40000300800 */
[----:B------:R-:W2:Y:S01]  /*431c0*/  LDL.LU R15, [R1+0xb4c] ;  /* 0x000b4c00010f7983 */ /* 0x000ea20000300800 */
[----:B---3--:R0:W-:Y:S01]  /*431d0*/  STL.64 [R1+0x56b8], R26 ;  /* 0x0056b81a01007387 */ /* 0x0081e20000100a00 */
[----:B------:R-:W-:Y:S02]  /*431e0*/  STL.64 [R1+0x56b0], R24 ;  /* 0x0056b01801007387 */ /* 0x000fe40000100a00 */
[----:B------:R-:W3:Y:S02]  /*431f0*/  LDL.LU R4, [R1+0xb00] ;  /* 0x000b000001047983 */ /* 0x000ee40000300800 */
[----:B------:R-:W3:Y:S01]  /*43200*/  LDL.LU R5, [R1+0xb04] ;  /* 0x000b040001057983 */ /* 0x000ee20000300800 */
[----:B------:R-:W4:Y:S01]  /*43210*/  LDL.LU R6, [R1+0xb08] ;  /* 0x000b080001067983 */ /* 0x000f220000300800 */
[----:B------:R-:W4:Y:S02]  /*43220*/  LDL.LU R7, [R1+0xb0c] ;  /* 0x000b0c0001077983 */ /* 0x000f240000300800 */
[----:B0-----:R-:W-:-:S02]  /*43230*/  IMAD.MOV.U32 R26, RZ, RZ, R2 ;  /* 0x000000ffff1a7224 */ /* 0x001fc400078e0002 */
[----:B------:R-:W-:Y:S01]  /*43240*/  IMAD.MOV.U32 R27, RZ, RZ, R0 ;  /* 0x000000ffff1b7224 */ /* 0x000fe200078e0000 */
[----:B------:R-:W-:Y:S01]  /*43250*/  HMMA.16816.F32.BF16 R16, R20, R10, R16 ;  /* 0x0000000a1410723c */ /* 0x000fe20000041810 */
[----:B----4-:R0:W-:Y:S01]  /*43260*/  STL.64 [R1+0x56e8], R6 ;  /* 0x0056e80601007387 */ /* 0x0101e20000100a00 */
[----:B---3--:R-:W-:Y:S03]  /*43270*/  STL.64 [R1+0x56e0], R4 ;  /* 0x0056e00401007387 */ /* 0x008fe60000100a00 */
[----:B0-----:R-:W3:Y:S01]  /*43280*/  LDL.64 R6, [R1+0x18] ;  /* 0x0000180001067983 */ /* 0x001ee20000100a00 */
[----:B------:R0:W-:Y:S03]  /*43290*/  STL.64 [R1+0x56d0], R26 ;  /* 0x0056d01a01007387 */ /* 0x0001e60000100a00 */
[----:B0-----:R-:W4:Y:S04]  /*432a0*/  LDL.64 R26, [R1+0x8] ;  /* 0x00000800011a7983 */ /* 0x001f280000100a00 */
[----:B----4-:R0:W-:Y:S01]  /*432b0*/  STL.64 [R1+0x56f0], R26 ;  /* 0x0056f01a01007387 */ /* 0x0101e20000100a00 */
[----:B------:R-:W3:Y:S02]  /*432c0*/  LDL.LU R24, [R1+0xb10] ;  /* 0x000b100001187983 */ /* 0x000ee40000300800 */
[----:B------:R-:W3:Y:S01]  /*432d0*/  LDL.LU R25, [R1+0xb14] ;  /* 0x000b140001197983 */ /* 0x000ee20000300800 */
[----:B0-----:R-:W3:Y:S01]  /*432e0*/  LDL.LU R26, [R1+0xb18] ;  /* 0x000b1800011a7983 */ /* 0x001ee20000300800 */
[----:B------:R-:W3:Y:S02]  /*432f0*/  LDL.LU R27, [R1+0xb1c] ;  /* 0x000b1c00011b7983 */ /* 0x000ee40000300800 */
[----:B------:R-:W-:Y:S02]  /*43300*/  STL [R1+0x5644], R28 ;  /* 0x0056441c01007387 */ /* 0x000fe40000100800 */
[----:B------:R-:W-:Y:S01]  /*43310*/  STL [R1+0x5640], R29 ;  /* 0x0056401d01007387 */ /* 0x000fe20000100800 */
[----:B------:R0:W-:Y:S01]  /*43320*/  STL.64 [R1+0x11f0], R16 ;  /* 0x0011f01001007387 */ /* 0x0001e20000100a00 */
[----:B------:R1:W-:Y:S02]  /*43330*/  STL.64 [R1+0x11f8], R18 ;  /* 0x0011f81201007387 */ /* 0x0003e40000100a00 */
[----:B0-----:R-:W-:Y:S01]  /*43340*/  IMAD.MOV.U32 R17, RZ, RZ, R10 ;  /* 0x000000ffff117224 */ /* 0x001fe200078e000a */
[----:B-1----:R-:W4:Y:S01]  /*43350*/  LDL.LU.64 R18, [R1+0x5730] ;  /* 0x0057300001127983 */ /* 0x002f220000300a00 */
[----:B------:R-:W-:-:S02]  /*43360*/  IMAD.MOV.U32 R16, RZ, RZ, R11 ;  /* 0x000000ffff107224 */ /* 0x000fc400078e000b */
[----:B------:R-:W2:Y:S03]  /*43370*/  LDL.LU.64 R10, [R1+0x5728] ;  /* 0x00572800010a7983 */ /* 0x000ea60000300a00 */
[----:B------:R-:W-:Y:S01]  /*43380*/  STL [R1+0x564c], R16 ;  /* 0x00564c1001007387 */ /* 0x000fe20000100800 */
[----:B------:R-:W-:Y:S02]  /*43390*/  STL [R1+0x5648], R17 ;  /* 0x0056481101007387 */ /* 0x000fe40000100800 */
[----:B------:R-:W3:Y:S01]  /*433a0*/  LDL R3, [R1+0x2350] ;  /* 0x0023500001037983 */ /* 0x000ee20000100800 */
[C---:B--2---:R-:W-:Y:S01]  /*433b0*/  HMMA.16816.F32.BF16 R8, R20.reuse, R10, R12 ;  /* 0x0000000a1408723c */ /* 0x044fe2000004180c */
[----:B---3--:R-:W-:Y:S01]  /*433c0*/  STL [R1+0x5650], R3 ;  /* 0x0056500301007387 */ /* 0x008fe20000100800 */
[----:B------:R-:W2:Y:S02]  /*433d0*/  LDL.LU.64 R14, [R1+0x5720] ;  /* 0x00572000010e7983 */ /* 0x000ea40000300a00 */
[----:B------:R-:W2:Y:S11]  /*433e0*/  LDL.LU.64 R12, [R1+0x5718] ;  /* 0x00571800010c7983 */ /* 0x000eb60000300a00 */
[----:B------:R-:W-:Y:S08]  /*433f0*/  @!UPT UIADD3 URZ, URZ, URZ, URZ ;  /* 0x0000003f3f3ff290 */ /* 0x000ff0000fffe03f */
        /* <DEDUP_REMOVED lines=11> */
[----:B------:R-:W2:Y:S01]  /*434b0*/  LDL.LU.64 R8, [R1+0x56f8] ;  /* 0x0056f80001087983 */ /* 0x000ea20000300a00 */
[----:B------:R-:W-:Y:S01]  /*434c0*/  HMMA.16816.F32.BF16 R24, R20, R6, R24 ;  /* 0x000000061418723c */ /* 0x000fe20000041818 */
[----:B------:R0:W-:Y:S01]  /*434d0*/  STL [R1+0x5654], R28 ;  /* 0x0056541c01007387 */ /* 0x0001e20000100800 */
[----:B------:R-:W-:-:S02]  /*434e0*/  IMAD.MOV.U32 R3, RZ, RZ, R7 ;  /* 0x000000ffff037224 */ /* 0x000fc400078e0007 */
[----:B0-----:R-:W-:-:S04]  /*434f0*/  IMAD.MOV.U32 R28, RZ, RZ, R6 ;  /* 0x000000ffff1c7224 */ /* 0x001fc800078e0006 */
[C---:B--2---:R-:W-:Y:S01]  /*43500*/  HMMA.16816.F32.BF16 R8, R20.reuse, R14, R8 ;  /* 0x0000000e1408723c */ /* 0x044fe20000041808 */
[----:B------:R-:W-:Y:S02]  /*43510*/  IMAD.MOV.U32 R16, RZ, RZ, R14 ;  /* 0x000000ffff107224 */ /* 0x000fe400078e000e */
[----:B------:R-:W-:Y:S11]  /*43520*/  IMAD.MOV.U32 R17, RZ, RZ, R15 ;  /* 0x000000ffff117224 */ /* 0x000ff600078e000f */
[----:B------:R-:W-:Y:S09]  /*43530*/  @!UPT UIADD3 URZ, URZ, URZ, URZ ;  /* 0x0000003f3f3ff290 */ /* 0x000ff2000fffe03f */
[----:B------:R-:W-:Y:S01]  /*43540*/  STL.64 [R1+0x11c0], R8 ;  /* 0x0011c00801007387 */ /* 0x000fe20000100a00 */
[----:B------:R-:W-:Y:S02]  /*43550*/  STL.64 [R1+0x11c8], R10 ;  /* 0x0011c80a01007387 */ /* 0x000fe40000100a00 */
[----:B----4-:R-:W-:Y:S02]  /*43560*/  STL.64 [R1+0x56c8], R18 ;  /* 0x0056c81201007387 */ /* 0x010fe40000100a00 */
[----:B------:R0:W-:Y:S02]  /*43570*/  STL.64 [R1+0x56c0], R16 ;  /* 0x0056c01001007387 */ /* 0x0001e40000100a00 */
        /* <DEDUP_REMOVED lines=8> */
[----:B------:R-:W4:Y:S01]  /*43600*/  LDL.LU R12, [R1+0xad0] ;  /* 0x000ad000010c7983 */ /* 0x000f220000300800 */
[----:B------:R-:W4:Y:S02]  /*43610*/  LDL.LU R13, [R1+0xad4] ;  /* 0x000ad400010d7983 */ /* 0x000f240000300800 */
[----:B------:R-:W4:Y:S02]  /*43620*/  LDL.LU R14, [R1+0xad8] ;  /* 0x000ad800010e7983 */ /* 0x000f240000300800 */
[----:B------:R-:W4:Y:S01]  /*43630*/  LDL.LU R15, [R1+0xadc] ;  /* 0x000adc00010f7983 */ /* 0x000f220000300800 */
        /* <DEDUP_REMOVED lines=11> */
[----:B-1----:R-:W2:Y:S01]  /*436f0*/  LDL.LU.64 R6, [R1+0x56d8] ;  /* 0x0056d80001067983 */ /* 0x002ea20000300a00 */
[----:B------:R-:W-:Y:S02]  /*43700*/  IMAD.MOV.U32 R4, RZ, RZ, R27 ;  /* 0x000000ffff047224 */ /* 0x000fe400078e001b */
[----:B------:R-:W2:Y:S02]  /*43710*/  LDL.LU.64 R26, [R1+0x56d0] ;  /* 0x0056d000011a7983 */ /* 0x000ea40000300a00 */
[C---:B--2---:R-:W-:Y:S01]  /*43720*/  HMMA.16816.F32.BF16 R24, R20.reuse, R26, R16 ;  /* 0x0000001a1418723c */ /* 0x044fe20000041810 */
[----:B------:R-:W4:Y:S01]  /*43730*/  LDL.LU.64 R18, [R1+0x56c8] ;  /* 0x0056c80001127983 */ /* 0x000f220000300a00 */
[----:B------:R-:W2:Y:S11]  /*43740*/  LDL.LU.64 R16, [R1+0x56c0] ;  /* 0x0056c00001107983 */ /* 0x000eb60000300a00 */
[----:B------:R-:W-:Y:S10]  /*43750*/  @!UPT UIADD3 URZ, URZ, URZ, URZ ;  /* 0x0000003f3f3ff290 */ /* 0x000ff4000fffe03f */
[----:B------:R-:W-:Y:S01]  /*43760*/  STL.64 [R1+0x1190], R24 ;  /* 0x0011901801007387 */ /* 0x000fe20000100a00 */
[----:B------:R0:W-:Y:S03]  /*43770*/  STL.64 [R1+0x1198], R26 ;  /* 0x0011981a01007387 */ /* 0x0001e60000100a00 */
[----:B0-----:R-:W2:Y:S01]  /*43780*/  LDL.LU.64 R26, [R1+0x56b8] ;  /* 0x0056b800011a7983 */ /* 0x001ea20000300a00 */
[----:B------:R-:W2:Y:S02]  /*43790*/  LDL.LU.64 R24, [R1+0x56b0] ;  /* 0x0056b00001187983 */ /* 0x000ea40000300a00 */
[----:B--2---:R-:W-:Y:S01]  /*437a0*/  HMMA.16816.F32.BF16 R20, R20, R6, R24 ;  /* 0x000000061414723c */ /* 0x004fe20000041818 */
[----:B------:R-:W4:Y:S01]  /*437b0*/  LDL.LU.64 R26, [R1+0x56a8] ;  /* 0x0056a800011a7983 */ /* 0x000f220000300a00 */
[----:B------:R-:W4:Y:S11]  /*437c0*/  LDL.LU.64 R24, [R1+0x56a0] ;  /* 0x0056a00001187983 */ /* 0x000f360000300a00 */
[----:B------:R-:W-:Y:S10]  /*437d0*/  @!UPT UIADD3 URZ, URZ, URZ, URZ ;  /* 0x0000003f3f3ff290 */ /* 0x000ff4000fffe03f */
[----:B------:R-:W-:Y:S01]  /*437e0*/  STL.64 [R1+0x1180], R20 ;  /* 0x0011801401007387 */ /* 0x000fe20000100a00 */
[----:B------:R0:W-:Y:S03]  /*437f0*/  STL.64 [R1+0x1188], R22 ;  /* 0x0011881601007387 */ /* 0x0001e60000100a00 */
[----:B0-----:R-:W2:Y:S04]  /*43800*/  LDL.64 R22, [R1+0x88] ;  /* 0x0000880001167983 */ /* 0x001ea80000100a00 */
[----:B--2---:R0:W-:Y:S04]  /*43810*/  STL.64 [R1+0x5658], R22 ;  /* 0x0056581601007387 */ /* 0x0041e80000100a00 */
[----:B0-----:R-:W2:Y:S04]  /*43820*/  LDL.64 R22, [R1+0x98] ;  /* 0x0000980001167983 */ /* 0x001ea80000100a00 */
[----:B--2---:R0:W-:Y:S04]  /*43830*/  STL.64 [R1+0x5668], R22 ;  /* 0x0056681601007387 */ /* 0x0041e80000100a00 */
[----:B0-----:R-:W2:Y:S01]  /*43840*/  LDL.64 R22, [R1+0xa8] ;  /* 0x0000a80001167983 */ /* 0x001ea20000100a00 */
[C---:B----4-:R-:W-:Y:S03]  /*43850*/  HMMA.16816.F32.BF16 R12, R24.reuse, R18, R12 ;  /* 0x00000012180c723c */ /* 0x050fe6000004180c */
[----:B--2---:R0:W-:Y:S01]  /*43860*/  STL.64 [R1+0x5680], R22 ;  /* 0x0056801601007387 */ /* 0x0041e20000100a00 */
[----:B------:R-:W2:Y:S02]  /*43870*/  LDL.LU R20, [R1+0xab0] ;  /* 0x000ab00001147983 */ /* 0x000ea40000300800 */
[----:B------:R-:W2:Y:S01]  /*43880*/  LDL.LU R21, [R1+0xab4] ;  /* 0x000ab40001157983 */ /* 0x000ea20000300800 */
[----:B0-----:R-:W2:Y:S01]  /*43890*/  LDL.LU R22, [R1+0xab8] ;  /* 0x000ab80001167983 */ /* 0x001ea20000300800 */
[----:B------:R-:W2:Y:S02]  /*438a0*/  LDL.LU R23, [R1+0xabc] ;  /* 0x000abc0001177983 */ /* 0x000ea40000300800 */
[----:B------:R-:W-:Y:S02]  /*438b0*/  STL.64 [R1+0x5590], R6 ;  /* 0x0055900601007387 */ /* 0x000fe40000100a00 */
[----:B------:R0:W-:Y:S02]  /*438c0*/  STL.64 [R1+0x5660], R4 ;  /* 0x0056600401007387 */ /* 0x0001e40000100a00 */
[----:B0-----:R-:W4:Y:S01]  /*438d0*/  LDL.LU R4, [R1+0xa90] ;  /* 0x000a900001047983 */ /* 0x001f220000300800 */
[----:B------:R-:W4:Y:S02]  /*438e0*/  LDL.LU R5, [R1+0xa94] ;  /* 0x000a940001057983 */ /* 0x000f240000300800 */
[----:B------:R-:W2:Y:S02]  /*438f0*/  LDL.LU R6, [R1+0xa98] ;  /* 0x000a980001067983 */ /* 0x000ea40000300800 */
[----:B------:R-:W2:Y:S02]  /*43900*/  LDL.LU R7, [R1+0xa9c] ;  /* 0x000a9c0001077983 */ /* 0x000ea40000300800 */
[----:B--2---:R-:W-:Y:S01]  /*43910*/  STL.64 [R1+0x5678], R6 ;  /* 0x0056780601007387 */ /* 0x004fe20000100a00 */
[----:B----4-:R0:W-:Y:S03]  /*43920*/  STL.64 [R1+0x5670], R4 ;  /* 0x0056700401007387 */ /* 0x0101e60000100a00 */
[----:B0-----:R-:W2:Y:S01]  /*43930*/  LDL.LU R4, [R1+0xaa0] ;  /* 0x000aa00001047983 */ /* 0x001ea20000300800 */
[----:B------:R-:W2:Y:S02]  /*43940*/  LDL.LU R5, [R1+0xaa4] ;  /* 0x000aa40001057983 */ /* 0x000ea40000300800 */
[----:B------:R-:W2:Y:S02]  /*43950*/  LDL.LU R6, [R1+0xaa8] ;  /* 0x000aa80001067983 */ /* 0x000ea40000300800 */
[----:B------:R-:W2:Y:S01]  /*43960*/  LDL.LU R7, [R1+0xaac] ;  /* 0x000aac0001077983 */ /* 0x000ea20000300800 */
[----:B------:R-:W-:Y:S01]  /*43970*/  STL.64 [R1+0x1170], R12 ;  /* 0x0011700c01007387 */ /* 0x000fe20000100a00 */
[----:B------:R0:W-:Y:S03]  /*43980*/  STL.64 [R1+0x1178], R14 ;  /* 0x0011780e01007387 */ /* 0x0001e60000100a00 */
[----:B0-----:R-:W3:Y:S01]  /*43990*/  LDL.LU.64 R14, [R1+0x5698] ;  /* 0x00569800010e7983 */ /* 0x001ee20000300a00 */
[----:B------:R-:W-:Y:S01]  /*439a0*/  STL.64 [R1+0x5588], R18 ;  /* 0x0055881201007387 */ /* 0x000fe20000100a00 */
[C---:B---3--:R-:W-:Y:S11]  /*439b0*/  HMMA.16816.F32.BF16 R8, R24.reuse, R14, R8 ;  /* 0x0000000e1808723c */ /* 0x048ff60000041808 */
[----:B------:R-:W-:Y:S11]  /*439c0*/  @!UPT UIADD3 URZ, URZ, URZ, URZ ;  /* 0x0000003f3f3ff290 */ /* 0x000ff6000fffe03f */
[----:B------:R-:W-:Y:S01]  /*439d0*/  @!UPT UIADD3 URZ, URZ, URZ, URZ ;  /* 0x0000003f3f3ff290 */ /* 0x000fe2000fffe03f */
[----:B------:R-:W-:Y:S01]  /*439e0*/  STL.64 [R1+0x1160], R8 ;  /* 0x0011600801007387 */ /* 0x000fe20000100a00 */
[----:B------:R0:W-:Y:S03]  /*439f0*/  STL.64 [R1+0x1168], R10 ;  /* 0x0011680a01007387 */ /* 0x0001e60000100a00 */
[----:B0-----:R-:W3:Y:S01]  /*43a00*/  LDL.LU.64 R10, [R1+0x5690] ;  /* 0x00569000010a7983 */ /* 0x001ee20000300a00 */
[----:B------:R-:W4:Y:S01]  /*43a10*/  LDL.LU R9, [R1+0x5688] ;  /* 0x0056880001097983 */ /* 0x000f220000300800 */
[C---:B---3--:R-:W-:Y:S11]  /*43a20*/  HMMA.16816.F32.BF16 R20, R24.reuse, R10, R20 ;  /* 0x0000000a1814723c */ /* 0x048ff60000041814 */
[----:B------:R-:W-:Y:S11]  /*43a30*/  @!UPT UIADD3 URZ, URZ, URZ, URZ ;  /* 0x0000003f3f3ff290 */ /* 0x000ff6000fffe03f */
[----:B------:R-:W-:Y:S01]  /*43a40*/  @!UPT UIADD3 URZ, URZ, URZ, URZ ;  /* 0x0000003f3f3ff290 */ /* 0x000fe2000fffe03f */
[----:B------:R-:W-:Y:S01]  /*43a50*/  STL.64 [R1+0x1150], R20 ;  /* 0x0011501401007387 */ /* 0x000fe20000100a00 */
[----:B------:R0:W-:Y:S03]  /*43a60*/  STL.64 [R1+0x1158], R22 ;  /* 0x0011581601007387 */ /* 0x0001e60000100a00 */
[----:B0-----:R-:W2:Y:S01]  /*43a70*/  LDL.LU.64 R22, [R1+0x5680] ;  /* 0x0056800001167983 */ /* 0x001ea20000300a00 */
[----:B------:R-:W-:Y:S01]  /*43a80*/  STL.64 [R1+0x5598], R10 ;  /* 0x0055980a01007387 */ /* 0x000fe20000100a00 */
        /* <DEDUP_REMOVED lines=13> */
[----:B------:R0:W-:Y:S01]  /*43b60*/  STL.64 [R1+0x1130], R4 ;  /* 0x0011300401007387 */ /* 0x0001e20000100a00 */
[----:B------:R-:W-:Y:S03]  /*43b70*/  STL.64 [R1+0x1138], R6 ;  /* 0x0011380601007387 */ /* 0x000fe60000100a00 */
[----:B0-----:R-:W2:Y:S01]  /*43b80*/  LDL.LU.64 R4, [R1+0x5660] ;  /* 0x0056600001047983 */ /* 0x001ea20000300a00 */
[----:B------:R-:W3:Y:S02]  /*43b90*/  LDL.LU.64 R22, [R1+0x5658] ;  /* 0x0056580001167983 */ /* 0x000ee40000300a00 */
[----:B------:R-:W-:Y:S02]  /*43ba0*/  STL.64 [R1+0x5570], R14 ;  /* 0x0055700e01007387 */ /* 0x000fe40000100a00 */
[----:B------:R0:W-:Y:S02]  /*43bb0*/  STL.64 [R1+0x5568], R12 ;  /* 0x0055680c01007387 */ /* 0x0001e40000100a00 */
[----:B0-----:R-:W2:Y:S01]  /*43bc0*/  LDL.LU R12, [R1+0xa80] ;  /* 0x000a8000010c7983 */ /* 0x001ea20000300800 */
[----:B------:R-:W2:Y:S02]  /*43bd0*/  LDL.LU R13, [R1+0xa84] ;  /* 0x000a8400010d7983 */ /* 0x000ea40000300800 */
[----:B------:R-:W2:Y:S02]  /*43be0*/  LDL.LU R14, [R1+0xa88] ;  /* 0x000a8800010e7983 */ /* 0x000ea40000300800 */
[----:B------:R-:W2:Y:S02]  /*43bf0*/  LDL.LU R15, [R1+0xa8c] ;  /* 0x000a8c00010f7983 */ /* 0x000ea40000300800 */
[----:B---3--:R-:W-:-:S02]  /*43c00*/  IMAD.MOV.U32 R7, RZ, RZ, R22 ;  /* 0x000000ffff077224 */ /* 0x008fc400078e0016 */
[----:B------:R-:W-:Y:S01]  /*43c10*/  IMAD.MOV.U32 R6, RZ, RZ, R23 ;  /* 0x000000ffff067224 */ /* 0x000fe200078e0017 */
[----:B--2---:R-:W-:Y:S01]  /*43c20*/  HMMA.16816.F32.BF16 R12, R24, R22, R12 ;  /* 0x00000016180c723c */ /* 0x004fe2000004180c */
[----:B----4-:R-:W0:Y:S11]  /*43c30*/  LDSM.16.MT88.4 R20, [R9+0x12180] ;  /* 0x012180000914783b */ /* 0x010e360000004200 */
[----:B------:R-:W-:Y:S11]  /*43c40*/  @!UPT UIADD3 URZ, URZ, URZ, URZ ;  /* 0x0000003f3f3ff290 */ /* 0x000ff6000fffe03f */
[----:B------:R-:W-:Y:S01]  /*43c50*/  STL.64 [R1+0x1120], R12 ;  /* 0x0011200c01007387 */ /* 0x000fe20000100a00 */
[----:B------:R-:W-:Y:S03]  /*43c60*/  STL.64 [R1+0x1128], R14 ;  /* 0x0011280e01007387 */ /* 0x000fe60000100a00 */
[----:B0-----:R0:W-:Y:S01]  /*43c70*/  STL.64 [R1+0x5460], R22 ;  /* 0x0054601601007387 */ /* 0x0011e20000100a00 */
[----:B------:R-:W-:Y:S02]  /*43c80*/  STL.64 [R1+0x5458], R20 ;  /* 0x0054581401007387 */ /* 0x000fe40000100a00 */
[----:B------:R-:W2:Y:S02]  /*43c90*/  LDL.LU R8, [R1+0x9f0] ;  /* 0x0009f00001087983 */ /* 0x000ea40000300800 */
[----:B------:R-:W2:Y:S01]  /*43ca0*/  LDL.LU R9, [R1+0x9f4] ;  /* 0x0009f40001097983 */ /* 0x000ea20000300800 */
[----:B------:R-:W3:Y:S01]  /*43cb0*/  LDL.LU R10, [R1+0x9f8] ;  /* 0x0009f800010a7983 */ /* 0x000ee20000300800 */
[----:B------:R-:W3:Y:S02]  /*43cc0*/  LDL.LU R11, [R1+0x9fc] ;  /* 0x0009fc00010b7983 */ /* 0x000ee40000300800 */
[----:B0-----:R-:W-:-:S02]  /*43cd0*/  IMAD.MOV.U32 R22, RZ, RZ, R7 ;  /* 0x000000ffff167224 */ /* 0x001fc400078e0007 */
[----:B------:R-:W-:Y:S01]  /*43ce0*/  IMAD.MOV.U32 R23, RZ, RZ, R6 ;  /* 0x000000ffff177224 */ /* 0x000fe200078e0006 */
[----:B---3--:R0:W-:Y:S01]  /*43cf0*/  STL.64 [R1+0x55a8], R10 ;  /* 0x0055a80a01007387 */ /* 0x0081e20000100a00 */
[----:B--2---:R-:W-:Y:S02]  /*43d00*/  STL.64 [R1+0x55a0], R8 ;  /* 0x0055a00801007387 */ /* 0x004fe40000100a00 */
[----:B0-----:R-:W-:Y:S02]  /*43d10*/  IMAD.MOV.U32 R10, RZ, RZ, R5 ;  /* 0x000000ffff0a7224 */ /* 0x001fe400078e0005 */
[----:B------:R-:W-:-:S05]  /*43d20*/  IMAD.MOV.U32 R11, RZ, RZ, R4 ;  /* 0x000000ffff0b7224 */ /* 0x000fca00078e0004 */
[----:B------:R-:W-:Y:S01]  /*43d30*/  STL.64 [R1+0x55b8], R10 ;  /* 0x0055b80a01007387 */ /* 0x000fe20000100a00 */
[----:B------:R-:W2:Y:S03]  /*43d40*/  LDL.64 R6, [R1+0xc8] ;  /* 0x0000c80001067983 */ /* 0x000ea60000100a00 */
[----:B--2---:R0:W-:Y:S01]  /*43d50*/  STL.64 [R1+0x55b0], R6 ;  /* 0x0055b00601007387 */ /* 0x0041e20000100a00 */
[----:B------:R-:W2:Y:S02]  /*43d60*/  LDL.LU R4, [R1+0xa00] ;  /* 0x000a000001047983 */ /* 0x000ea40000300800 */
[----:B------:R-:W2:Y:S01]  /*43d70*/  LDL.LU R5, [R1+0xa04] ;  /* 0x000a040001057983 */ /* 0x000ea20000300800 */
[----:B0-----:R-:W3:Y:S01]  /*43d80*/  LDL.LU R6, [R1+0xa08] ;  /* 0x000a080001067983 */ /* 0x001ee20000300800 */
[----:B------:R-:W3:Y:S02]  /*43d90*/  LDL.LU R7, [R1+0xa0c] ;  /* 0x000a0c0001077983 */ /* 0x000ee40000300800 */
[----:B------:R-:W-:-:S02]  /*43da0*/  IMAD.MOV.U32 R10, RZ, RZ, R28 ;  /* 0x000000ffff0a7224 */ /* 0x000fc400078e001c */
[----:B------:R-:W-:Y:S01]  /*43db0*/  IMAD.MOV.U32 R11, RZ, RZ, R3 ;  /* 0x000000ffff0b7224 */ /* 0x000fe200078e0003 */
[----:B---3--:R-:W-:Y:S01]  /*43dc0*/  STL.64 [R1+0x55c8], R6 ;  /* 0x0055c80601007387 */ /* 0x008fe20000100a00 */
[----:B--2---:R-:W-:Y:S02]  /*43dd0*/  STL.64 [R1+0x55c0], R4 ;  /* 0x0055c00401007387 */ /* 0x004fe40000100a00 */
[----:B------:R-:W2:Y:S02]  /*43de0*/  LDL.LU R28, [R1+0x5654] ;  /* 0x00565400011c7983 */ /* 0x000ea40000300800 */
[----:B------:R-:W3:Y:S01]  /*43df0*/  LDL.LU R3, [R1+0x5650] ;  /* 0x0056500001037983 */ /* 0x000ee20000300800 */
[----:B------:R0:W-:Y:S02]  /*43e00*/  STL.64 [R1+0x55d0], R10 ;  /* 0x0055d00a01007387 */ /* 0x0001e40000100a00 */
[----:B0-----:R-:W-:Y:S02]  /*43e10*/  IMAD.MOV.U32 R10, RZ, RZ, R16 ;  /* 0x000000ffff0a7224 */ /* 0x001fe400078e0010 */
[----:B------:R-:W-:Y:S01]  /*43e20*/  IMAD.MOV.U32 R11, RZ, RZ, R17 ;  /* 0x000000ffff0b7224 */ /* 0x000fe200078e0011 */
[----:B------:R-:W4:Y:S01]  /*43e30*/  LDL.LU R16, [R1+0x564c] ;  /* 0x00564c0001107983 */ /* 0x000f220000300800 */
[----:B------:R-:W3:Y:S03]  /*43e40*/  LDL.LU R17, [R1+0x5648] ;  /* 0x0056480001117983 */ /* 0x000ee60000300800 */
[----:B------:R0:W-:Y:S01]  /*43e50*/  STL.64 [R1+0x55e8], R10 ;  /* 0x0055e80a01007387 */ /* 0x0001e20000100a00 */
[----:B------:R-:W3:Y:S02]  /*43e60*/  LDL.LU R4, [R1+0xa10] ;  /* 0x000a100001047983 */ /* 0x000ee40000300800 */
[----:B------:R-:W3:Y:S02]  /*43e70*/  LDL.LU R5, [R1+0xa14] ;  /* 0x000a140001057983 */ /* 0x000ee40000300800 */
[----:B------:R-:W3:Y:S01]  /*43e80*/  LDL.LU R6, [R1+0xa18] ;  /* 0x000a180001067983 */ /* 0x000ee20000300800 */
[----:B------:R-:W3:Y:S01]  /*43e90*/  LDL.LU R7, [R1+0xa1c] ;  /* 0x000a1c0001077983 */ /* 0x000ee20000300800 */
[----:B0-----:R-:W-:-:S02]  /*43ea0*/  IMAD.MOV.U32 R11, RZ, RZ, R29 ;  /* 0x000000ffff0b7224 */ /* 0x001fc400078e001d */
[----:B--2---:R-:W-:Y:S02]  /*43eb0*/  IMAD.MOV.U32 R10, RZ, RZ, R28 ;  /* 0x000000ffff0a7224 */ /* 0x004fe400078e001c */
[----:B------:R-:W2:Y:S01]  /*43ec0*/  LDL.LU R28, [R1+0x5644] ;  /* 0x00564400011c7983 */ /* 0x000ea20000300800 */
[----:B------:R-:W4:Y:S02]  /*43ed0*/  LDL.LU R29, [R1+0x5640] ;  /* 0x00564000011d7983 */ /* 0x000f240000300800 */
[----:B------:R-:W-:Y:S01]  /*43ee0*/  STL.64 [R1+0x5600], R10 ;  /* 0x0056000a01007387 */ /* 0x000fe20000100a00 */
[----:B---3--:R-:W-:Y:S01]  /*43ef0*/  STL.64 [R1+0x55e0], R6 ;  /* 0x0055e00601007387 */ /* 0x008fe20000100a00 */
[----:B------:R0:W-:Y:S03]  /*43f00*/  STL.64 [R1+0x55d8], R4 ;  /* 0x0055d80401007387 */ /* 0x0001e60000100a00 */
[----:B0-----:R-:W3:Y:S01]  /*43f10*/  LDL.LU R4, [R1+0xa20] ;  /* 0x000a200001047983 */ /* 0x001ee20000300800 */
[----:B------:R-:W3:Y:S02]  /*43f20*/  LDL.LU R5, [R1+0xa24] ;  /* 0x000a240001057983 */ /* 0x000ee40000300800 */
[----:B------:R-:W3:Y:S02]  /*43f30*/  LDL.LU R6, [R1+0xa28] ;  /* 0x000a280001067983 */ /* 0x000ee40000300800 */
[----:B------:R-:W3:Y:S01]  /*43f40*/  LDL.LU R7, [R1+0xa2c] ;  /* 0x000a2c0001077983 */ /* 0x000ee20000300800 */
[----:B------:R-:W3:Y:S04]  /*43f50*/  LDL R10, [R1+0x48] ;  /* 0x00004800010a7983 */ /* 0x000ee80000100800 */
[----:B------:R-:W3:Y:S01]  /*43f60*/  LDL R11, [R1+0x4c] ;  /* 0x00004c00010b7983 */ /* 0x000ee20000100800 */
[----:B--2---:R-:W-:-:S02]  /*43f70*/  IMAD.MOV.U32 R15, RZ, RZ, R28 ;  /* 0x000000ffff0f7224 */ /* 0x004fc400078e001c */
[----:B----4-:R-:W-:-:S05]  /*43f80*/  IMAD.MOV.U32 R14, RZ, RZ, R29 ;  /* 0x000000ffff0e7224 */ /* 0x010fca00078e001d */
[----:B------:R0:W-:Y:S04]  /*43f90*/  STL.64 [R1+0x5630], R14 ;  /* 0x0056300e01007387 */ /* 0x0001e80000100a00 */
[----:B0-----:R-:W2:Y:S04]  /*43fa0*/  LDL.64 R14, [R1+0x78] ;  /* 0x00007800010e7983 */ /* 0x001ea80000100a00 */
[----:B---3--:R-:W-:Y:S01]  /*43fb0*/  STL.64 [R1+0x5618], R10 ;  /* 0x0056180a01007387 */ /* 0x008fe20000100a00 */
[----:B------:R-:W-:Y:S02]  /*43fc0*/  STL.64 [R1+0x55f8], R6 ;  /* 0x0055f80601007387 */ /* 0x000fe40000100a00 */
[----:B------:R0:W-:Y:S02]  /*43fd0*/  STL.64 [R1+0x55f0], R4 ;  /* 0x0055f00401007387 */ /* 0x0001e40000100a00 */
[----:B0-----:R-:W3:Y:S01]  /*43fe0*/  LDL.LU R4, [R1+0xa30] ;  /* 0x000a300001047983 */ /* 0x001ee20000300800 */
[----:B------:R-:W3:Y:S02]  /*43ff0*/  LDL.LU R5, [R1+0xa34] ;  /* 0x000a340001057983 */ /* 0x000ee40000300800 */
[----:B------:R-:W4:Y:S02]  /*44000*/  LDL.LU R6, [R1+0xa38] ;  /* 0x000a380001067983 */ /* 0x000f240000300800 */
[----:B------:R-:W4:Y:S02]  /*44010*/  LDL.LU R7, [R1+0xa3c] ;  /* 0x000a3c0001077983 */ /* 0x000f240000300800 */
[----:B------:R-:W-:-:S02]  /*44020*/  IMAD.MOV.U32 R10, RZ, RZ, R17 ;  /* 0x000000ffff0a7224 */ /* 0x000fc400078e0011 */
[----:B------:R-:W-:-:S05]  /*44030*/  IMAD.MOV.U32 R11, RZ, RZ, R16 ;  /* 0x000000ffff0b7224 */ /* 0x000fca00078e0010 */
[----:B------:R0:W-:Y:S01]  /*44040*/  STL.64 [R1+0x5638], R10 ;  /* 0x0056380a01007387 */ /* 0x0001e20000100a00 */
[----:B------:R-:W2:Y:S02]  /*44050*/  LDL.LU R8, [R1+0xa70] ;  /* 0x000a700001087983 */ /* 0x000ea40000300800 */
[----:B------:R-:W2:Y:S01]  /*44060*/  LDL.LU R9, [R1+0xa74] ;  /* 0x000a740001097983 */ /* 0x000ea20000300800 */
[----:B0-----:R-:W2:Y:S01]  /*44070*/  LDL.LU R10, [R1+0xa78] ;  /* 0x000a7800010a7983 */ /* 0x001ea20000300800 */
[----:B------:R-:W2:Y:S03]  /*44080*/  LDL.LU R11, [R1+0xa7c] ;  /* 0x000a7c00010b7983 */ /* 0x000ea60000300800 */
[----:B----4-:R-:W-:Y:S01]  /*44090*/  STL.64 [R1+0x5610], R6 ;  /* 0x0056100601007387 */ /* 0x010fe20000100a00 */
[----:B---3--:R0:W-:Y:S03]  /*440a0*/  STL.64 [R1+0x5608], R4 ;  /* 0x0056080401007387 */ /* 0x0081e60000100a00 */
[----:B0-----:R-:W3:Y:S01]  /*440b0*/  LDL.LU R4, [R1+0xa40] ;  /* 0x000a400001047983 */ /* 0x001ee20000300800 */
[----:B------:R-:W3:Y:S02]  /*440c0*/  LDL.LU R5, [R1+0xa44] ;  /* 0x000a440001057983 */ /* 0x000ee40000300800 */
[----:B------:R-:W4:Y:S02]  /*440d0*/  LDL.LU R6, [R1+0xa48] ;  /* 0x000a480001067983 */ /* 0x000f240000300800 */
[----:B------:R-:W4:Y:S01]  /*440e0*/  LDL.LU R7, [R1+0xa4c] ;  /* 0x000a4c0001077983 */ /* 0x000f220000300800 */
[----:B--2---:R-:W-:Y:S01]  /*440f0*/  HMMA.16816.F32.BF16 R8, R24, R14, R8 ;  /* 0x0000000e1808723c */ /* 0x004fe20000041808 */
        /* <DEDUP_REMOVED lines=13> */
[----:B------:R0:W-:Y:S01]  /*441d0*/  STL.64 [R1+0x5550], R22 ;  /* 0x0055501601007387 */ /* 0x0001e20000100a00 */
[----:B------:R-:W4:Y:S02]  /*441e0*/  LDL.LU R20, [R1+0xa60] ;  /* 0x000a600001147983 */ /* 0x000f240000300800 */
[----:B------:R-:W4:Y:S02]  /*441f0*/  LDL.LU R21, [R1+0xa64] ;  /* 0x000a640001157983 */ /* 0x000f240000300800 */
[----:B------:R-:W-:Y:S02]  /*44200*/  IMAD.MOV.U32 R2, RZ, RZ, R14 ;  /* 0x000000ffff027224 */ /* 0x000fe400078e000e */
[----:B------:R-:W-:Y:S01]  /*44210*/  IMAD.MOV.U32 R0, RZ, RZ, R15 ;  /* 0x000000ffff007224 */ /* 0x000fe200078e000f */
[----:B0-----:R-:W4:Y:S01]  /*44220*/  LDL.LU R22, [R1+0xa68] ;  /* 0x000a680001167983 */ /* 0x001f220000300800 */
[----:B------:R-:W4:Y:S02]  /*44230*/  LDL.LU R23, [R1+0xa6c] ;  /* 0x000a6c0001177983 */ /* 0x000f240000300800 */
[----:B------:R-:W-:Y:S02]  /*44240*/  STL.64 [R1+0x1110], R8 ;  /* 0x0011100801007387 */ /* 0x000fe40000100a00 */
[----:B------:R0:W-:Y:S02]  /*44250*/  STL.64 [R1+0x1118], R10 ;  /* 0x0011180a01007387 */ /* 0x0001e40000100a00 */
[----:B0-----:R-:W2:Y:S01]  /*44260*/  LDL.LU.64 R10, [R1+0x5638] ;  /* 0x00563800010a7983 */ /* 0x001ea20000300a00 */
[----:B------:R-:W4:Y:S02]  /*44270*/  LDL.LU.64 R14, [R1+0x5630] ;  /* 0x00563000010e7983 */ /* 0x000f240000300a00 */
[----:B------:R-:W2:Y:S01]  /*44280*/  LDL.LU R12, [R1+0x9d0] ;  /* 0x0009d000010c7983 */ /* 0x000ea20000300800 */
[C---:B----4-:R-:W-:Y:S11]  /*44290*/  HMMA.16816.F32.BF16 R20, R24.reuse, R14, R20 ;  /* 0x0000000e1814723c */ /* 0x050ff60000041814 */
[----:B------:R-:W-:Y:S11]  /*442a0*/  @!UPT UIADD3 URZ, URZ, URZ, URZ ;  /* 0x0000003f3f3ff290 */ /* 0x000ff6000fffe03f */
[----:B------:R-:W-:Y:S01]  /*442b0*/  @!UPT UIADD3 URZ, URZ, URZ, URZ ;  /* 0x0000003f3f3ff290 */ /* 0x000fe2000fffe03f */
[----:B------:R0:W-:Y:S01]  /*442c0*/  STL.64 [R1+0x10f0], R20 ;  /* 0x0010f01401007387 */ /* 0x0001e20000100a00 */
[----:B------:R1:W-:Y:S02]  /*442d0*/  STL.64 [R1+0x10f8], R22 ;  /* 0x0010f81601007387 */ /* 0x0003e40000100a00 */
[----:B------:R-:W4:Y:S02]  /*442e0*/  LDL.LU R13, [R1+0x9d4] ;  /* 0x0009d400010d7983 */ /* 0x000f240000300800 */
[----:B------:R-:W4:Y:S01]  /*442f0*/  LDL.LU R14, [R1+0x9d8] ;  /* 0x0009d800010e7983 */ /* 0x000f220000300800 */
[----:B------:R-:W4:Y:S04]  /*44300*/  LDL.LU R15, [R1+0x9dc] ;  /* 0x0009dc00010f7983 */ /* 0x000f280000300800 */
[----:B0-----:R-:W3:Y:S01]  /*44310*/  LDL.LU R20, [R1+0x9b0] ;  /* 0x0009b00001147983 */ /* 0x001ee20000300800 */
[----:B------:R-:W3:Y:S02]  /*44320*/  LDL.LU R21, [R1+0x9b4] ;  /* 0x0009b40001157983 */ /* 0x000ee40000300800 */
[----:B-1----:R-:W3:Y:S02]  /*44330*/  LDL.LU R22, [R1+0x9b8] ;  /* 0x0009b80001167983 */ /* 0x002ee40000300800 */
[----:B------:R-:W3:Y:S01]  /*44340*/  LDL.LU R23, [R1+0x9bc] ;  /* 0x0009bc0001177983 */ /* 0x000ee20000300800 */
[C---:B--2---:R-:W-:Y:S01]  /*44350*/  HMMA.16816.F32.BF16 R8, R24.reuse, R10, R4 ;  /* 0x0000000a1808723c */ /* 0x044fe20000041804 */
[----:B---3--:R-:W-:Y:S01]  /*44360*/  STL.64 [R1+0x5560], R22 ;  /* 0x0055601601007387 */ /* 0x008fe20000100a00 */
[----:B------:R0:W-:Y:S03]  /*44370*/  STL.64 [R1+0x5558], R20 ;  /* 0x0055581401007387 */ /* 0x0001e60000100a00 */
[----:B0-----:R-:W2:Y:S01]  /*44380*/  LDL.LU R20, [R1+0x9c0] ;  /* 0x0009c00001147983 */ /* 0x001ea20000300800 */
[----:B------:R-:W2:Y:S02]  /*44390*/  LDL.LU R21, [R1+0x9c4] ;  /* 0x0009c40001157983 */ /* 0x000ea40000300800 */
[----:B------:R-:W2:Y:S02]  /*443a0*/  LDL.LU R22, [R1+0x9c8] ;  /* 0x0009c80001167983 */ /* 0x000ea40000300800 */
[----:B------:R-:W2:Y:S01]  /*443b0*/  LDL.LU R23, [R1+0x9cc] ;  /* 0x0009cc0001177983 */ /* 0x000ea20000300800 */
[----:B------:R-:W3:Y:S01]  /*443c0*/  LDL.LU.64 R6, [R1+0x5628] ;  /* 0x0056280001067983 */ /* 0x000ee20000300a00 */
[----:B------:R-:W3:Y:S11]  /*443d0*/  LDL.LU.64 R4, [R1+0x5620] ;  /* 0x0056200001047983 */ /* 0x000ef60000300a00 */
[----:B------:R-:W-:Y:S02]  /*443e0*/  STL.64 [R1+0x10e0], R8 ;  /* 0x0010e00801007387 */ /* 0x000fe40000100a00 */
[----:B------:R0:W-:Y:S02]  /*443f0*/  STL.64 [R1+0x10e8], R10 ;  /* 0x0010e80a01007387 */ /* 0x0001e40000100a00 */
[----:B0-----:R-:W3:Y:S02]  /*44400*/  LDL.LU.64 R10, [R1+0x5618] ;  /* 0x00561800010a7983 */ /* 0x001ee40000300a00 */
[C---:B---3--:R-:W-:Y:S02]  /*44410*/  HMMA.16816.F32.BF16 R8, R24.reuse, R10, R4 ;  /* 0x0000000a1808723c */ /* 0x048fe40000041804 */
[----:B------:R-:W3:Y:S01]  /*44420*/  LDL.LU.64 R6, [R1+0x5610] ;  /* 0x0056100001067983 */ /* 0x000ee20000300a00 */
[----:B------:R-:W3:Y:S11]  /*44430*/  LDL.LU.64 R4, [R1+0x5608] ;  /* 0x0056080001047983 */ /* 0x000ef60000300a00 */
[----:B------:R-:W-:Y:S09]  /*44440*/  @!UPT UIADD3 URZ, URZ, URZ, URZ ;  /* 0x0000003f3f3ff290 */ /* 0x000ff2000fffe03f */
[----:B------:R-:W-:Y:S01]  /*44450*/  STL.64 [R1+0x10d0], R8 ;  /* 0x0010d00801007387 */ /* 0x000fe20000100a00 */
[----:B------:R0:W-:Y:S03]  /*44460*/  STL.64 [R1+0x10d8], R10 ;  /* 0x0010d80a01007387 */ /* 0x0001e60000100a00 */
        /* <DEDUP_REMOVED lines=33> */
[----:B------:R1:W-:Y:S02]  /*44680*/  STL.64 [R1+0x1088], R10 ;  /* 0x0010880a01007387 */ /* 0x0003e40000100a00 */
[----:B0-----:R-:W-:Y:S01]  /*44690*/  IMAD.MOV.U32 R9, RZ, RZ, R6 ;  /* 0x000000ffff097224 */ /* 0x001fe200078e0006 */
[----:B-1----:R-:W3:Y:S01]  /*446a0*/  LDL.LU.64 R10, [R1+0x5598] ;  /* 0x00559800010a7983 */ /* 0x002ee20000300a00 */
[----:B------:R-:W-:Y:S02]  /*446b0*/  IMAD.MOV.U32 R8, RZ, RZ, R7 ;  /* 0x000000ffff087224 */ /* 0x000fe400078e0007 */
[----:B------:R-:W2:Y:S02]  /*446c0*/  LDL.LU.64 R6, [R1+0x5590] ;  /* 0x0055900001067983 */ /* 0x000ea40000300a00 */
[----:B--2---:R-:W-:Y:S01]  /*446d0*/  HMMA.16816.F32.BF16 R24, R24, R6, R16 ;  /* 0x000000061818723c */ /* 0x004fe20000041810 */
[----:B------:R-:W4:Y:S01]  /*446e0*/  LDL.LU.64 R18, [R1+0x5588] ;  /* 0x0055880001127983 */ /* 0x000f220000300a00 */
[----:B------:R-:W4:Y:S02]  /*446f0*/  LDL.LU.64 R6, [R1+0x5580] ;  /* 0x0055800001067983 */ /* 0x000f240000300a00 */
[----:B------:R-:W4:Y:S11]  /*44700*/  LDL.LU.64 R4, [R1+0x5578] ;  /* 0x0055780001047983 */ /* 0x000f360000300a00 */
[----:B------:R-:W-:Y:S08]  /*44710*/  @!UPT UIADD3 URZ, URZ, URZ, URZ ;  /* 0x0000003f3f3ff290 */ /* 0x000ff0000fffe03f */
[----:B------:R0:W-:Y:S01]  /*44720*/  STL.64 [R1+0x1060], R24 ;  /* 0x0010601801007387 */ /* 0x0001e20000100a00 */
[----:B------:R1:W-:Y:S03]  /*44730*/  STL.64 [R1+0x1068], R26 ;  /* 0x0010681a01007387 */ /* 0x0003e60000100a00 */
[----:B0-----:R-:W2:Y:S01]  /*44740*/  LDL.LU R24, [R1+0x980] ;  /* 0x0009800001187983 */ /* 0x001ea20000300800 */
[----:B------:R-:W2:Y:S02]  /*44750*/  LDL.LU R25, [R1+0x984] ;  /* 0x0009840001197983 */ /* 0x000ea40000300800 */
[----:B-1----:R-:W2:Y:S02]  /*44760*/  LDL.LU R26, [R1+0x988] ;  /* 0x00098800011a7983 */ /* 0x002ea40000300800 */
        /* <DEDUP_REMOVED lines=11> */
[----:B0-----:R-:W4:Y:S01]  /*44820*/  LDL.LU.64 R14, [R1+0x5570] ;  /* 0x00557000010e7983 */ /* 0x001f220000300a00 */
[----:B------:R-:W2:Y:S02]  /*44830*/  LDL.LU.64 R12, [R1+0x5568] ;  /* 0x00556800010c7983 */ /* 0x000ea40000300a00 */
[----:B------:R-:W-:Y:S01]  /*44840*/  STL.64 [R1+0x54f0], R18 ;  /* 0x0054f01201007387 */ /* 0x000fe20000100a00 */
[C---:B----4-:R-:W-:Y:S11]  /*44850*/  HMMA.16816.F32.BF16 R20, R4.reuse, R14, R20 ;  /* 0x0000000e0414723c */ /* 0x050ff60000041814 */
[----:B------:R-:W-:Y:S11]  /*44860*/  @!UPT UIADD3 URZ, URZ, URZ, URZ ;  /* 0x0000003f3f3ff290 */ /* 0x000ff6000fffe03f */
[----:B------:R-:W-:Y:S01]  /*44870*/  @!UPT UIADD3 URZ, URZ, URZ, URZ ;  /* 0x0000003f3f3ff290 */ /* 0x000fe2000fffe03f */
[----:B------:R-:W-:Y:S01]  /*44880*/  STL.64 [R1+0x1020], R20 ;  /* 0x0010201401007387 */ /* 0x000fe20000100a00 */
[----:B------:R0:W-:Y:S03]  /*44890*/  STL.64 [R1+0x1028], R22 ;  /* 0x0010281601007387 */ /* 0x0001e60000100a00 */
[----:B0-----:R-:W3:Y:S01]  /*448a0*/  LDL.LU.64 R22, [R1+0x5560] ;  /* 0x0055600001167983 */ /* 0x001ee20000300a00 */
[----:B------:R-:W3:Y:S02]  /*448b0*/  LDL.LU.64 R20, [R1+0x5558] ;  /* 0x0055580001147983 */ /* 0x000ee40000300a00 */
[----:B--2---:R-:W-:Y:S02]  /*448c0*/  IMAD.MOV.U32 R19, RZ, RZ, R12 ;  /* 0x000000ffff137224 */ /* 0x004fe400078e000c */
[----:B------:R0:W-:Y:S02]  /*448d0*/  STL.64 [R1+0x5450], R14 ;  /* 0x0054500e01007387 */ /* 0x0001e40000100a00 */
[----:B------:R-:W-:Y:S01]  /*448e0*/  IMAD.MOV.U32 R18, RZ, RZ, R13 ;  /* 0x000000ffff127224 */ /* 0x000fe200078e000d */
[----:B------:R-:W2:Y:S01]  /*448f0*/  LDL.LU R12, [R1+0x990] ;  /* 0x00099000010c7983 */ /* 0x000ea20000300800 */
[----:B------:R-:W2:Y:S03]  /*44900*/  LDL.LU R13, [R1+0x994] ;  /* 0x00099400010d7983 */ /* 0x000ea60000300800 */
[----:B0-----:R-:W2:Y:S01]  /*44910*/  LDL.LU R14, [R1+0x998] ;  /* 0x00099800010e7983 */ /* 0x001ea20000300800 */
[----:B------:R-:W2:Y:S01]  /*44920*/  LDL.LU R15, [R1+0x99c] ;  /* 0x00099c00010f7983 */ /* 0x000ea20000300800 */
[C---:B---3--:R-:W-:Y:S11]  /*44930*/  HMMA.16816.F32.BF16 R20, R4.reuse, R10, R20 ;  /* 0x0000000a0414723c */ /* 0x048ff60000041814 */
[----:B------:R-:W-:Y:S11]  /*44940*/  @!UPT UIADD3 URZ, URZ, URZ, URZ ;  /* 0x0000003f3f3ff290 */ /* 0x000ff6000fffe03f */
[----:B------:R-:W-:Y:S01]  /*44950*/  @!UPT UIADD3 URZ, URZ, URZ, URZ ;  /* 0x0000003f3f3ff290 */ /* 0x000fe2000fffe03f */
[----:B------:R-:W-:Y:S01]  /*44960*/  STL.64 [R1+0x1000], R20 ;  /* 0x0010001401007387 */ /* 0x000fe20000100a00 */
[----:B------:R0:W-:Y:S03]  /*44970*/  STL.64 [R1+0x1008], R22 ;  /* 0x0010081601007387 */ /* 0x0001e60000100a00 */
[----:B0-----:R-:W3:Y:S01]  /*44980*/  LDL.LU.64 R22, [R1+0x5550] ;  /* 0x0055500001167983 */ /* 0x001ee20000300a00 */
[----:B------:R-:W-:Y:S02]  /*44990*/  STL [R1+0x5444], R10 ;  /* 0x0054440a01007387 */ /* 0x000fe40000100800 */
[----:B------:R-:W-:Y:S01]  /*449a0*/  STL [R1+0x5440], R11 ;  /* 0x0054400b01007387 */ /* 0x000fe20000100800 */
[C---:B---3--:R-:W-:Y:S01]  /*449b0*/  HMMA.16816.F32.BF16 R20, R4.reuse, R22, R24 ;  /* 0x000000160414723c */ /* 0x048fe20000041818 */
[----:B------:R-:W3:Y:S01]  /*449c0*/  LDL.LU.64 R26, [R1+0x5548] ;  /* 0x00554800011a7983 */ /* 0x000ee20000300a00 */
[----:B------:R-:W3:Y:S11]  /*449d0*/  LDL.LU.64 R24, [R1+0x5540] ;  /* 0x0055400001187983 */ /* 0x000ef60000300a00 */
[----:B------:R-:W-:Y:S10]  /*449e0*/  @!UPT UIADD3 URZ, URZ, URZ, URZ ;  /* 0x0000003f3f3ff290 */ /* 0x000ff4000fffe03f */
[----:B------:R-:W-:Y:S01]  /*449f0*/  STL.64 [R1+0xfd0], R20 ;  /* 0x000fd01401007387 */ /* 0x000fe20000100a00 */
[----:B------:R0:W-:Y:S03]  /*44a00*/  STL.64 [R1+0xfd8], R22 ;  /* 0x000fd81601007387 */ /* 0x0001e60000100a00 */
[----:B0-----:R-:W3:Y:S01]  /*44a10*/  LDL.LU.64 R22, [R1+0x5538] ;  /* 0x0055380001167983 */ /* 0x001ee20000300a00 */
[C---:B--2---:R-:W-:Y:S01]  /*44a20*/  HMMA.16816.F32.BF16 R16, R4.reuse, R18, R12 ;  /* 0x000000120410723c */ /* 0x044fe2000004180c */
[----:B------:R-:W2:Y:S11]  /*44a30*/  LDL.LU R20, [R1+0x8e0] ;  /* 0x0008e00001147983 */ /* 0x000eb60000300800 */
[----:B------:R-:W-:Y:S11]  /*44a40*/  @!UPT UIADD3 URZ, URZ, URZ, URZ ;  /* 0x0000003f3f3ff290 */ /* 0x000ff6000fffe03f */
[----:B------:R-:W-:Y:S01]  /*44a50*/  STL.64 [R1+0xf00], R16 ;  /* 0x000f001001007387 */ /* 0x000fe20000100a00 */
[----:B------:R-:W-:Y:S01]  /*44a60*/  STL.64 [R1+0xf08], R18 ;  /* 0x000f081201007387 */ /* 0x000fe20000100a00 */
[----:B---3--:R-:W-:Y:S02]  /*44a70*/  HMMA.16816.F32.BF16 R12, R4, R22, R24 ;  /* 0x00000016040c723c */ /* 0x008fe40000041818 */
[----:B------:R-:W0:Y:S11]  /*44a80*/  LDSM.16.MT88.4 R24, [R3+0x12000] ;  /* 0x012000000318783b */ /* 0x000e360000004200 */
[----:B------:R-:W-:Y:S10]  /*44a90*/  @!UPT UIADD3 URZ, URZ, URZ, URZ ;  /* 0x0000003f3f3ff290 */ /* 0x000ff4000fffe03f */
[----:B------:R-:W-:Y:S01]  /*44aa0*/  STL.64 [R1+0xee0], R12 ;  /* 0x000ee00c01007387 */ /* 0x000fe20000100a00 */
[----:B------:R-:W-:Y:S02]  /*44ab0*/  STL.64 [R1+0xee8], R14 ;  /* 0x000ee80e01007387 */ /* 0x000fe40000100a00 */
[----:B------:R-:W2:Y:S02]  /*44ac0*/  LDL.LU R21, [R1+0x8e4] ;  /* 0x0008e40001157983 */ /* 0x000ea40000300800 */
[----:B------:R-:W3:Y:S01]  /*44ad0*/  LDL.LU R22, [R1+0x8e8] ;  /* 0x0008e80001167983 */ /* 0x000ee20000300800 */
[----:B------:R-:W3:Y:S04]  /*44ae0*/  LDL.LU R23, [R1+0x8ec] ;  /* 0x0008ec0001177983 */ /* 0x000ee80000300800 */
[----:B---3--:R1:W-:Y:S01]  /*44af0*/  STL.64 [R1+0x5470], R22 ;  /* 0x0054701601007387 */ /* 0x0083e20000100a00 */
[----:B--2---:R-:W-:Y:S02]  /*44b00*/  STL.64 [R1+0x5468], R20 ;  /* 0x0054681401007387 */ /* 0x004fe40000100a00 */
[----:B-1----:R-:W-:-:S02]  /*44b10*/  IMAD.MOV.U32 R22, RZ, RZ, R9 ;  /* 0x000000ffff167224 */ /* 0x002fc400078e0009 */
[----:B------:R-:W-:-:S05]  /*44b20*/  IMAD.MOV.U32 R23, RZ, RZ, R8 ;  /* 0x000000ffff177224 */ /* 0x000fca00078e0008 */
[----:B------:R1:W-:Y:S01]  /*44b30*/  STL.64 [R1+0x5488], R22 ;  /* 0x0054881601007387 */ /* 0x0003e20000100a00 */
[----:B------:R-:W2:Y:S02]  /*44b40*/  LDL.LU R12, [R1+0x8d0] ;  /* 0x0008d000010c7983 */ /* 0x000ea40000300800 */
[----:B------:R-:W2:Y:S02]  /*44b50*/  LDL.LU R13, [R1+0x8d4] ;  /* 0x0008d400010d7983 */ /* 0x000ea40000300800 */
[----:B------:R-:W3:Y:S01]  /*44b60*/  LDL.LU R14, [R1+0x8d8] ;  /* 0x0008d800010e7983 */ /* 0x000ee20000300800 */
[----:B------:R-:W3:Y:S04]  /*44b70*/  LDL.LU R15, [R1+0x8dc] ;  /* 0x0008dc00010f7983 */ /* 0x000ee80000300800 */
[----:B-1----:R-:W4:Y:S04]  /*44b80*/  LDL.64 R22, [R1+0x8] ;  /* 0x0000080001167983 */ /* 0x002f280000100a00 */
[----:B----4-:R1:W-:Y:S04]  /*44b90*/  STL.64 [R1+0x54a0], R22 ;  /* 0x0054a01601007387 */ /* 0x0103e80000100a00 */
[----:B-1----:R-:W4:Y:S04]  /*44ba0*/  LDL.64 R22, [R1+0x18] ;  /* 0x0000180001167983 */ /* 0x002f280000100a00 */
[----:B----4-:R-:W-:Y:S01]  /*44bb0*/  STL.64 [R1+0x54b8], R22 ;  /* 0x0054b81601007387 */ /* 0x010fe20000100a00 */
[----:B---3--:R-:W-:Y:S02]  /*44bc0*/  STL.64 [R1+0x5480], R14 ;  /* 0x0054800e01007387 */ /* 0x008fe40000100a00 */
[----:B--2---:R1:W-:Y:S02]  /*44bd0*/  STL.64 [R1+0x5478], R12 ;  /* 0x0054780c01007387 */ /* 0x0043e40000100a00 */
[----:B-1----:R-:W2:Y:S01]  /*44be0*/  LDL.LU R12, [R1+0x8f0] ;  /* 0x0008f000010c7983 */ /* 0x002ea20000300800 */
[----:B------:R-:W2:Y:S02]  /*44bf0*/  LDL.LU R13, [R1+0x8f4] ;  /* 0x0008f400010d7983 */ /* 0x000ea40000300800 */
[----:B------:R-:W3:Y:S02]  /*44c00*/  LDL.LU R14, [R1+0x8f8] ;  /* 0x0008f800010e7983 */ /* 0x000ee40000300800 */
[----:B------:R-:W3:Y:S01]  /*44c10*/  LDL.LU R15, [R1+0x8fc] ;  /* 0x0008fc00010f7983 */ /* 0x000ee20000300800 */
[----:B------:R-:W4:Y:S04]  /*44c20*/  LDL.64 R22, [R1+0x28] ;  /* 0x0000280001167983 */ /* 0x000f280000100a00 */
        /* <DEDUP_REMOVED lines=9> */
[----:B------:R-:W4:Y:S01]  /*44cc0*/  LDL.LU R16, [R1+0x940] ;  /* 0x0009400001107983 */ /* 0x000f220000300800 */
[----:B------:R-:W4:Y:S02]  /*44cd0*/  LDL.LU R17, [R1+0x944] ;  /* 0x0009440001117983 */ /* 0x000f240000300800 */
[----:B------:R-:W2:Y:S02]  /*44ce0*/  LDL.LU R18, [R1+0x948] ;  /* 0x0009480001127983 */ /* 0x000ea40000300800 */
[----:B------:R-:W2:Y:S01]  /*44cf0*/  LDL.LU R19, [R1+0x94c] ;  /* 0x00094c0001137983 */ /* 0x000ea20000300800 */
[----:B------:R-:W2:Y:S01]  /*44d00*/  LDL.LU R8, [R1+0x950] ;  /* 0x0009500001087983 */ /* 0x000ea20000300800 */
[----:B------:R-:W2:Y:S02]  /*44d10*/  LDL.LU R9, [R1+0x954] ;  /* 0x0009540001097983 */ /* 0x000ea40000300800 */
[----:B------:R-:W2:Y:S02]  /*44d20*/  LDL.LU R10, [R1+0x958] ;  /* 0x00095800010a7983 */ /* 0x000ea40000300800 */
[----:B------:R-:W2:Y:S02]  /*44d30*/  LDL.LU R11, [R1+0x95c] ;  /* 0x00095c00010b7983 */ /* 0x000ea40000300800 */
[----:B--2---:R1:W-:Y:S01]  /*44d40*/  STL.64 [R1+0x5510], R10 ;  /* 0x0055100a01007387 */ /* 0x0043e20000100a00 */
[----:B------:R-:W-:Y:S03]  /*44d50*/  STL.64 [R1+0x5508], R8 ;  /* 0x0055080801007387 */ /* 0x000fe60000100a00 */
[----:B-1----:R-:W2:Y:S04]  /*44d60*/  LDL.64 R10, [R1+0x68] ;  /* 0x00006800010a7983 */ /* 0x002ea80000100a00 */
[----:B--2---:R-:W-:Y:S01]  /*44d70*/  STL.64 [R1+0x5520], R10 ;  /* 0x0055200a01007387 */ /* 0x004fe20000100a00 */
[----:B------:R1:W-:Y:S02]  /*44d80*/  STL.64 [R1+0x5500], R18 ;  /* 0x0055001201007387 */ /* 0x0003e40000100a00 */
[----:B----4-:R2:W-:Y:S01]  /*44d90*/  STL.64 [R1+0x54f8], R16 ;  /* 0x0054f81001007387 */ /* 0x0105e20000100a00 */
[----:B-1----:R-:W4:Y:S04]  /*44da0*/  LDL.64 R18, [R1+0x58] ;  /* 0x0000580001127983 */ /* 0x002f280000100a00 */
[----:B----4-:R1:W-:Y:S01]  /*44db0*/  STL.64 [R1+0x5518], R18 ;  /* 0x0055181201007387 */ /* 0x0103e20000100a00 */
[----:B--2---:R-:W2:Y:S02]  /*44dc0*/  LDL.LU R16, [R1+0x960] ;  /* 0x0009600001107983 */ /* 0x004ea40000300800 */
[----:B------:R-:W2:Y:S01]  /*44dd0*/  LDL.LU R17, [R1+0x964] ;  /* 0x0009640001117983 */ /* 0x000ea20000300800 */
[----:B-1----:R-:W4:Y:S01]  /*44de0*/  LDL.LU R18, [R1+0x968] ;  /* 0x0009680001127983 */ /* 0x002f220000300800 */
[----:B------:R-:W4:Y:S03]  /*44df0*/  LDL.LU R19, [R1+0x96c] ;  /* 0x00096c0001137983 */ /* 0x000f260000300800 */
[----:B----4-:R-:W-:Y:S01]  /*44e00*/  STL.64 [R1+0x5530], R18 ;  /* 0x0055301201007387 */ /* 0x010fe20000100a00 */
[----:B--2---:R1:W-:Y:S03]  /*44e10*/  STL.64 [R1+0x5528], R16 ;  /* 0x0055281001007387 */ /* 0x0043e60000100a00 */
[----:B-1----:R-:W2:Y:S01]  /*44e20*/  LDL.LU R16, [R1+0x970] ;  /* 0x0009700001107983 */ /* 0x002ea20000300800 */
[----:B------:R-:W2:Y:S02]  /*44e30*/  LDL.LU R17, [R1+0x974] ;  /* 0x0009740001117983 */ /* 0x000ea40000300800 */
[----:B------:R-:W2:Y:S02]  /*44e40*/  LDL.LU R18, [R1+0x978] ;  /* 0x0009780001127983 */ /* 0x000ea40000300800 */
[----:B------:R-:W2:Y:S01]  /*44e50*/  LDL.LU R19, [R1+0x97c] ;  /* 0x00097c0001137983 */ /* 0x000ea20000300800 */
[----:B------:R-:W4:Y:S01]  /*44e60*/  LDL.64 R22, [R1+0x48] ;  /* 0x0000480001167983 */ /* 0x000f220000100a00 */
[----:B---3--:R-:W-:Y:S02]  /*44e70*/  STL.64 [R1+0x54b0], R14 ;  /* 0x0054b00e01007387 */ /* 0x008fe40000100a00 */
[----:B------:R1:W-:Y:S02]  /*44e80*/  STL.64 [R1+0x54a8], R12 ;  /* 0x0054a80c01007387 */ /* 0x0003e40000100a00 */
[----:B-1----:R-:W3:Y:S01]  /*44e90*/  LDL.LU R12, [R1+0x910] ;  /* 0x00091000010c7983 */ /* 0x002ee20000300800 */
[----:B------:R-:W3:Y:S02]  /*44ea0*/  LDL.LU R13, [R1+0x914] ;  /* 0x00091400010d7983 */ /* 0x000ee40000300800 */
[----:B------:R-:W2:Y:S02]  /*44eb0*/  LDL.LU R14, [R1+0x918] ;  /* 0x00091800010e7983 */ /* 0x000ea40000300800 */
[----:B------:R-:W2:Y:S02]  /*44ec0*/  LDL.LU R15, [R1+0x91c] ;  /* 0x00091c00010f7983 */ /* 0x000ea40000300800 */
[----:B------:R-:W-:-:S02]  /*44ed0*/  IMAD.MOV.U32 R10, RZ, RZ, R2 ;  /* 0x000000ffff0a7224 */ /* 0x000fc400078e0002 */
[----:B------:R-:W-:Y:S01]  /*44ee0*/  IMAD.MOV.U32 R11, RZ, RZ, R0 ;  /* 0x000000ffff0b7224 */ /* 0x000fe200078e0000 */
[----:B--2---:R-:W-:Y:S01]  /*44ef0*/  STL.64 [R1+0x54c8], R14 ;  /* 0x0054c80e01007387 */ /* 0x004fe20000100a00 */
[----:B---3--:R1:W-:Y:S03]  /*44f00*/  STL.64 [R1+0x54c0], R12 ;  /* 0x0054c00c01007387 */ /* 0x0083e60000100a00 */
[----:B-1----:R-:W2:Y:S01]  /*44f10*/  LDL.LU R12, [R1+0x920] ;  /* 0x00092000010c7983 */ /* 0x002ea20000300800 */
[----:B------:R-:W2:Y:S02]  /*44f20*/  LDL.LU R13, [R1+0x924] ;  /* 0x00092400010d7983 */ /* 0x000ea40000300800 */
[----:B------:R-:W3:Y:S02]  /*44f30*/  LDL.LU R14, [R1+0x928] ;  /* 0x00092800010e7983 */ /* 0x000ee40000300800 */
[----:B------:R-:W3:Y:S01]  /*44f40*/  LDL.LU R15, [R1+0x92c] ;  /* 0x00092c00010f7983 */ /* 0x000ee20000300800 */
[C---:B------:R-:W-:Y:S01]  /*44f50*/  HMMA.16816.F32.BF16 R8, R4.reuse, R10, R16 ;  /* 0x0000000a0408723c */ /* 0x040fe20000041810 */
[----:B---3--:R-:W-:Y:S01]  /*44f60*/  STL.64 [R1+0x54e0], R14 ;  /* 0x0054e00e01007387 */ /* 0x008fe20000100a00 */
[----:B--2---:R1:W-:Y:S03]  /*44f70*/  STL.64 [R1+0x54d8], R12 ;  /* 0x0054d80c01007387 */ /* 0x0043e60000100a00 */
[----:B-1----:R-:W2:Y:S01]  /*44f80*/  LDL.LU R12, [R1+0x930] ;  /* 0x00093000010c7983 */ /* 0x002ea20000300800 */
[----:B------:R-:W2:Y:S02]  /*44f90*/  LDL.LU R13, [R1+0x934] ;  /* 0x00093400010d7983 */ /* 0x000ea40000300800 */
[----:B------:R-:W2:Y:S02]  /*44fa0*/  LDL.LU R14, [R1+0x938] ;  /* 0x00093800010e7983 */ /* 0x000ea40000300800 */
[----:B------:R-:W2:Y:S01]  /*44fb0*/  LDL.LU R15, [R1+0x93c] ;  /* 0x00093c00010f7983 */ /* 0x000ea20000300800 */
[----:B------:R-:W-:Y:S01]  /*44fc0*/  STL [R1+0x5448], R3 ;  /* 0x0054480301007387 */ /* 0x000fe20000100800 */
[----:B0-----:R0:W-:Y:S02]  /*44fd0*/  STL.64 [R1+0x5340], R26 ;  /* 0x0053401a01007387 */ /* 0x0011e40000100a00 */
[----:B------:R-:W-:Y:S01]  /*44fe0*/  STL.64 [R1+0x5338], R24 ;  /* 0x0053381801007387 */ /* 0x000fe20000100a00 */
[----:B0-----:R-:W3:Y:S01]  /*44ff0*/  LDL.64 R26, [R1+0xb8] ;  /* 0x0000b800011a7983 */ /* 0x001ee20000100a00 */
[----:B------:R-:W2:Y:S02]  /*45000*/  LDL.LU.64 R18, [R1+0x5530] ;  /* 0x0055300001127983 */ /* 0x000ea40000300a00 */
[----:B------:R-:W2:Y:S05]  /*45010*/  LDL.LU.64 R16, [R1+0x5528] ;  /* 0x0055280001107983 */ /* 0x000eaa0000300a00 */
[----:B------:R-:W-:Y:S01]  /*45020*/  STL.64 [R1+0xed0], R8 ;  /* 0x000ed00801007387 */ /* 0x000fe20000100a00 */
[----:B------:R0:W-:Y:S04]  /*45030*/  STL.64 [R1+0xed8], R10 ;  /* 0x000ed80a01007387 */ /* 0x0001e80000100a00 */
        /* <DEDUP_REMOVED lines=11> */
[C---:B--2---:R-:W-:Y:S11]  /*450f0*/  HMMA.16816.F32.BF16 R8, R4.reuse, R18, R8 ;  /* 0x000000120408723c */ /* 0x044ff60000041808 */
[----:B------:R-:W-:Y:S11]  /*45100*/  @!UPT UIADD3 URZ, URZ, URZ, URZ ;  /* 0x0000003f3f3ff290 */ /* 0x000ff6000fffe03f */
[----:B------:R-:W-:Y:S01]  /*45110*/  @!UPT UIADD3 URZ, URZ, URZ, URZ ;  /* 0x0000003f3f3ff290 */ /* 0x000fe2000fffe03f */
[----:B------:R0:W-:Y:S01]  /*45120*/  STL.64 [R1+0xeb0], R8 ;  /* 0x000eb00801007387 */ /* 0x0001e20000100a00 */
[----:B------:R-:W-:Y:S02]  /*45130*/  STL.64 [R1+0xeb8], R10 ;  /* 0x000eb80a01007387 */ /* 0x000fe40000100a00 */
[----:B0-----:R-:W-:Y:S02]  /*45140*/  IMAD.MOV.U32 R9, RZ, RZ, R18 ;  /* 0x000000ffff097224 */ /* 0x001fe400078e0012 */
[----:B------:R-:W-:Y:S02]  /*45150*/  IMAD.MOV.U32 R8, RZ, RZ, R19 ;  /* 0x000000ffff087224 */ /* 0x000fe400078e0013 */
[----:B------:R-:W4:Y:S01]  /*45160*/  LDL.LU.64 R18, [R1+0x5500] ;  /* 0x0055000001127983 */ /* 0x000f220000300a00 */
[----:B------:R-:W4:Y:S02]  /*45170*/  LDL.LU.64 R16, [R1+0x54f8] ;  /* 0x0054f80001107983 */ /* 0x000f240000300a00 */
[C---:B----4-:R-:W-:Y:S11]  /*45180*/  HMMA.16816.F32.BF16 R16, R4.reuse, R22, R16 ;  /* 0x000000160410723c */ /* 0x050ff60000041810 */
[----:B------:R-:W-:Y:S11]  /*45190*/  @!UPT UIADD3 URZ, URZ, URZ, URZ ;  /* 0x0000003f3f3ff290 */ /* 0x000ff6000fffe03f */
[----:B------:R-:W-:Y:S01]  /*451a0*/  @!UPT UIADD3 URZ, URZ, URZ, URZ ;  /* 0x0000003f3f3ff290 */ /* 0x000fe2000fffe03f */
[----:B------:R0:W-:Y:S01]  /*451b0*/  STL.64 [R1+0xe90], R16 ;  /* 0x000e901001007387 */ /* 0x0001e20000100a00 */
[----:B------:R1:W-:Y:S02]  /*451c0*/  STL.64 [R1+0xe98], R18 ;  /* 0x000e981201007387 */ /* 0x0003e40000100a00 */
[----:B0-----:R-:W-:Y:S01]  /*451d0*/  IMAD.MOV.U32 R17, RZ, RZ, R22 ;  /* 0x000000ffff117224 */ /* 0x001fe200078e0016 */
[----:B-1----:R-:W2:Y:S01]  /*451e0*/  LDL.LU.64 R18, [R1+0x54f0] ;  /* 0x0054f00001127983 */ /* 0x002ea20000300a00 */
[----:B------:R-:W-:Y:S02]  /*451f0*/  IMAD.MOV.U32 R16, RZ, RZ, R23 ;  /* 0x000000ffff107224 */ /* 0x000fe400078e0017 */
[----:B------:R-:W4:Y:S02]  /*45200*/  LDL.LU.64 R22, [R1+0x54e8] ;  /* 0x0054e80001167983 */ /* 0x000f240000300a00 */
[----:B----4-:R-:W-:Y:S01]  /*45210*/  HMMA.16816.F32.BF16 R12, R4, R22, R12 ;  /* 0x00000016040c723c */ /* 0x010fe2000004180c */
[----:B------:R-:W-:-:S02]  /*45220*/  IMAD.MOV.U32 R10, RZ, RZ, R22 ;  /* 0x000000ffff0a7224 */ /* 0x000fc400078e0016 */
[----:B------:R-:W-:Y:S11]  /*45230*/  IMAD.MOV.U32 R11, RZ, RZ, R23 ;  /* 0x000000ffff0b7224 */ /* 0x000ff600078e0017 */
[----:B------:R-:W-:Y:S09]  /*45240*/  @!UPT UIADD3 URZ, URZ, URZ, URZ ;  /* 0x0000003f3f3ff290 */ /* 0x000ff2000fffe03f */
[----:B------:R-:W-:Y:S01]  /*45250*/  STL.64 [R1+0xe80], R12 ;  /* 0x000e800c01007387 */ /* 0x000fe20000100a00 */
[----:B------:R0:W-:Y:S03]  /*45260*/  STL.64 [R1+0xe88], R14 ;  /* 0x000e880e01007387 */ /* 0x0001e60000100a00 */
[----:B0-----:R-:W4:Y:S01]  /*45270*/  LDL.LU.64 R14, [R1+0x54e0] ;  /* 0x0054e000010e7983 */ /* 0x001f220000300a00 */
[----:B------:R-:W4:Y:S02]  /*45280*/  LDL.LU.64 R12, [R1+0x54d8] ;  /* 0x0054d800010c7983 */ /* 0x000f240000300a00 */
        /* <DEDUP_REMOVED lines=29> */
[----:B------:R-:W2:Y:S01]  /*45460*/  LDL.LU.64 R14, [R1+0x5480] ;  /* 0x00548000010e7983 */ /* 0x000ea20000300a00 */
[----:B------:R-:W2:Y:S11]  /*45470*/  LDL.LU.64 R12, [R1+0x5478] ;  /* 0x00547800010c7983 */ /* 0x000eb60000300a00 */
[----:B------:R-:W-:Y:S10]  /*45480*/  @!UPT UIADD3 URZ, URZ, URZ, URZ ;  /* 0x0000003f3f3ff290 */ /* 0x000ff4000fffe03f */
[----:B------:R-:W-:Y:S01]  /*45490*/  STL.64 [R1+0xe40], R20 ;  /* 0x000e401401007387 */ /* 0x000fe20000100a00 */
[----:B------:R0:W-:Y:S03]  /*454a0*/  STL.64 [R1+0xe48], R22 ;  /* 0x000e481601007387 */ /* 0x0001e60000100a00 */
[----:B0-----:R-:W3:Y:S01]  /*454b0*/  LDL.LU.64 R22, [R1+0x5470] ;  /* 0x0054700001167983 */ /* 0x001ee20000300a00 */
[----:B------:R-:W3:Y:S02]  /*454c0*/  LDL.LU.64 R20, [R1+0x5468] ;  /* 0x0054680001147983 */ /* 0x000ee40000300a00 */
[----:B---3--:R-:W-:Y:S01]  /*454d0*/  HMMA.16816.F32.BF16 R4, R4, R26, R20 ;  /* 0x0000001a0404723c */ /* 0x008fe20000041814 */
[----:B------:R-:W2:Y:S01]  /*454e0*/  LDL.LU.64 R22, [R1+0x5460] ;  /* 0x0054600001167983 */ /* 0x000ea20000300a00 */
[----:B------:R-:W2:Y:S11]  /*454f0*/  LDL.LU.64 R20, [R1+0x5458] ;  /* 0x0054580001147983 */ /* 0x000eb60000300a00 */
[----:B------:R-:W-:Y:S10]  /*45500*/  @!UPT UIADD3 URZ, URZ, URZ, URZ ;  /* 0x0000003f3f3ff290 */ /* 0x000ff4000fffe03f */
[----:B------:R0:W-:Y:S01]  /*45510*/  STL.64 [R1+0xe30], R4 ;  /* 0x000e300401007387 */ /* 0x0001e20000100a00 */
[----:B------:R1:W-:Y:S03]  /*45520*/  STL.64 [R1+0xe38], R6 ;  /* 0x000e380601007387 */ /* 0x0003e60000100a00 */
[----:B0-----:R-:W3:Y:S01]  /*45530*/  LDL.LU R4, [R1+0x8c0] ;  /* 0x0008c00001047983 */ /* 0x001ee20000300800 */
[----:B------:R-:W3:Y:S02]  /*45540*/  LDL.LU R5, [R1+0x8c4] ;  /* 0x0008c40001057983 */ /* 0x000ee40000300800 */
[----:B-1----:R-:W3:Y:S02]  /*45550*/  LDL.LU R6, [R1+0x8c8] ;  /* 0x0008c80001067983 */ /* 0x002ee40000300800 */
[----:B------:R-:W3:Y:S01]  /*45560*/  LDL.LU R7, [R1+0x8cc] ;  /* 0x0008cc0001077983 */ /* 0x000ee20000300800 */
[----:B------:R-:W-:Y:S01]  /*45570*/  STL.64 [R1+0x5348], R26 ;  /* 0x0053481a01007387 */ /* 0x000fe20000100a00 */
[C---:B--2---:R-:W-:Y:S11]  /*45580*/  HMMA.16816.F32.BF16 R12, R20.reuse, R18, R12 ;  /* 0x00000012140c723c */ /* 0x044ff6000004180c */
[----:B------:R-:W-:Y:S11]  /*45590*/  @!UPT UIADD3 URZ, URZ, URZ, URZ ;  /* 0x0000003f3f3ff290 */ /* 0x000ff6000fffe03f */
[----:B------:R-:W-:Y:S01]  /*455a0*/  @!UPT UIADD3 URZ, URZ, URZ, URZ ;  /* 0x0000003f3f3ff290 */ /* 0x000fe2000fffe03f */
[----:B------:R-:W-:Y:S01]  /*455b0*/  STL.64 [R1+0xe20], R12 ;  /* 0x000e200c01007387 */ /* 0x000fe20000100a00 */
[----:B------:R0:W-:Y:S03]  /*455c0*/  STL.64 [R1+0xe28], R14 ;  /* 0x000e280e01007387 */ /* 0x0001e60000100a00 */
[----:B0-----:R-:W3:Y:S01]  /*455d0*/  LDL.LU.64 R14, [R1+0x5450] ;  /* 0x00545000010e7983 */ /* 0x001ee20000300a00 */
[----:B------:R-:W-:Y:S02]  /*455e0*/  STL.64 [R1+0x5410], R18 ;  /* 0x0054101201007387 */ /* 0x000fe40000100a00 */
[----:B------:R-:W2:Y:S01]  /*455f0*/  LDL.64 R26, [R1+0xc8] ;  /* 0x0000c800011a7983 */ /* 0x000ea20000100a00 */
[----:B---3--:R-:W-:Y:S01]  /*45600*/  HMMA.16816.F32.BF16 R4, R20, R14, R4 ;  /* 0x0000000e1404723c */ /* 0x008fe20000041804 */
[----:B--2---:R-:W-:Y:S11]  /*45610*/  STL.64 [R1+0x5360], R26 ;  /* 0x0053601a01007387 */ /* 0x004ff60000100a00 */
[----:B------:R-:W-:Y:S11]  /*45620*/  @!UPT UIADD3 URZ, URZ, URZ, URZ ;  /* 0x0000003f3f3ff290 */ /* 0x000ff6000fffe03f */
[----:B------:R-:W-:Y:S01]  /*45630*/  STL.64 [R1+0xe10], R4 ;  /* 0x000e100401007387 */ /* 0x000fe20000100a00 */
[----:B------:R-:W-:Y:S02]  /*45640*/  STL.64 [R1+0xe18], R6 ;  /* 0x000e180601007387 */ /* 0x000fe40000100a00 */
[----:B------:R0:W-:Y:S02]  /*45650*/  STL.64 [R1+0x5330], R14 ;  /* 0x0053300e01007387 */ /* 0x0001e40000100a00 */
[----:B------:R-:W2:Y:S01]  /*45660*/  LDL.LU R12, [R1+0x7a0] ;  /* 0x0007a000010c7983 */ /* 0x000ea20000300800 */
[----:B------:R-:W2:Y:S04]  /*45670*/  LDL.LU R13, [R1+0x7a4] ;  /* 0x0007a400010d7983 */ /* 0x000ea80000300800 */
[----:B0-----:R-:W3:Y:S01]  /*45680*/  LDL.LU R14, [R1+0x7a8] ;  /* 0x0007a800010e7983 */ /* 0x001ee20000300800 */
[----:B------:R-:W3:Y:S02]  /*45690*/  LDL.LU R15, [R1+0x7ac] ;  /* 0x0007ac00010f7983 */ /* 0x000ee40000300800 */
[----:B------:R-:W-:-:S02]  /*456a0*/  IMAD.MOV.U32 R26, RZ, RZ, R2 ;  /* 0x000000ffff1a7224 */ /* 0x000fc400078e0002 */
[----:B------:R-:W-:Y:S01]  /*456b0*/  IMAD.MOV.U32 R27, RZ, RZ, R3 ;  /* 0x000000ffff1b7224 */ /* 0x000fe200078e0003 */
[----:B------:R-:W4:Y:S01]  /*456c0*/  LDL.LU R2, [R1+0x544c] ;  /* 0x00544c0001027983 */ /* 0x000f220000300800 */
[----:B------:R-:W4:Y:S03]  /*456d0*/  LDL.LU R3, [R1+0x5448] ;  /* 0x0054480001037983 */ /* 0x000f260000300800 */
        /* <DEDUP_REMOVED lines=8> */
[----:B------:R-:W-:-:S05]  /*45760*/  IMAD.MOV.U32 R27, RZ, RZ, R24 ;  /* 0x000000ffff1b7224 */ /* 0x000fca00078e0018 */
[----:B------:R-:W-:Y:S04]  /*45770*/  STL.64 [R1+0x5390], R26 ;  /* 0x0053901a01007387 */ /* 0x000fe80000100a00 */
[----:B---3--:R-:W-:Y:S01]  /*45780*/  STL.64 [R1+0x5370], R14 ;  /* 0x0053700e01007387 */ /* 0x008fe20000100a00 */
[----:B--2---:R0:W-:Y:S03]  /*45790*/  STL.64 [R1+0x5368], R12 ;  /* 0x0053680c01007387 */ /* 0x0041e60000100a00 */
[----:B0-----:R-:W2:Y:S01]  /*457a0*/  LDL.LU R12, [R1+0x800] ;  /* 0x00080000010c7983 */ /* 0x001ea20000300800 */
[----:B------:R-:W2:Y:S02]  /*457b0*/  LDL.LU R13, [R1+0x804] ;  /* 0x00080400010d7983 */ /* 0x000ea40000300800 */
[----:B------:R-:W3:Y:S02]  /*457c0*/  LDL.LU R14, [R1+0x808] ;  /* 0x00080800010e7983 */ /* 0x000ee40000300800 */
[----:B------:R-:W3:Y:S01]  /*457d0*/  LDL.LU R15, [R1+0x80c] ;  /* 0x00080c00010f7983 */ /* 0x000ee20000300800 */
[----:B------:R-:W2:Y:S01]  /*457e0*/  LDL.LU R24, [R1+0x820] ;  /* 0x0008200001187983 */ /* 0x000ea20000300800 */
[----:B------:R-:W2:Y:S02]  /*457f0*/  LDL.LU R25, [R1+0x824] ;  /* 0x0008240001197983 */ /* 0x000ea40000300800 */
[----:B------:R-:W2:Y:S02]  /*45800*/  LDL.LU R26, [R1+0x828] ;  /* 0x00082800011a7983 */ /* 0x000ea40000300800 */
[----:B------:R-:W2:Y:S02]  /*45810*/  LDL.LU R27, [R1+0x82c] ;  /* 0x00082c00011b7983 */ /* 0x000ea40000300800 */
[----:B--2---:R0:W-:Y:S01]  /*45820*/  STL.64 [R1+0x53a0], R26 ;  /* 0x0053a01a01007387 */ /* 0x0041e20000100a00 */
[----:B------:R-:W-:Y:S02]  /*45830*/  STL.64 [R1+0x5398], R24 ;  /* 0x0053981801007387 */ /* 0x000fe40000100a00 */
[----:B0-----:R-:W-:-:S02]  /*45840*/  IMAD.MOV.U32 R26, RZ, RZ, R10 ;  /* 0x000000ffff1a7224 */ /* 0x001fc400078e000a */
[----:B------:R-:W-:Y:S01]  /*45850*/  IMAD.MOV.U32 R27, RZ, RZ, R11 ;  /* 0x000000ffff1b7224 */ /* 0x000fe200078e000b */
[----:B------:R-:W2:Y:S01]  /*45860*/  LDL.LU R10, [R1+0x5444] ;  /* 0x00544400010a7983 */ /* 0x000ea20000300800 */
[----:B------:R-:W2:Y:S03]  /*45870*/  LDL.LU R11, [R1+0x5440] ;  /* 0x00544000010b7983 */ /* 0x000ea60000300800 */
[----:B------:R-:W-:Y:S01]  /*45880*/  STL.64 [R1+0x53b8], R26 ;  /* 0x0053b81a01007387 */ /* 0x000fe20000100a00 */
[----:B---3--:R-:W-:Y:S02]  /*45890*/  STL.64 [R1+0x5388], R14 ;  /* 0x0053880e01007387 */ /* 0x008fe40000100a00 */
[----:B------:R0:W-:Y:S02]  /*458a0*/  STL.64 [R1+0x5380], R12 ;  /* 0x0053800c01007387 */ /* 0x0001e40000100a00 */
[----:B0-----:R-:W3:Y:S01]  /*458b0*/  LDL.LU R12, [R1+0x810] ;  /* 0x00081000010c7983 */ /* 0x001ee20000300800 */
[----:B------:R-:W3:Y:S02]  /*458c0*/  LDL.LU R13, [R1+0x814] ;  /* 0x00081400010d7983 */ /* 0x000ee40000300800 */
[----:B------:R-:W2:Y:S02]  /*458d0*/  LDL.LU R14, [R1+0x818] ;  /* 0x00081800010e7983 */ /* 0x000ea40000300800 */
[----:B------:R-:W2:Y:S02]  /*458e0*/  LDL.LU R15, [R1+0x81c] ;  /* 0x00081c00010f7983 */ /* 0x000ea40000300800 */
[----:B------:R-:W-:-:S02]  /*458f0*/  IMAD.MOV.U32 R26, RZ, RZ, R17 ;  /* 0x000000ffff1a7224 */ /* 0x000fc400078e0011 */
[----:B------:R-:W-:-:S05]  /*45900*/  IMAD.MOV.U32 R27, RZ, RZ, R16 ;  /* 0x000000ffff1b7224 */ /* 0x000fca00078e0010 */
[----:B------:R0:W-:Y:S02]  /*45910*/  STL.64 [R1+0x53d0], R26 ;  /* 0x0053d01a01007387 */ /* 0x0001e40000100a00 */
[----:B0-----:R-:W-:Y:S02]  /*45920*/  IMAD.MOV.U32 R26, RZ, RZ, R9 ;  /* 0x000000ffff1a7224 */ /* 0x001fe400078e0009 */
[----:B------:R-:W-:-:S05]  /*45930*/  IMAD.MOV.U32 R27, RZ, RZ, R8 ;  /* 0x000000ffff1b7224 */ /* 0x000fca00078e0008 */
[----:B------:R-:W-:Y:S04]  /*45940*/  STL.64 [R1+0x53e8], R26 ;  /* 0x0053e81a01007387 */ /* 0x000fe80000100a00 */
[----:B--2---:R-:W-:Y:S01]  /*45950*/  STL.64 [R1+0x53b0], R14 ;  /* 0x0053b00e01007387 */ /* 0x004fe20000100a00 */
[----:B---3--:R0:W-:Y:S03]  /*45960*/  STL.64 [R1+0x53a8], R12 ;  /* 0x0053a80c01007387 */ /* 0x0081e60000100a00 */
        /* <DEDUP_REMOVED lines=9> */
[----:B------:R-:W-:Y:S03]  /*45a00*/  STL.64 [R1+0x5418], R16 ;  /* 0x0054181001007387 */ /* 0x000fe60000100a00 */
[----:B0-----:R-:W2:Y:S04]  /*45a10*/  LDL.64 R18, [R1+0x98] ;  /* 0x0000980001127983 */ /* 0x001ea80000100a00 */
[----:B--2---:R0:W-:Y:S04]  /*45a20*/  STL.64 [R1+0x5430], R18 ;  /* 0x0054301201007387 */ /* 0x0041e80000100a00 */
[----:B0-----:R-:W2:Y:S04]  /*45a30*/  LDL.64 R18, [R1+0xa8] ;  /* 0x0000a80001127983 */ /* 0x001ea80000100a00 */
[----:B--2---:R0:W-:Y:S01]  /*45a40*/  STL.64 [R1+0x5438], R18 ;  /* 0x0054381201007387 */ /* 0x0041e20000100a00 */
[----:B------:R-:W2:Y:S02]  /*45a50*/  LDL.LU R16, [R1+0x8b0] ;  /* 0x0008b00001107983 */ /* 0x000ea40000300800 */
[----:B------:R-:W2:Y:S01]  /*45a60*/  LDL.LU R17, [R1+0x8b4] ;  /* 0x0008b40001117983 */ /* 0x000ea20000300800 */
[----:B0-----:R-:W2:Y:S01]  /*45a70*/  LDL.LU R18, [R1+0x8b8] ;  /* 0x0008b80001127983 */ /* 0x001ea20000300800 */
[----:B------:R-:W2:Y:S02]  /*45a80*/  LDL.LU R19, [R1+0x8bc] ;  /* 0x0008bc0001137983 */ /* 0x000ea40000300800 */
[----:B------:R-:W2:Y:S02]  /*45a90*/  LDL.64 R6, [R1+0x88] ;  /* 0x0000880001067983 */ /* 0x000ea40000100a00 */
[----:B--2---:R0:W-:Y:S01]  /*45aa0*/  STL.64 [R1+0x5428], R6 ;  /* 0x0054280601007387 */ /* 0x0041e20000100a00 */
[----:B------:R-:W2:Y:S02]  /*45ab0*/  LDL.LU R4, [R1+0x890] ;  /* 0x0008900001047983 */ /* 0x000ea40000300800 */
[----:B------:R-:W2:Y:S01]  /*45ac0*/  LDL.LU R5, [R1+0x894] ;  /* 0x0008940001057983 */ /* 0x000ea20000300800 */
[----:B0-----:R-:W2:Y:S01]  /*45ad0*/  LDL.LU R6, [R1+0x898] ;  /* 0x0008980001067983 */ /* 0x001ea20000300800 */
[----:B------:R-:W2:Y:S02]  /*45ae0*/  LDL.LU R7, [R1+0x89c] ;  /* 0x00089c0001077983 */ /* 0x000ea40000300800 */
[----:B------:R-:W2:Y:S02]  /*45af0*/  LDL.LU R24, [R1+0x860] ;  /* 0x0008600001187983 */ /* 0x000ea40000300800 */
[----:B------:R-:W2:Y:S01]  /*45b00*/  LDL.LU R25, [R1+0x864] ;  /* 0x0008640001197983 */ /* 0x000ea20000300800 */
[----:B------:R-:W2:Y:S01]  /*45b10*/  LDL.LU R26, [R1+0x868] ;  /* 0x00086800011a7983 */ /* 0x000ea20000300800 */
[----:B------:R-:W2:Y:S03]  /*45b20*/  LDL.LU R27, [R1+0x86c] ;  /* 0x00086c00011b7983 */ /* 0x000ea60000300800 */
[----:B--2---:R0:W-:Y:S01]  /*45b30*/  STL.64 [R1+0x53f8], R26 ;  /* 0x0053f81a01007387 */ /* 0x0041e20000100a00 */
[----:B------:R-:W-:Y:S03]  /*45b40*/  STL.64 [R1+0x53f0], R24 ;  /* 0x0053f01801007387 */ /* 0x000fe60000100a00 */
[----:B0-----:R-:W2:Y:S01]  /*45b50*/  LDL.64 R26, [R1+0x78] ;  /* 0x00007800011a7983 */ /* 0x001ea20000100a00 */
[----:B---3--:R-:W-:Y:S02]  /*45b60*/  STL.64 [R1+0x53c8], R14 ;  /* 0x0053c80e01007387 */ /* 0x008fe40000100a00 */
[----:B------:R0:W-:Y:S02]  /*45b70*/  STL.64 [R1+0x53c0], R12 ;  /* 0x0053c00c01007387 */ /* 0x0001e40000100a00 */
[----:B0-----:R-:W3:Y:S01]  /*45b80*/  LDL.LU R12, [R1+0x840] ;  /* 0x00084000010c7983 */ /* 0x001ee20000300800 */
[----:B------:R-:W3:Y:S02]  /*45b90*/  LDL.LU R13, [R1+0x844] ;  /* 0x00084400010d7983 */ /* 0x000ee40000300800 */
[----:B------:R-:W2:Y:S02]  /*45ba0*/  LDL.LU R14, [R1+0x848] ;  /* 0x00084800010e7983 */ /* 0x000ea40000300800 */
[----:B------:R-:W2:Y:S01]  /*45bb0*/  LDL.LU R15, [R1+0x84c] ;  /* 0x00084c00010f7983 */ /* 0x000ea20000300800 */
[C---:B------:R-:W-:Y:S01]  /*45bc0*/  HMMA.16816.F32.BF16 R16, R20.reuse, R10, R16 ;  /* 0x0000000a1410723c */ /* 0x040fe20000041810 */
[----:B--2---:R-:W-:Y:S01]  /*45bd0*/  STL.64 [R1+0x53e0], R14 ;  /* 0x0053e00e01007387 */ /* 0x004fe20000100a00 */
[----:B---3--:R0:W-:Y:S03]  /*45be0*/  STL.64 [R1+0x53d8], R12 ;  /* 0x0053d80c01007387 */ /* 0x0081e60000100a00 */
        /* <DEDUP_REMOVED lines=9> */
[----:B------:R-:W2:Y:S02]  /*45c80*/  LDL.LU R15, [R1+0x87c] ;  /* 0x00087c00010f7983 */ /* 0x000ea40000300800 */
[----:B------:R-:W-:Y:S01]  /*45c90*/  STL.64 [R1+0xe00], R16 ;  /* 0x000e001001007387 */ /* 0x000fe20000100a00 */
[----:B------:R0:W-:Y:S03]  /*45ca0*/  STL.64 [R1+0xe08], R18 ;  /* 0x000e081201007387 */ /* 0x0001e60000100a00 */
[----:B0-----:R-:W3:Y:S01]  /*45cb0*/  LDL.LU.64 R18, [R1+0x5438] ;  /* 0x0054380001127983 */ /* 0x001ee20000300a00 */
[----:B------:R0:W-:Y:S02]  /*45cc0*/  STL.64 [R1+0x5328], R10 ;  /* 0x0053280a01007387 */ /* 0x0001e40000100a00 */
[----:B------:R-:W3:Y:S02]  /*45cd0*/  LDL.LU R8, [R1+0x8a0] ;  /* 0x0008a00001087983 */ /* 0x000ee40000300800 */
[----:B------:R-:W3:Y:S01]  /*45ce0*/  LDL.LU R9, [R1+0x8a4] ;  /* 0x0008a40001097983 */ /* 0x000ee20000300800 */
[----:B0-----:R-:W3:Y:S01]  /*45cf0*/  LDL.LU R10, [R1+0x8a8] ;  /* 0x0008a800010a7983 */ /* 0x001ee20000300800 */
[----:B------:R-:W3:Y:S02]  /*45d00*/  LDL.LU R11, [R1+0x8ac] ;  /* 0x0008ac00010b7983 */ /* 0x000ee40000300800 */
[C---:B---3--:R-:W-:Y:S11]  /*45d10*/  HMMA.16816.F32.BF16 R8, R20.reuse, R18, R8 ;  /* 0x000000121408723c */ /* 0x048ff60000041808 */
[----:B------:R-:W-:Y:S11]  /*45d20*/  @!UPT UIADD3 URZ, URZ, URZ, URZ ;  /* 0x0000003f3f3ff290 */ /* 0x000ff6000fffe03f */
[----:B------:R-:W-:Y:S01]  /*45d30*/  @!UPT UIADD3 URZ, URZ, URZ, URZ ;  /* 0x0000003f3f3ff290 */ /* 0x000fe2000fffe03f */
        /* <DEDUP_REMOVED lines=13> */
[----:B------:R-:W3:Y:S01]  /*45e10*/  LDL.LU.64 R16, [R1+0x5418] ;  /* 0x0054180001107983 */ /* 0x000ee20000300a00 */
[C---:B--2---:R-:W-:Y:S08]  /*45e20*/  HMMA.16816.F32.BF16 R12, R20.reuse, R26, R12 ;  /* 0x0000001a140c723c */ /* 0x044ff0000004180c */
[----:B---3--:R-:W-:Y:S11]  /*45e30*/  HMMA.16816.F32.BF16 R16, R20, R6, R16 ;  /* 0x000000061410723c */ /* 0x008ff60000041810 */
[----:B------:R-:W-:Y:S11]  /*45e40*/  @!UPT UIADD3 URZ, URZ, URZ, URZ ;  /* 0x0000003f3f3ff290 */ /* 0x000ff6000fffe03f */
[----:B------:R-:W-:Y:S01]  /*45e50*/  @!UPT UIADD3 URZ, URZ, URZ, URZ ;  /* 0x0000003f3f3ff290 */ /* 0x000fe2000fffe03f */
[----:B------:R0:W-:Y:S02]  /*45e60*/  STL.64 [R1+0xdd0], R16 ;  /* 0x000dd01001007387 */ /* 0x0001e40000100a00 */
[----:B0-----:R-:W-:Y:S02]  /*45e70*/  IMAD.MOV.U32 R17, RZ, RZ, R6 ;  /* 0x000000ffff117224 */ /* 0x001fe400078e0006 */
[----:B------:R-:W-:Y:S02]  /*45e80*/  IMAD.MOV.U32 R16, RZ, RZ, R7 ;  /* 0x000000ffff107224 */ /* 0x000fe400078e0007 */
[----:B----4-:R-:W0:Y:S04]  /*45e90*/  LDSM.16.MT88.4 R4, [R3+0x12080] ;  /* 0x012080000304783b */ /* 0x010e280000004200 */
[----:B------:R1:W-:Y:S04]  /*45ea0*/  STL.64 [R1+0xdd8], R18 ;  /* 0x000dd81201007387 */ /* 0x0003e80000100a00 */
[----:B-1----:R-:W2:Y:S04]  /*45eb0*/  LDL.LU.64 R18, [R1+0x5410] ;  /* 0x0054100001127983 */ /* 0x002ea80000300a00 */
[----:B0-----:R0:W-:Y:S01]  /*45ec0*/  STL.64 [R1+0x5230], R6 ;  /* 0x0052300601007387 */ /* 0x0011e20000100a00 */
[----:B------:R-:W-:Y:S02]  /*45ed0*/  STL.64 [R1+0x5228], R4 ;  /* 0x0052280401007387 */ /* 0x000fe40000100a00 */
[----:B------:R-:W-:Y:S02]  /*45ee0*/  STL.64 [R1+0xdc0], R12 ;  /* 0x000dc00c01007387 */ /* 0x000fe40000100a00 */
[----:B------:R1:W-:Y:S02]  /*45ef0*/  STL.64 [R1+0xdc8], R14 ;  /* 0x000dc80e01007387 */ /* 0x0003e40000100a00 */
[----:B0-----:R-:W-:-:S02]  /*45f00*/  IMAD.MOV.U32 R6, RZ, RZ, R2 ;  /* 0x000000ffff067224 */ /* 0x001fc400078e0002 */
[----:B------:R-:W-:Y:S02]  /*45f10*/  IMAD.MOV.U32 R7, RZ, RZ, R0 ;  /* 0x000000ffff077224 */ /* 0x000fe400078e0000 */
[----:B------:R-:W-:Y:S01]  /*45f20*/  IMAD.MOV.U32 R2, RZ, RZ, R26 ;  /* 0x000000ffff027224 */ /* 0x000fe200078e001a */
[----:B-1----:R-:W3:Y:S01]  /*45f30*/  LDL.LU.64 R14, [R1+0x5408] ;  /* 0x00540800010e7983 */ /* 0x002ee20000300a00 */
[----:B------:R-:W3:Y:S02]  /*45f40*/  LDL.LU.64 R12, [R1+0x5400] ;  /* 0x00540000010c7983 */ /* 0x000ee40000300a00 */
[----:B------:R-:W-:Y:S02]  /*45f50*/  IMAD.MOV.U32 R0, RZ, RZ, R27 ;  /* 0x000000ffff007224 */ /* 0x000fe400078e001b */
[----:B------:R-:W4:Y:S01]  /*45f60*/  LDL.LU.64 R26, [R1+0x53f8] ;  /* 0x0053f800011a7983 */ /* 0x000f220000300a00 */
[----:B------:R-:W4:Y:S02]  /*45f70*/  LDL.LU.64 R24, [R1+0x53f0] ;  /* 0x0053f00001187983 */ /* 0x000f240000300a00 */
[C---:B----4-:R-:W-:Y:S11]  /*45f80*/  HMMA.16816.F32.BF16 R24, R20.reuse, R6, R24 ;  /* 0x000000061418723c */ /* 0x050ff60000041818 */
[----:B------:R-:W-:Y:S11]  /*45f90*/  @!UPT UIADD3 URZ, URZ, URZ, URZ ;  /* 0x0000003f3f3ff290 */ /* 0x000ff6000fffe03f */
[----:B------:R-:W-:Y:S01]  /*45fa0*/  @!UPT UIADD3 URZ, URZ, URZ, URZ ;  /* 0x0000003f3f3ff290 */ /* 0x000fe2000fffe03f */
[----:B------:R-:W-:Y:S01]  /*45fb0*/  STL.64 [R1+0xdb0], R24 ;  /* 0x000db01801007387 */ /* 0x000fe20000100a00 */
[----:B------:R0:W-:Y:S03]  /*45fc0*/  STL.64 [R1+0xdb8], R26 ;  /* 0x000db81a01007387 */ /* 0x0001e60000100a00 */
[----:B0-----:R-:W3:Y:S01]  /*45fd0*/  LDL.LU.64 R26, [R1+0x53e8] ;  /* 0x0053e800011a7983 */ /* 0x001ee20000300a00 */
[----:B------:R-:W-:Y:S01]  /*45fe0*/  STL.64 [R1+0x52c8], R6 ;  /* 0x0052c80601007387 */ /* 0x000fe20000100a00 */
        /* <DEDUP_REMOVED lines=14> */
[----:B---3--:R-:W-:Y:S02]  /*460d0*/  HMMA.16816.F32.BF16 R24, R20, R26, R12 ;  /* 0x0000001a1418723c */ /* 0x008fe4000004180c */
[----:B------:R-:W3:Y:S01]  /*460e0*/  LDL.LU.64 R14, [R1+0x53b0] ;  /* 0x0053b000010e7983 */ /* 0x000ee20000300a00 */
[----:B------:R-:W3:Y:S11]  /*460f0*/  LDL.LU.64 R12, [R1+0x53a8] ;  /* 0x0053a800010c7983 */ /* 0x000ef60000300a00 */
[----:B------:R-:W-:Y:S09]  /*46100*/  @!UPT UIADD3 URZ, URZ, URZ, URZ ;  /* 0x0000003f3f3ff290 */ /* 0x000ff2000fffe03f */
[----:B------:R-:W-:Y:S01]  /*46110*/  STL.64 [R1+0xd80], R24 ;  /* 0x000d801801007387 */ /* 0x000fe20000100a00 */
[----:B------:R0:W-:Y:S03]  /*46120*/  STL.64 [R1+0xd88], R26 ;  /* 0x000d881a01007387 */ /* 0x0001e60000100a00 */
[----:B0-----:R-:W4:Y:S01]  /*46130*/  LDL.LU.64 R26, [R1+0x53a0] ;  /* 0x0053a000011a7983 */ /* 0x001f220000300a00 */
[----:B------:R-:W4:Y:S02]  /*46140*/  LDL.LU.64 R24, [R1+0x5398] ;  /* 0x0053980001187983 */ /* 0x000f240000300a00 */
[----:B------:R-:W-:Y:S02]  /*46150*/  IMAD.MOV.U32 R6, RZ, RZ, R29 ;  /* 0x000000ffff067224 */ /* 0x000fe400078e001d */
[----:B------:R-:W-:-:S07]  /*46160*/  IMAD.MOV.U32 R7, RZ, RZ, R28 ;  /* 0x000000ffff077224 */ /* 0x000fce00078e001c */
[C---:B----4-:R-:W-:Y:S01]  /*46170*/  HMMA.16816.F32.BF16 R4, R20.reuse, R6, R24 ;  /* 0x000000061404723c */ /* 0x050fe20000041818 */
[----:B------:R-:W3:Y:S11]  /*46180*/  LDL.LU.64 R26, [R1+0x5390] ;  /* 0x00539000011a7983 */ /* 0x000ef60000300a00 */
[----:B------:R-:W-:Y:S11]  /*46190*/  @!UPT UIADD3 URZ, URZ, URZ, URZ ;  /* 0x0000003f3f3ff290 */ /* 0x000ff6000fffe03f */
[----:B------:R-:W-:Y:S01]  /*461a0*/  STL.64 [R1+0xd70], R4 ;  /* 0x000d700401007387 */ /* 0x000fe20000100a00 */
        /* <DEDUP_REMOVED lines=14> */
[----:B0-----:R-:W3:Y:S01]  /*46290*/  LDL.LU.64 R26, [R1+0x5360] ;  /* 0x00536000011a7983 */ /* 0x001ee20000300a00 */
[----:B------:R-:W-:Y:S02]  /*462a0*/  IMAD.MOV.U32 R6, RZ, RZ, R2 ;  /* 0x000000ffff067224 */ /* 0x000fe400078e0002 */
[----:B------:R-:W-:Y:S01]  /*462b0*/  IMAD.MOV.U32 R7, RZ, RZ, R0 ;  /* 0x000000ffff077224 */ /* 0x000fe200078e0000 */
[C---:B---3--:R-:W-:Y:S01]  /*462c0*/  HMMA.16816.F32.BF16 R12, R20.reuse, R26, R12 ;  /* 0x0000001a140c723c */ /* 0x048fe2000004180c */
[----:B------:R-:W-:Y:S02]  /*462d0*/  IMAD.MOV.U32 R2, RZ, RZ, R26 ;  /* 0x000000ffff027224 */ /* 0x000fe400078e001a */
[----:B------:R-:W-:Y:S11]  /*462e0*/  IMAD.MOV.U32 R0, RZ, RZ, R27 ;  /* 0x000000ffff007224 */ /* 0x000ff600078e001b */
[----:B------:R-:W-:Y:S09]  /*462f0*/  @!UPT UIADD3 URZ, URZ, URZ, URZ ;  /* 0x0000003f3f3ff290 */ /* 0x000ff2000fffe03f */
[----:B------:R-:W-:Y:S01]  /*46300*/  STL.64 [R1+0xd40], R12 ;  /* 0x000d400c01007387 */ /* 0x000fe20000100a00 */
[----:B------:R0:W-:Y:S03]  /*46310*/  STL.64 [R1+0xd48], R14 ;  /* 0x000d480e01007387 */ /* 0x0001e60000100a00 */
[----:B0-----:R-:W3:Y:S01]  /*46320*/  LDL.LU.64 R14, [R1+0x5358] ;  /* 0x00535800010e7983 */ /* 0x001ee20000300a00 */
[----:B------:R-:W3:Y:S02]  /*46330*/  LDL.LU.64 R12, [R1+0x5350] ;  /* 0x00535000010c7983 */ /* 0x000ee40000300a00 */
[----:B------:R-:W3:Y:S02]  /*46340*/  LDL.LU.64 R26, [R1+0x5348] ;  /* 0x00534800011a7983 */ /* 0x000ee40000300a00 */
[----:B---3--:R-:W-:Y:S01]  /*46350*/  HMMA.16816.F32.BF16 R12, R20, R26, R12 ;  /* 0x0000001a140c723c */ /* 0x008fe2000004180c */
[----:B------:R-:W-:-:S02]  /*46360*/  IMAD.MOV.U32 R5, RZ, RZ, R26 ;  /* 0x000000ffff057224 */ /* 0x000fc400078e001a */
[----:B------:R-:W-:Y:S11]  /*46370*/  IMAD.MOV.U32 R4, RZ, RZ, R27 ;  /* 0x000000ffff047224 */ /* 0x000ff600078e001b */
[----:B------:R-:W-:Y:S09]  /*46380*/  @!UPT UIADD3 URZ, URZ, URZ, URZ ;  /* 0x0000003f3f3ff290 */ /* 0x000ff2000fffe03f */
[----:B------:R0:W-:Y:S01]  /*46390*/  STL.64 [R1+0xd30], R12 ;  /* 0x000d300c01007387 */ /* 0x0001e20000100a00 */
[----:B------:R1:W-:Y:S02]  /*463a0*/  STL.64 [R1+0xd38], R14 ;  /* 0x000d380e01007387 */ /* 0x0003e40000100a00 */
[----:B------:R-:W2:Y:S02]  /*463b0*/  LDL.LU.64 R26, [R1+0x5340] ;  /* 0x00534000011a7983 */ /* 0x000ea40000300a00 */
[----:B------:R-:W2:Y:S01]  /*463c0*/  LDL.LU.64 R24, [R1+0x5338] ;  /* 0x0053380001187983 */ /* 0x000ea20000300a00 */
[----:B0-----:R-:W2:Y:S01]  /*463d0*/  LDL.LU R12, [R1+0x7e0] ;  /* 0x0007e000010c7983 */ /* 0x001ea20000300800 */
[----:B------:R-:W2:Y:S02]  /*463e0*/  LDL.LU R13, [R1+0x7e4] ;  /* 0x0007e400010d7983 */ /* 0x000ea40000300800 */
[----:B-1----:R-:W2:Y:S02]  /*463f0*/  LDL.LU R14, [R1+0x7e8] ;  /* 0x0007e800010e7983 */ /* 0x002ea40000300800 */
[----:B------:R-:W2:Y:S01]  /*46400*/  LDL.LU R15, [R1+0x7ec] ;  /* 0x0007ec00010f7983 */ /* 0x000ea20000300800 */
[----:B------:R-:W-:Y:S01]  /*46410*/  STL.64 [R1+0x52e8], R6 ;  /* 0x0052e80601007387 */ /* 0x000fe20000100a00 */
[----:B------:R0:W-:Y:S03]  /*46420*/  STL.64 [R1+0x52e0], R4 ;  /* 0x0052e00401007387 */ /* 0x0001e60000100a00 */
[----:B0-----:R-:W3:Y:S01]  /*46430*/  LDL.LU R4, [R1+0x780] ;  /* 0x0007800001047983 */ /* 0x001ee20000300800 */
[----:B------:R-:W3:Y:S02]  /*46440*/  LDL.LU R5, [R1+0x784] ;  /* 0x0007840001057983 */ /* 0x000ee40000300800 */
[----:B------:R-:W4:Y:S02]  /*46450*/  LDL.LU R6, [R1+0x788] ;  /* 0x0007880001067983 */ /* 0x000f240000300800 */
[----:B------:R-:W4:Y:S02]  /*46460*/  LDL.LU R7, [R1+0x78c] ;  /* 0x00078c0001077983 */ /* 0x000f240000300800 */
[----:B------:R-:W-:-:S02]  /*46470*/  IMAD.MOV.U32 R22, RZ, RZ, R17 ;  /* 0x000000ffff167224 */ /* 0x000fc400078e0011 */
[----:B------:R-:W-:Y:S01]  /*46480*/  IMAD.MOV.U32 R23, RZ, RZ, R16 ;  /* 0x000000ffff177224 */ /* 0x000fe200078e0010 */
[----:B----4-:R0:W-:Y:S01]  /*46490*/  STL.64 [R1+0x52f8], R6 ;  /* 0x0052f80601007387 */ /* 0x0101e20000100a00 */
[----:B---3--:R-:W-:Y:S02]  /*464a0*/  STL.64 [R1+0x52f0], R4 ;  /* 0x0052f00401007387 */ /* 0x008fe40000100a00 */
[----:B0-----:R-:W-:Y:S02]  /*464b0*/  IMAD.MOV.U32 R6, RZ, RZ, R11 ;  /* 0x000000ffff067224 */ /* 0x001fe400078e000b */
[----:B------:R-:W-:-:S05]  /*464c0*/  IMAD.MOV.U32 R7, RZ, RZ, R10 ;  /* 0x000000ffff077224 */ /* 0x000fca00078e000a */
[----:B------:R0:W-:Y:S02]  /*464d0*/  STL.64 [R1+0x5308], R6 ;  /* 0x0053080601007387 */ /* 0x0001e40000100a00 */
[----:B0-----:R-:W-:Y:S02]  /*464e0*/  IMAD.MOV.U32 R6, RZ, RZ, R9 ;  /* 0x000000ffff067224 */ /* 0x001fe400078e0009 */
[----:B------:R-:W-:Y:S02]  /*464f0*/  IMAD.MOV.U32 R7, RZ, RZ, R8 ;  /* 0x000000ffff077224 */ /* 0x000fe400078e0008 */
[----:B------:R-:W3:Y:S01]  /*46500*/  LDL.LU R8, [R1+0x7d0] ;  /* 0x0007d00001087983 */ /* 0x000ee20000300800 */
[----:B------:R-:W3:Y:S02]  /*46510*/  LDL.LU R9, [R1+0x7d4] ;  /* 0x0007d40001097983 */ /* 0x000ee40000300800 */
[----:B------:R-:W3:Y:S02]  /*46520*/  LDL.LU R10, [R1+0x7d8] ;  /* 0x0007d800010a7983 */ /* 0x000ee40000300800 */
[----:B------:R-:W3:Y:S01]  /*46530*/  LDL.LU R11, [R1+0x7dc] ;  /* 0x0007dc00010b7983 */ /* 0x000ee20000300800 */
[----:B------:R0:W-:Y:S01]  /*46540*/  STL.64 [R1+0x5320], R6 ;  /* 0x0053200601007387 */ /* 0x0001e20000100a00 */
[----:B------:R-:W4:Y:S02]  /*46550*/  LDL.LU R4, [R1+0x7c0] ;  /* 0x0007c00001047983 */ /* 0x000f240000300800 */
[----:B------:R-:W4:Y:S01]  /*46560*/  LDL.LU R5, [R1+0x7c4] ;  /* 0x0007c40001057983 */ /* 0x000f220000300800 */
[----:B0-----:R-:W4:Y:S01]  /*46570*/  LDL.LU R6, [R1+0x7c8] ;  /* 0x0007c80001067983 */ /* 0x001f220000300800 */
[----:B------:R-:W4:Y:S02]  /*46580*/  LDL.LU R7, [R1+0x7cc] ;  /* 0x0007cc0001077983 */ /* 0x000f240000300800 */
[----:B------:R0:W-:Y:S02]  /*46590*/  STL.64 [R1+0x5300], R22 ;  /* 0x0053001601007387 */ /* 0x0001e40000100a00 */
[----:B------:R-:W3:Y:S01]  /*465a0*/  LDL.LU R20, [R1+0x790] ;  /* 0x0007900001147983 */ /* 0x000ee20000300800 */
[----:B------:R-:W3:Y:S04]  /*465b0*/  LDL.LU R21, [R1+0x794] ;  /* 0x0007940001157983 */ /* 0x000ee80000300800 */
[----:B0-----:R-:W3:Y:S01]  /*465c0*/  LDL.LU R22, [R1+0x798] ;  /* 0x0007980001167983 */ /* 0x001ee20000300800 */
[----:B------:R-:W3:Y:S01]  /*465d0*/  LDL.LU R23, [R1+0x79c] ;  /* 0x00079c0001177983 */ /* 0x000ee20000300800 */
[C---:B--2---:R-:W-:Y:S02]  /*465e0*/  HMMA.16816.F32.BF16 R12, R24.reuse, R18, R12 ;  /* 0x00000012180c723c */ /* 0x044fe4000004180c */
[----:B---3--:R-:W-:Y:S01]  /*465f0*/  STL.64 [R1+0x5318], R22 ;  /* 0x0053181601007387 */ /* 0x008fe20000100a00 */
        /* <DEDUP_REMOVED lines=8> */
[----:B0-----:R-:W3:Y:S01]  /*46680*/  LDL.LU.64 R14, [R1+0x5330] ;  /* 0x00533000010e7983 */ /* 0x001ee20000300a00 */
[----:B------:R0:W-:Y:S02]  /*46690*/  STL.64 [R1+0x52c0], R18 ;  /* 0x0052c01201007387 */ /* 0x0001e40000100a00 */
        /* <DEDUP_REMOVED lines=15> */
[----:B------:R0:W-:Y:S03]  /*46790*/  STL.64 [R1+0x5260], R14 ;  /* 0x0052600e01007387 */ /* 0x0001e60000100a00 */
[----:B0-----:R-:W3:Y:S01]  /*467a0*/  LDL.64 R14, [R1+0x58] ;  /* 0x00005800010e7983 */ /* 0x001ee20000100a00 */
[C---:B----4-:R-:W-:Y:S11]  /*467b0*/  HMMA.16816.F32.BF16 R4, R24.reuse, R10, R4 ;  /* 0x0000000a1804723c */ /* 0x050ff60000041804 */
[----:B------:R-:W-:Y:S11]  /*467c0*/  @!UPT UIADD3 URZ, URZ, URZ, URZ ;  /* 0x0000003f3f3ff290 */ /* 0x000ff6000fffe03f */
[----:B------:R-:W-:Y:S01]  /*467d0*/  @!UPT UIADD3 URZ, URZ, URZ, URZ ;  /* 0x0000003f3f3ff290 */ /* 0x000fe2000fffe03f */
        /* <DEDUP_REMOVED lines=15> */
[----:B0-----:R-:W4:Y:S01]  /*468d0*/  LDL.LU.64 R6, [R1+0x52f8] ;  /* 0x0052f80001067983 */ /* 0x001f220000300a00 */
[----:B------:R-:W4:Y:S02]  /*468e0*/  LDL.LU.64 R4, [R1+0x52f0] ;  /* 0x0052f00001047983 */ /* 0x000f240000300a00 */
[----:B----4-:R-:W-:Y:S01]  /*468f0*/  HMMA.16816.F32.BF16 R20, R24, R22, R4 ;  /* 0x000000161814723c */ /* 0x010fe20000041804 */
[----:B------:R-:W2:Y:S01]  /*46900*/  LDL.LU.64 R6, [R1+0x52e8] ;  /* 0x0052e80001067983 */ /* 0x000ea20000300a00 */
[----:B------:R-:W4:Y:S11]  /*46910*/  LDL.LU.64 R4, [R1+0x52e0] ;  /* 0x0052e00001047983 */ /* 0x000f360000300a00 */
[----:B------:R-:W-:Y:S10]  /*46920*/  @!UPT UIADD3 URZ, URZ, URZ, URZ ;  /* 0x0000003f3f3ff290 */ /* 0x000ff4000fffe03f */
[----:B------:R-:W-:Y:S01]  /*46930*/  STL.64 [R1+0xcd0], R20 ;  /* 0x000cd01401007387 */ /* 0x000fe20000100a00 */
[----:B------:R-:W-:Y:S02]  /*46940*/  STL.64 [R1+0xcd8], R22 ;  /* 0x000cd81601007387 */ /* 0x000fe40000100a00 */
[----:B------:R-:W0:Y:S04]  /*46950*/  LDSM.16.MT88.4 R20, [R3+0x12100] ;  /* 0x012100000314783b */ /* 0x000e280000004200 */
[----:B------:R-:W-:Y:S01]  /*46960*/  STL [R1+0x5200], R3 ;  /* 0x0052000301007387 */ /* 0x000fe20000100800 */
[----:B0-----:R4:W-:Y:S01]  /*46970*/  STL.64 [R1+0x5120], R22 ;  /* 0x0051201601007387 */ /* 0x0019e20000100a00 */
[----:B------:R0:W-:Y:S02]  /*46980*/  STL.64 [R1+0x5118], R20 ;  /* 0x0051181401007387 */ /* 0x0001e40000100a00 */
[----:B----4-:R-:W-:-:S02]  /*46990*/  IMAD.MOV.U32 R22, RZ, RZ, R5 ;  /* 0x000000ffff167224 */ /* 0x010fc400078e0005 */
[----:B------:R-:W-:Y:S02]  /*469a0*/  IMAD.MOV.U32 R23, RZ, RZ, R4 ;  /* 0x000000ffff177224 */ /* 0x000fe400078e0004 */
[C---:B--2---:R-:W-:Y:S03]  /*469b0*/  HMMA.16816.F32.BF16 R4, R24.reuse, R6, R16 ;  /* 0x000000061804723c */ /* 0x044fe60000041810 */
[----:B------:R1:W-:Y:S01]  /*469c0*/  STL.64 [R1+0x52a0], R22 ;  /* 0x0052a01601007387 */ /* 0x0003e20000100a00 */
[----:B0-----:R-:W3:Y:S02]  /*469d0*/  LDL.LU R20, [R1+0x750] ;  /* 0x0007500001147983 */ /* 0x001ee40000300800 */
[----:B------:R-:W3:Y:S01]  /*469e0*/  LDL.LU R21, [R1+0x754] ;  /* 0x0007540001157983 */ /* 0x000ee20000300800 */
[----:B-1----:R-:W3:Y:S01]  /*469f0*/  LDL.LU R22, [R1+0x758] ;  /* 0x0007580001167983 */ /* 0x002ee20000300800 */
[----:B------:R-:W3:Y:S02]  /*46a00*/  LDL.LU R23, [R1+0x75c] ;  /* 0x00075c0001177983 */ /* 0x000ee40000300800 */
[----:B------:R-:W2:Y:S02]  /*46a10*/  LDL.LU.64 R18, [R1+0x52d8] ;  /* 0x0052d80001127983 */ /* 0x000ea40000300a00 */
[----:B------:R-:W2:Y:S11]  /*46a20*/  LDL.LU.64 R16, [R1+0x52d0] ;  /* 0x0052d00001107983 */ /* 0x000eb60000300a00 */
[----:B------:R-:W-:Y:S01]  /*46a30*/  STL.64 [R1+0xcc0], R4 ;  /* 0x000cc00401007387 */ /* 0x000fe20000100a00 */
[----:B------:R0:W-:Y:S03]  /*46a40*/  STL.64 [R1+0xcc8], R6 ;  /* 0x000cc80601007387 */ /* 0x0001e60000100a00 */
[----:B0-----:R-:W2:Y:S02]  /*46a50*/  LDL.LU.64 R6, [R1+0x52c8] ;  /* 0x0052c80001067983 */ /* 0x001ea40000300a00 */
[----:B--2---:R-:W-:Y:S02]  /*46a60*/  HMMA.16816.F32.BF16 R4, R24, R6, R16 ;  /* 0x000000061804723c */ /* 0x004fe40000041810 */
[----:B------:R-:W2:Y:S11]  /*46a70*/  LDL.LU.64 R18, [R1+0x52c0] ;  /* 0x0052c00001127983 */ /* 0x000eb60000300a00 */
[----:B------:R-:W-:Y:S10]  /*46a80*/  @!UPT UIADD3 URZ, URZ, URZ, URZ ;  /* 0x0000003f3f3ff290 */ /* 0x000ff4000fffe03f */
[----:B------:R0:W-:Y:S01]  /*46a90*/  STL.64 [R1+0xcb0], R4 ;  /* 0x000cb00401007387 */ /* 0x0001e20000100a00 */
[----:B------:R1:W-:Y:S03]  /*46aa0*/  STL.64 [R1+0xcb8], R6 ;  /* 0x000cb80601007387 */ /* 0x0003e60000100a00 */
[----:B0-----:R-:W4:Y:S01]  /*46ab0*/  LDL.LU R4, [R1+0x440] ;  /* 0x0004400001047983 */ /* 0x001f220000300800 */
[----:B------:R-:W4:Y:S02]  /*46ac0*/  LDL.LU R5, [R1+0x444] ;  /* 0x0004440001057983 */ /* 0x000f240000300800 */
[----:B-1----:R-:W2:Y:S02]  /*46ad0*/  LDL.LU R6, [R1+0x448] ;  /* 0x0004480001067983 */ /* 0x002ea40000300800 */
[----:B------:R-:W2:Y:S02]  /*46ae0*/  LDL.LU R7, [R1+0x44c] ;  /* 0x00044c0001077983 */ /* 0x000ea40000300800 */
[----:B--2---:R0:W-:Y:S01]  /*46af0*/  STL.64 [R1+0x5240], R6 ;  /* 0x0052400601007387 */ /* 0x0041e20000100a00 */
[----:B----4-:R-:W-:Y:S02]  /*46b00*/  STL.64 [R1+0x5238], R4 ;  /* 0x0052380401007387 */ /* 0x010fe40000100a00 */
[----:B0-----:R-:W-:-:S02]  /*46b10*/  IMAD.MOV.U32 R6, RZ, RZ, R2 ;  /* 0x000000ffff067224 */ /* 0x001fc400078e0002 */
[----:B------:R-:W-:-:S05]  /*46b20*/  IMAD.MOV.U32 R7, RZ, RZ, R0 ;  /* 0x000000ffff077224 */ /* 0x000fca00078e0000 */
[----:B------:R3:W-:Y:S02]  /*46b30*/  STL.64 [R1+0x5258], R6 ;  /* 0x0052580601007387 */ /* 0x0007e40000100a00 */
[C---:B---3--:R-:W-:Y:S11]  /*46b40*/  HMMA.16816.F32.BF16 R4, R24.reuse, R14, R20 ;  /* 0x0000000e1804723c */ /* 0x048ff60000041814 */
[----:B------:R-:W-:Y:S11]  /*46b50*/  @!UPT UIADD3 URZ, URZ, URZ, URZ ;  /* 0x0000003f3f3ff290 */ /* 0x000ff6000fffe03f */
[----:B------:R-:W-:Y:S01]  /*46b60*/  @!UPT UIADD3 URZ, URZ, URZ, URZ ;  /* 0x0000003f3f3ff290 */ /* 0x000fe2000fffe03f */
[----:B------:R-:W-:Y:S01]  /*46b70*/  STL.64 [R1+0xca0], R4 ;  /* 0x000ca00401007387 */ /* 0x000fe20000100a00 */
[----:B------:R-:W-:Y:S02]  /*46b80*/  STL.64 [R1+0xca8], R6 ;  /* 0x000ca80601007387 */ /* 0x000fe40000100a00 */
[----:B------:R-:W2:Y:S02]  /*46b90*/  LDL.LU R20, [R1+0x730] ;  /* 0x0007300001147983 */ /* 0x000ea40000300800 */
[----:B------:R-:W2:Y:S01]  /*46ba0*/  LDL.LU R21, [R1+0x734] ;  /* 0x0007340001157983 */ /* 0x000ea20000300800 */
[----:B------:R-:W3:Y:S01]  /*46bb0*/  LDL.LU R22, [R1+0x738] ;  /* 0x0007380001167983 */ /* 0x000ee20000300800 */
[----:B------:R-:W3:Y:S02]  /*46bc0*/  LDL.LU R23, [R1+0x73c] ;  /* 0x00073c0001177983 */ /* 0x000ee40000300800 */
[----:B------:R-:W-:Y:S02]  /*46bd0*/  IMAD.MOV.U32 R17, RZ, RZ, R14 ;  /* 0x000000ffff117224 */ /* 0x000fe400078e000e */
[----:B------:R-:W-:Y:S01]  /*46be0*/  IMAD.MOV.U32 R16, RZ, RZ, R15 ;  /* 0x000000ffff107224 */ /* 0x000fe200078e000f */
[----:B---3--:R0:W-:Y:S01]  /*46bf0*/  STL.64 [R1+0x52b0], R22 ;  /* 0x0052b01601007387 */ /* 0x0081e20000100a00 */
[----:B--2---:R-:W-:Y:S03]  /*46c00*/  STL.64 [R1+0x52a8], R20 ;  /* 0x0052a81401007387 */ /* 0x004fe60000100a00 */
[----:B0-----:R-:W2:Y:S01]  /*46c10*/  LDL.64 R22, [R1+0x48] ;  /* 0x0000480001167983 */ /* 0x001ea20000100a00 */
[----:B------:R-:W3:Y:S02]  /*46c20*/  LDL.LU R12, [R1+0x700] ;  /* 0x00070000010c7983 */ /* 0x000ee40000300800 */
[----:B------:R-:W3:Y:S02]  /*46c30*/  LDL.LU R13, [R1+0x704] ;  /* 0x00070400010d7983 */ /* 0x000ee40000300800 */
[----:B------:R-:W4:Y:S01]  /*46c40*/  LDL.LU R14, [R1+0x708] ;  /* 0x00070800010e7983 */ /* 0x000f220000300800 */
[----:B------:R-:W4:Y:S04]  /*46c50*/  LDL.LU R15, [R1+0x70c] ;  /* 0x00070c00010f7983 */ /* 0x000f280000300800 */
[----:B----4-:R0:W-:Y:S01]  /*46c60*/  STL.64 [R1+0x5270], R14 ;  /* 0x0052700e01007387 */ /* 0x0101e20000100a00 */
[----:B---3--:R-:W-:Y:S03]  /*46c70*/  STL.64 [R1+0x5268], R12 ;  /* 0x0052680c01007387 */ /* 0x008fe60000100a00 */
[----:B0-----:R-:W3:Y:S04]  /*46c80*/  LDL.64 R14, [R1+0x18] ;  /* 0x00001800010e7983 */ /* 0x001ee80000100a00 */
[----:B---3--:R0:W-:Y:S04]  /*46c90*/  STL.64 [R1+0x5280], R14 ;  /* 0x0052800e01007387 */ /* 0x0081e80000100a00 */
[----:B0-----:R-:W3:Y:S04]  /*46ca0*/  LDL.64 R14, [R1+0x28] ;  /* 0x00002800010e7983 */ /* 0x001ee80000100a00 */
[----:B---3--:R0:W-:Y:S04]  /*46cb0*/  STL.64 [R1+0x5298], R14 ;  /* 0x0052980e01007387 */ /* 0x0081e80000100a00 */
[----:B0-----:R-:W3:Y:S04]  /*46cc0*/  LDL.64 R14, [R1+0x38] ;  /* 0x00003800010e7983 */ /* 0x001ee80000100a00 */
[----:B---3--:R0:W-:Y:S01]  /*46cd0*/  STL.64 [R1+0x52b8], R14 ;  /* 0x0052b80e01007387 */ /* 0x0081e20000100a00 */
[----:B------:R-:W2:Y:S02]  /*46ce0*/  LDL.LU R12, [R1+0x740] ;  /* 0x00074000010c7983 */ /* 0x000ea40000300800 */
[----:B------:R-:W2:Y:S01]  /*46cf0*/  LDL.LU R13, [R1+0x744] ;  /* 0x00074400010d7983 */ /* 0x000ea20000300800 */
[----:B0-----:R-:W2:Y:S01]  /*46d00*/  LDL.LU R14, [R1+0x748] ;  /* 0x00074800010e7983 */ /* 0x001ea20000300800 */
[----:B------:R-:W2:Y:S02]  /*46d10*/  LDL.LU R15, [R1+0x74c] ;  /* 0x00074c00010f7983 */ /* 0x000ea40000300800 */
[----:B------:R-:W3:Y:S02]  /*46d20*/  LDL.64 R6, [R1+0x8] ;  /* 0x0000080001067983 */ /* 0x000ee40000100a00 */
[----:B---3--:R0:W-:Y:S01]  /*46d30*/  STL.64 [R1+0x5278], R6 ;  /* 0x0052780601007387 */ /* 0x0081e20000100a00 */
[----:B------:R-:W3:Y:S02]  /*46d40*/  LDL.LU R4, [R1+0x710] ;  /* 0x0007100001047983 */ /* 0x000ee40000300800 */
[----:B------:R-:W3:Y:S01]  /*46d50*/  LDL.LU R5, [R1+0x714] ;  /* 0x0007140001057983 */ /* 0x000ee20000300800 */
[----:B0-----:R-:W4:Y:S01]  /*46d60*/  LDL.LU R6, [R1+0x718] ;  /* 0x0007180001067983 */ /* 0x001f220000300800 */
[----:B------:R-:W4:Y:S01]  /*46d70*/  LDL.LU R7, [R1+0x71c] ;  /* 0x00071c0001077983 */ /* 0x000f220000300800 */
[----:B--2---:R-:W-:Y:S01]  /*46d80*/  HMMA.16816.F32.BF16 R12, R24, R22, R12 ;  /* 0x00000016180c723c */ /* 0x004fe2000004180c */
[----:B------:R-:W-:-:S02]  /*46d90*/  IMAD.MOV.U32 R29, RZ, RZ, R22 ;  /* 0x000000ffff1d7224 */ /* 0x000fc400078e0016 */
[----:B------:R-:W-:Y:S01]  /*46da0*/  IMAD.MOV.U32 R28, RZ, RZ, R23 ;  /* 0x000000ffff1c7224 */ /* 0x000fe200078e0017 */
[----:B----4-:R-:W-:Y:S01]  /*46db0*/  STL.64 [R1+0x5290], R6 ;  /* 0x0052900601007387 */ /* 0x010fe20000100a00 */
[----:B---3--:R0:W-:Y:S03]  /*46dc0*/  STL.64 [R1+0x5288], R4 ;  /* 0x0052880401007387 */ /* 0x0081e60000100a00 */
[----:B0-----:R-:W2:Y:S01]  /*46dd0*/  LDL.LU R4, [R1+0x720] ;  /* 0x0007200001047983 */ /* 0x001ea20000300800 */
[----:B------:R-:W2:Y:S02]  /*46de0*/  LDL.LU R5, [R1+0x724] ;  /* 0x0007240001057983 */ /* 0x000ea40000300800 */
[----:B------:R-:W2:Y:S02]  /*46df0*/  LDL.LU R6, [R1+0x728] ;  /* 0x0007280001067983 */ /* 0x000ea40000300800 */
[----:B------:R-:W2:Y:S01]  /*46e00*/  LDL.LU R7, [R1+0x72c] ;  /* 0x00072c0001077983 */ /* 0x000ea20000300800 */
[----:B------:R-:W-:Y:S01]  /*46e10*/  STL.64 [R1+0x5250], R18 ;  /* 0x0052501201007387 */ /* 0x000fe20000100a00 */
[----:B------:R0:W-:Y:S03]  /*46e20*/  STL.64 [R1+0x5248], R16 ;  /* 0x0052481001007387 */ /* 0x0001e60000100a00 */
[----:B0-----:R-:W3:Y:S01]  /*46e30*/  LDL.LU R16, [R1+0x6f0] ;  /* 0x0006f00001107983 */ /* 0x001ee20000300800 */
[----:B------:R-:W3:Y:S02]  /*46e40*/  LDL.LU R17, [R1+0x6f4] ;  /* 0x0006f40001117983 */ /* 0x000ee40000300800 */
[----:B------:R-:W3:Y:S02]  /*46e50*/  LDL.LU R18, [R1+0x6f8] ;  /* 0x0006f80001127983 */ /* 0x000ee40000300800 */
[----:B------:R-:W3:Y:S01]  /*46e60*/  LDL.LU R19, [R1+0x6fc] ;  /* 0x0006fc0001137983 */ /* 0x000ee20000300800 */
[----:B------:R-:W4:Y:S01]  /*46e70*/  LDL R9, [R1+0x234c] ;  /* 0x00234c0001097983 */ /* 0x000f220000100800 */
[----:B------:R-:W-:Y:S02]  /*46e80*/  STL.64 [R1+0xc90], R12 ;  /* 0x000c900c01007387 */ /* 0x000fe40000100a00 */
[----:B------:R0:W-:Y:S02]  /*46e90*/  STL.64 [R1+0xc98], R14 ;  /* 0x000c980e01007387 */ /* 0x0001e40000100a00 */
        /* <DEDUP_REMOVED lines=21> */
[----:B------:R-:W-:Y:S01]  /*46ff0*/  STL.64 [R1+0x5210], R10 ;  /* 0x0052100a01007387 */ /* 0x000fe20000100a00 */
[----:B----4-:R0:W-:Y:S04]  /*47000*/  STL.64 [R1+0x5208], R8 ;  /* 0x0052080801007387 */ /* 0x0101e80000100a00 */
[----:B0-----:R-:W4:Y:S01]  /*47010*/  LDL.LU R8, [R1+0x3a0] ;  /* 0x0003a00001087983 */ /* 0x001f220000300800 */
[----:B------:R-:W4:Y:S02]  /*47020*/  LDL.LU R9, [R1+0x3a4] ;  /* 0x0003a40001097983 */ /* 0x000f240000300800 */
[----:B------:R-:W3:Y:S02]  /*47030*/  LDL.LU R10, [R1+0x3a8] ;  /* 0x0003a800010a7983 */ /* 0x000ee40000300800 */
[----:B------:R-:W3:Y:S01]  /*47040*/  LDL.LU R11, [R1+0x3ac] ;  /* 0x0003ac00010b7983 */ /* 0x000ee20000300800 */
[----:B--2---:R-:W-:Y:S01]  /*47050*/  HMMA.16816.F32.BF16 R4, R24, R14, R4 ;  /* 0x0000000e1804723c */ /* 0x004fe20000041804 */
[----:B------:R-:W-:-:S02]  /*47060*/  IMAD.MOV.U32 R2, RZ, RZ, R14 ;  /* 0x000000ffff027224 */ /* 0x000fc400078e000e */
[----:B------:R-:W-:Y:S01]  /*47070*/  IMAD.MOV.U32 R0, RZ, RZ, R15 ;  /* 0x000000ffff007224 */ /* 0x000fe200078e000f */
[----:B---3--:R-:W-:Y:S01]  /*47080*/  STL.64 [R1+0x5220], R10 ;  /* 0x0052200a01007387 */ /* 0x008fe20000100a00 */
[----:B----4-:R0:W-:Y:S03]  /*47090*/  STL.64 [R1+0x5218], R8 ;  /* 0x0052180801007387 */ /* 0x0101e60000100a00 */
[----:B0-----:R-:W2:Y:S01]  /*470a0*/  LDL.LU R8, [R1+0x3b0] ;  /* 0x0003b00001087983 */ /* 0x001ea20000300800 */
[----:B------:R-:W2:Y:S02]  /*470b0*/  LDL.LU R9, [R1+0x3b4] ;  /* 0x0003b40001097983 */ /* 0x000ea40000300800 */
[----:B------:R-:W2:Y:S02]  /*470c0*/  LDL.LU R10, [R1+0x3b8] ;  /* 0x0003b800010a7983 */ /* 0x000ea40000300800 */
[----:B------:R-:W2:Y:S10]  /*470d0*/  LDL.LU R11, [R1+0x3bc] ;  /* 0x0003bc00010b7983 */ /* 0x000eb40000300800 */
[----:B------:R-:W-:Y:S01]  /*470e0*/  STL.64 [R1+0xc60], R4 ;  /* 0x000c600401007387 */ /* 0x000fe20000100a00 */
[----:B------:R0:W-:Y:S03]  /*470f0*/  STL.64 [R1+0xc68], R6 ;  /* 0x000c680601007387 */ /* 0x0001e60000100a00 */
[----:B0-----:R-:W3:Y:S01]  /*47100*/  LDL.LU.64 R6, [R1+0x5278] ;  /* 0x0052780001067983 */ /* 0x001ee20000300a00 */
[----:B------:R-:W3:Y:S02]  /*47110*/  LDL.LU.64 R14, [R1+0x5270] ;  /* 0x00527000010e7983 */ /* 0x000ee40000300a00 */
        /* <DEDUP_REMOVED lines=9> */
[----:B------:R-:W4:Y:S02]  /*471b0*/  LDL.LU.64 R6, [R1+0x5258] ;  /* 0x0052580001067983 */ /* 0x000f240000300a00 */
[C---:B----4-:R-:W-:Y:S01]  /*471c0*/  HMMA.16816.F32.BF16 R4, R24.reuse, R6, R16 ;  /* 0x000000061804723c */ /* 0x050fe20000041810 */
[----:B------:R-:W2:Y:S01]  /*471d0*/  LDL.LU.64 R18, [R1+0x5250] ;  /* 0x0052500001127983 */ /* 0x000ea20000300a00 */
[----:B------:R-:W4:Y:S11]  /*471e0*/  LDL.LU.64 R16, [R1+0x5248] ;  /* 0x0052480001107983 */ /* 0x000f360000300a00 */
[----:B------:R-:W-:Y:S10]  /*471f0*/  @!UPT UIADD3 URZ, URZ, URZ, URZ ;  /* 0x0000003f3f3ff290 */ /* 0x000ff4000fffe03f */
[----:B------:R-:W-:Y:S01]  /*47200*/  STL.64 [R1+0xc40], R4 ;  /* 0x000c400401007387 */ /* 0x000fe20000100a00 */
[----:B------:R0:W-:Y:S03]  /*47210*/  STL.64 [R1+0xc48], R6 ;  /* 0x000c480601007387 */ /* 0x0001e60000100a00 */
[----:B0-----:R-:W2:Y:S01]  /*47220*/  LDL.LU.64 R6, [R1+0x5240] ;  /* 0x0052400001067983 */ /* 0x001ea20000300a00 */
[----:B------:R-:W2:Y:S02]  /*47230*/  LDL.LU.64 R4, [R1+0x5238] ;  /* 0x0052380001047983 */ /* 0x000ea40000300a00 */
[----:B--2---:R-:W-:Y:S01]  /*47240*/  HMMA.16816.F32.BF16 R24, R24, R22, R4 ;  /* 0x000000161818723c */ /* 0x004fe20000041804 */
        /* <DEDUP_REMOVED lines=16> */
[----:B------:R-:W3:Y:S02]  /*47350*/  LDL.LU.64 R8, [R1+0x5218] ;  /* 0x0052180001087983 */ /* 0x000ee40000300a00 */
[----:B------:R-:W-:Y:S01]  /*47360*/  STL.64 [R1+0x5128], R18 ;  /* 0x0051281201007387 */ /* 0x000fe20000100a00 */
[C---:B---3--:R-:W-:Y:S11]  /*47370*/  HMMA.16816.F32.BF16 R8, R4.reuse, R14, R8 ;  /* 0x0000000e0408723c */ /* 0x048ff60000041808 */
[----:B------:R-:W-:Y:S11]  /*47380*/  @!UPT UIADD3 URZ, URZ, URZ, URZ ;  /* 0x0000003f3f3ff290 */ /* 0x000ff6000fffe03f */
[----:B------:R-:W-:Y:S01]  /*47390*/  @!UPT UIADD3 URZ, URZ, URZ, URZ ;  /* 0x0000003f3f3ff290 */ /* 0x000fe2000fffe03f */
[----:B------:R-:W-:Y:S01]  /*473a0*/  STL.64 [R1+0xc10], R8 ;  /* 0x000c100801007387 */ /* 0x000fe20000100a00 */
[----:B------:R0:W-:Y:S03]  /*473b0*/  STL.64 [R1+0xc18], R10 ;  /* 0x000c180a01007387 */ /* 0x0001e60000100a00 */
[----:B0-----:R-:W2:Y:S01]  /*473c0*/  LDL.LU.64 R10, [R1+0x5210] ;  /* 0x00521000010a7983 */ /* 0x001ea20000300a00 */
[----:B------:R-:W3:Y:S02]  /*473d0*/  LDL.LU.64 R8, [R1+0x5208] ;  /* 0x0052080001087983 */ /* 0x000ee40000300a00 */
[----:B------:R0:W-:Y:S02]  /*473e0*/  STL.64 [R1+0x5110], R14 ;  /* 0x0051100e01007387 */ /* 0x0001e40000100a00 */
[----:B0-----:R-:W-:Y:S02]  /*473f0*/  IMAD.MOV.U32 R14, RZ, RZ, R13 ;  /* 0x000000ffff0e7224 */ /* 0x001fe400078e000d */
[----:B------:R-:W-:Y:S01]  /*47400*/  IMAD.MOV.U32 R15, RZ, RZ, R12 ;  /* 0x000000ffff0f7224 */ /* 0x000fe200078e000c */
[----:B--2---:R-:W-:Y:S11]  /*47410*/  HMMA.16816.F32.BF16 R24, R4, R10, R24 ;  /* 0x0000000a0418723c */ /* 0x004ff60000041818 */
[----:B------:R-:W-:Y:S11]  /*47420*/  @!UPT UIADD3 URZ, URZ, URZ, URZ ;  /* 0x0000003f3f3ff290 */ /* 0x000ff6000fffe03f */
[----:B------:R-:W-:Y:S01]  /*47430*/  @!UPT UIADD3 URZ, URZ, URZ, URZ ;  /* 0x0000003f3f3ff290 */ /* 0x000fe2000fffe03f */
[----:B------:R-:W-:Y:S01]  /*47440*/  STL.64 [R1+0xc00], R24 ;  /* 0x000c001801007387 */ /* 0x000fe20000100a00 */
[----:B------:R-:W-:Y:S02]  /*47450*/  STL.64 [R1+0xc08], R26 ;  /* 0x000c081a01007387 */ /* 0x000fe40000100a00 */
[----:B------:R0:W-:Y:S02]  /*47460*/  STL.64 [R1+0x5148], R14 ;  /* 0x0051480e01007387 */ /* 0x0001e40000100a00 */
[----:B------:R-:W2:Y:S01]  /*47470*/  LDL.LU R12, [R1+0x600] ;  /* 0x00060000010c7983 */ /* 0x000ea20000300800 */
[----:B------:R-:W2:Y:S04]  /*47480*/  LDL.LU R13, [R1+0x604] ;  /* 0x00060400010d7983 */ /* 0x000ea80000300800 */
[----:B0-----:R-:W2:Y:S01]  /*47490*/  LDL.LU R14, [R1+0x608] ;  /* 0x00060800010e7983 */ /* 0x001ea20000300800 */
[----:B------:R-:W2:Y:S02]  /*474a0*/  LDL.LU R15, [R1+0x60c] ;  /* 0x00060c00010f7983 */ /* 0x000ea40000300800 */
[----:B----4-:R-:W-:-:S02]  /*474b0*/  IMAD.MOV.U32 R22, RZ, RZ, R17 ;  /* 0x000000ffff167224 */ /* 0x010fc400078e0011 */
[----:B------:R-:W-:Y:S01]  /*474c0*/  IMAD.MOV.U32 R23, RZ, RZ, R16 ;  /* 0x000000ffff177224 */ /* 0x000fe200078e0010 */
[----:B--2---:R0:W-:Y:S01]  /*474d0*/  STL.64 [R1+0x5158], R14 ;  /* 0x0051580e01007387 */ /* 0x0041e20000100a00 */
[----:B------:R-:W-:Y:S02]  /*474e0*/  STL.64 [R1+0x5150], R12 ;  /* 0x0051500c01007387 */ /* 0x000fe40000100a00 */
[----:B0-----:R-:W-:Y:S02]  /*474f0*/  IMAD.MOV.U32 R14, RZ, RZ, R3 ;  /* 0x000000ffff0e7224 */ /* 0x001fe400078e0003 */
[----:B---3--:R-:W-:Y:S01]  /*47500*/  IMAD.MOV.U32 R15, RZ, RZ, R8 ;  /* 0x000000ffff0f7224 */ /* 0x008fe200078e0008 */
[----:B------:R-:W2:Y:S04]  /*47510*/  LDL.LU R3, [R1+0x5200] ;  /* 0x0052000001037983 */ /* 0x000ea80000300800 */
[----:B------:R-:W-:Y:S01]  /*47520*/  STL.64 [R1+0x5170], R14 ;  /* 0x0051700e01007387 */ /* 0x000fe20000100a00 */
[----:B------:R-:W-:Y:S02]  /*47530*/  STL.64 [R1+0x5108], R10 ;  /* 0x0051080a01007387 */ /* 0x000fe40000100a00 */
[----:B------:R0:W-:Y:S02]  /*47540*/  STL [R1+0x5100], R9 ;  /* 0x0051000901007387 */ /* 0x0001e40000100800 */
[----:B------:R-:W3:Y:S01]  /*47550*/  LDL.LU R8, [R1+0x5f0] ;  /* 0x0005f00001087983 */ /* 0x000ee20000300800 */
[----:B0-----:R-:W3:Y:S01]  /*47560*/  LDL.LU R9, [R1+0x5f4] ;  /* 0x0005f40001097983 */ /* 0x001ee20000300800 */
[----:B------:R-:W4:Y:S02]  /*47570*/  LDL.LU R10, [R1+0x5f8] ;  /* 0x0005f800010a7983 */ /* 0x000f240000300800 */
[----:B------:R-:W4:Y:S02]  /*47580*/  LDL.LU R11, [R1+0x5fc] ;  /* 0x0005fc00010b7983 */ /* 0x000f240000300800 */
[----:B------:R0:W-:Y:S01]  /*47590*/  STL.64 [R1+0x51a0], R22 ;  /* 0x0051a01601007387 */ /* 0x0001e20000100a00 */
[----:B------:R-:W2:Y:S01]  /*475a0*/  LDL.LU R16, [R1+0x640] ;  /* 0x0006400001107983 */ /* 0x000ea20000300800 */
[----:B------:R-:W2:Y:S02]  /*475b0*/  LDL.LU R17, [R1+0x644] ;  /* 0x0006440001117983 */ /* 0x000ea40000300800 */
[----:B------:R-:W2:Y:S02]  /*475c0*/  LDL.LU R18, [R1+0x648] ;  /* 0x0006480001127983 */ /* 0x000ea40000300800 */
[----:B------:R-:W2:Y:S02]  /*475d0*/  LDL.LU R19, [R1+0x64c] ;  /* 0x00064c0001137983 */ /* 0x000ea40000300800 */
[----:B------:R-:W-:-:S02]  /*475e0*/  IMAD.MOV.U32 R15, RZ, RZ, R20 ;  /* 0x000000ffff0f7224 */ /* 0x000fc400078e0014 */
[----:B------:R-:W-:Y:S01]  /*475f0*/  IMAD.MOV.U32 R14, RZ, RZ, R21 ;  /* 0x000000ffff0e7224 */ /* 0x000fe200078e0015 */
[----:B--2---:R1:W-:Y:S01]  /*47600*/  STL.64 [R1+0x51b0], R18 ;  /* 0x0051b01201007387 */ /* 0x0043e20000100a00 */
[----:B------:R-:W-:Y:S02]  /*47610*/  STL.64 [R1+0x51a8], R16 ;  /* 0x0051a81001007387 */ /* 0x000fe40000100a00 */
[----:B------:R-:W2:Y:S02]  /*47620*/  LDL.LU R20, [R1+0x650] ;  /* 0x0006500001147983 */ /* 0x000ea40000300800 */
[----:B------:R-:W2:Y:S01]  /*47630*/  LDL.LU R21, [R1+0x654] ;  /* 0x0006540001157983 */ /* 0x000ea20000300800 */
[----:B0-----:R-:W2:Y:S01]  /*47640*/  LDL.LU R22, [R1+0x658] ;  /* 0x0006580001167983 */ /* 0x001ea20000300800 */
[----:B------:R-:W2:Y:S02]  /*47650*/  LDL.LU R23, [R1+0x65c] ;  /* 0x00065c0001177983 */ /* 0x000ea40000300800 */
[----:B------:R-:W2:Y:S02]  /*47660*/  LDL R26, [R1+0x88] ;  /* 0x00008800011a7983 */ /* 0x000ea40000100800 */
[----:B------:R-:W2:Y:S02]  /*47670*/  LDL R27, [R1+0x8c] ;  /* 0x00008c00011b7983 */ /* 0x000ea40000100800 */
[----:B--2---:R0:W-:Y:S01]  /*47680*/  STL.64 [R1+0x51d0], R26 ;  /* 0x0051d01a01007387 */ /* 0x0041e20000100a00 */
[----:B------:R-:W-:Y:S02]  /*47690*/  STL.64 [R1+0x51c0], R22 ;  /* 0x0051c01601007387 */ /* 0x000fe40000100a00 */
[----:B------:R-:W-:Y:S02]  /*476a0*/  STL.64 [R1+0x51b8], R20 ;  /* 0x0051b81401007387 */ /* 0x000fe40000100a00 */
[----:B-1----:R-:W2:Y:S01]  /*476b0*/  LDL R18, [R1+0x78] ;  /* 0x0000780001127983 */ /* 0x002ea20000100800 */
[----:B------:R-:W2:Y:S04]  /*476c0*/  LDL R19, [R1+0x7c] ;  /* 0x00007c0001137983 */ /* 0x000ea80000100800 */
[----:B0-----:R-:W2:Y:S04]  /*476d0*/  LDL R26, [R1+0x98] ;  /* 0x00009800011a7983 */ /* 0x001ea80000100800 */
[----:B------:R-:W2:Y:S04]  /*476e0*/  LDL R27, [R1+0x9c] ;  /* 0x00009c00011b7983 */ /* 0x000ea80000100800 */
[----:B--2---:R-:W-:Y:S01]  /*476f0*/  STL.64 [R1+0x51e8], R26 ;  /* 0x0051e81a01007387 */ /* 0x004fe20000100a00 */
[----:B------:R0:W-:Y:S02]  /*47700*/  STL.64 [R1+0x51c8], R18 ;  /* 0x0051c81201007387 */ /* 0x0001e40000100a00 */
[----:B------:R-:W2:Y:S02]  /*47710*/  LDL.LU R16, [R1+0x360] ;  /* 0x0003600001107983 */ /* 0x000ea40000300800 */
[----:B------:R-:W2:Y:S01]  /*47720*/  LDL.LU R17, [R1+0x364] ;  /* 0x0003640001117983 */ /* 0x000ea20000300800 */
[----:B0-----:R-:W2:Y:S01]  /*47730*/  LDL.LU R18, [R1+0x368] ;  /* 0x0003680001127983 */ /* 0x001ea20000300800 */
[----:B------:R-:W2:Y:S02]  /*47740*/  LDL.LU R19, [R1+0x36c] ;  /* 0x00036c0001137983 */ /* 0x000ea40000300800 */
[----:B------:R-:W3:Y:S02]  /*47750*/  LDL R26, [R1+0xa8] ;  /* 0x0000a800011a7983 */ /* 0x000ee40000100800 */
[----:B------:R-:W3:Y:S01]  /*47760*/  LDL R27, [R1+0xac] ;  /* 0x0000ac00011b7983 */ /* 0x000ee20000100800 */
[----:B--2---:R-:W-:Y:S01]  /*47770*/  STL.64 [R1+0x51e0], R18 ;  /* 0x0051e01201007387 */ /* 0x004fe20000100a00 */
[----:B------:R0:W-:Y:S03]  /*47780*/  STL.64 [R1+0x51d8], R16 ;  /* 0x0051d81001007387 */ /* 0x0001e60000100a00 */
[----:B0-----:R-:W2:Y:S01]  /*47790*/  LDL.LU R16, [R1+0x370] ;  /* 0x0003700001107983 */ /* 0x001ea20000300800 */
[----:B------:R-:W2:Y:S02]  /*477a0*/  LDL.LU R17, [R1+0x374] ;  /* 0x0003740001117983 */ /* 0x000ea40000300800 */
[----:B------:R-:W2:Y:S02]  /*477b0*/  LDL.LU R18, [R1+0x378] ;  /* 0x0003780001127983 */ /* 0x000ea40000300800 */
[----:B------:R-:W2:Y:S02]  /*477c0*/  LDL.LU R19, [R1+0x37c] ;  /* 0x00037c0001137983 */ /* 0x000ea40000300800 */
[----:B--2---:R-:W-:Y:S01]  /*477d0*/  STL.64 [R1+0x51f8], R18 ;  /* 0x0051f81201007387 */ /* 0x004fe20000100a00 */
[----:B------:R0:W-:Y:S03]  /*477e0*/  STL.64 [R1+0x51f0], R16 ;  /* 0x0051f01001007387 */ /* 0x0001e60000100a00 */
        /* <DEDUP_REMOVED lines=8> */
[----:B------:R-:W-:Y:S01]  /*47870*/  STL.64 [R1+0x5188], R14 ;  /* 0x0051880e01007387 */ /* 0x000fe20000100a00 */
        /* <DEDUP_REMOVED lines=10> */
[----:B------:R-:W4:Y:S02]  /*47920*/  LDL.LU R10, [R1+0x628] ;  /* 0x00062800010a7983 */ /* 0x000f240000300800 */
[----:B------:R-:W4:Y:S01]  /*47930*/  LDL.LU R11, [R1+0x62c] ;  /* 0x00062c00010b7983 */ /* 0x000f220000300800 */
[C---:B--2---:R-:W-:Y:S01]  /*47940*/  HMMA.16816.F32.BF16 R24, R4.reuse, R26, R16 ;  /* 0x0000001a0418723c */ /* 0x044fe20000041810 */
[----:B----4-:R-:W-:Y:S01]  /*47950*/  STL.64 [R1+0x5198], R10 ;  /* 0x0051980a01007387 */ /* 0x010fe20000100a00 */
[----:B---3--:R0:W-:Y:S03]  /*47960*/  STL.64 [R1+0x5190], R8 ;  /* 0x0051900801007387 */ /* 0x0081e60000100a00 */
        /* <DEDUP_REMOVED lines=20> */
[----:B------:R-:W-:Y:S02]  /*47ab0*/  STL.64 [R1+0xbd8], R26 ;  /* 0x000bd81a01007387 */ /* 0x000fe40000100a00 */
[----:B------:R-:W0:Y:S02]  /*47ac0*/  LDSM.16.MT88.4 R24, [R3+0x12180] ;  /* 0x012180000318783b */ /* 0x000e240000004200 */
[----:B0-----:R-:W-:Y:S02]  /*47ad0*/  STL [R1+0x5014], R24 ;  /* 0x0050141801007387 */ /* 0x001fe40000100800 */
[----:B------:R-:W-:Y:S02]  /*47ae0*/  STL [R1+0x5010], R25 ;  /* 0x0050101901007387 */ /* 0x000fe40000100800 */
[----:B------:R-:W-:Y:S02]  /*47af0*/  STL [R1+0x500c], R26 ;  /* 0x00500c1a01007387 */ /* 0x000fe40000100800 */
[----:B------:R0:W-:Y:S02]  /*47b00*/  STL [R1+0x5008], R27 ;  /* 0x0050081b01007387 */ /* 0x0001e40000100800 */
[----:B0-----:R-:W4:Y:S01]  /*47b10*/  LDL.64 R26, [R1+0x68] ;  /* 0x00006800011a7983 */ /* 0x001f220000100a00 */
[C---:B---3--:R-:W-:Y:S03]  /*47b20*/  HMMA.16816.F32.BF16 R16, R4.reuse, R18, R20 ;  /* 0x000000120410723c */ /* 0x048fe60000041814 */
[----:B------:R-:W4:Y:S01]  /*47b30*/  LDL.LU.64 R22, [R1+0x51c0] ;  /* 0x0051c00001167983 */ /* 0x000f220000300a00 */
[----:B------:R-:W4:Y:S11]  /*47b40*/  LDL.LU.64 R20, [R1+0x51b8] ;  /* 0x0051b80001147983 */ /* 0x000f360000300a00 */
[----:B------:R-:W-:Y:S08]  /*47b50*/  @!UPT UIADD3 URZ, URZ, URZ, URZ ;  /* 0x0000003f3f3ff290 */ /* 0x000ff0000fffe03f */
[----:B------:R-:W-:Y:S01]  /*47b60*/  STL.64 [R1+0xbc0], R16 ;  /* 0x000bc01001007387 */ /* 0x000fe20000100a00 */
[----:B------:R0:W-:Y:S03]  /*47b70*/  STL.64 [R1+0xbc8], R18 ;  /* 0x000bc81201007387 */ /* 0x0001e60000100a00 */
[----:B0-----:R-:W3:Y:S01]  /*47b80*/  LDL.LU.64 R18, [R1+0x51b0] ;  /* 0x0051b00001127983 */ /* 0x001ee20000300a00 */
[----:B------:R-:W3:Y:S01]  /*47b90*/  LDL.LU.64 R16, [R1+0x51a8] ;  /* 0x0051a80001107983 */ /* 0x000ee20000300a00 */
[C---:B----4-:R-:W-:Y:S11]  /*47ba0*/  HMMA.16816.F32.BF16 R20, R4.reuse, R26, R20 ;  /* 0x0000001a0414723c */ /* 0x050ff60000041814 */
[----:B------:R-:W-:Y:S11]  /*47bb0*/  @!UPT UIADD3 URZ, URZ, URZ, URZ ;  /* 0x0000003f3f3ff290 */ /* 0x000ff6000fffe03f */
[----:B------:R-:W-:Y:S01]  /*47bc0*/  @!UPT UIADD3 URZ, URZ, URZ, URZ ;  /* 0x0000003f3f3ff290 */ /* 0x000fe2000fffe03f */
[----:B------:R-:W-:Y:S01]  /*47bd0*/  STL.64 [R1+0xbb0], R20 ;  /* 0x000bb01401007387 */ /* 0x000fe20000100a00 */
[----:B------:R0:W-:Y:S03]  /*47be0*/  STL.64 [R1+0xbb8], R22 ;  /* 0x000bb81601007387 */ /* 0x0001e60000100a00 */
[----:B0-----:R-:W3:Y:S01]  /*47bf0*/  LDL.LU.64 R22, [R1+0x51a0] ;  /* 0x0051a00001167983 */ /* 0x001ee20000300a00 */
[----:B------:R-:W-:Y:S01]  /*47c00*/  STL.64 [R1+0x50c0], R26 ;  /* 0x0050c01a01007387 */ /* 0x000fe20000100a00 */
[----:B---3--:R-:W-:Y:S02]  /*47c10*/  HMMA.16816.F32.BF16 R16, R4, R22, R16 ;  /* 0x000000160410723c */ /* 0x008fe40000041810 */
[----:B------:R-:W3:Y:S11]  /*47c20*/  LDL.64 R22, [R1+0xc8] ;  /* 0x0000c80001167983 */ /* 0x000ef60000100a00 */
[----:B------:R-:W-:Y:S10]  /*47c30*/  @!UPT UIADD3 URZ, URZ, URZ, URZ ;  /* 0x0000003f3f3ff290 */ /* 0x000ff4000fffe03f */
[----:B------:R0:W-:Y:S01]  /*47c40*/  STL.64 [R1+0xba0], R16 ;  /* 0x000ba01001007387 */ /* 0x0001e20000100a00 */
[----:B------:R1:W-:Y:S03]  /*47c50*/  STL.64 [R1+0xba8], R18 ;  /* 0x000ba81201007387 */ /* 0x0003e60000100a00 */
[----:B0-----:R-:W4:Y:S01]  /*47c60*/  LDL.LU R16, [R1+0x350] ;  /* 0x0003500001107983 */ /* 0x001f220000300800 */
[----:B------:R-:W4:Y:S02]  /*47c70*/  LDL.LU R17, [R1+0x354] ;  /* 0x0003540001117983 */ /* 0x000f240000300800 */
[----:B-1----:R-:W3:Y:S02]  /*47c80*/  LDL.LU R18, [R1+0x358] ;  /* 0x0003580001127983 */ /* 0x002ee40000300800 */
[----:B------:R-:W3:Y:S02]  /*47c90*/  LDL.LU R19, [R1+0x35c] ;  /* 0x00035c0001137983 */ /* 0x000ee40000300800 */
[----:B------:R-:W-:-:S02]  /*47ca0*/  IMAD.MOV.U32 R14, RZ, RZ, R29 ;  /* 0x000000ffff0e7224 */ /* 0x000fc400078e001d */
[----:B------:R-:W-:-:S07]  /*47cb0*/  IMAD.MOV.U32 R15, RZ, RZ, R28 ;  /* 0x000000ffff0f7224 */ /* 0x000fce00078e001c */
[C---:B--2---:R-:W-:Y:S01]  /*47cc0*/  HMMA.16816.F32.BF16 R12, R4.reuse, R14, R8 ;  /* 0x0000000e040c723c */ /* 0x044fe20000041808 */
[----:B---3--:R-:W-:Y:S01]  /*47cd0*/  STL.64 [R1+0x5140], R18 ;  /* 0x0051401201007387 */ /* 0x008fe20000100a00 */
[----:B----4-:R0:W-:Y:S03]  /*47ce0*/  STL.64 [R1+0x5138], R16 ;  /* 0x0051381001007387 */ /* 0x0101e60000100a00 */
        /* <DEDUP_REMOVED lines=29> */
[----:B------:R0:W-:Y:S01]  /*47ec0*/  STL.64 [R1+0xb60], R24 ;  /* 0x000b601801007387 */ /* 0x0001e20000100a00 */
[----:B------:R1:W-:Y:S03]  /*47ed0*/  STL.64 [R1+0xb68], R26 ;  /* 0x000b681a01007387 */ /* 0x0003e60000100a00 */
[----:B0-----:R-:W4:Y:S01]  /*47ee0*/  LDL.LU R24, [R1+0x4e0] ;  /* 0x0004e00001187983 */ /* 0x001f220000300800 */
[C---:B---3--:R-:W-:Y:S11]  /*47ef0*/  HMMA.16816.F32.BF16 R8, R4.reuse, R14, R8 ;  /* 0x0000000e0408723c */ /* 0x048ff60000041808 */
[----:B------:R-:W-:Y:S11]  /*47f00*/  @!UPT UIADD3 URZ, URZ, URZ, URZ ;  /* 0x0000003f3f3ff290 */ /* 0x000ff6000fffe03f */
[----:B------:R-:W-:Y:S01]  /*47f10*/  @!UPT UIADD3 URZ, URZ, URZ, URZ ;  /* 0x0000003f3f3ff290 */ /* 0x000fe2000fffe03f */
[----:B------:R0:W-:Y:S01]  /*47f20*/  STL.64 [R1+0xb50], R8 ;  /* 0x000b500801007387 */ /* 0x0001e20000100a00 */
[----:B------:R3:W-:Y:S02]  /*47f30*/  STL.64 [R1+0xb58], R10 ;  /* 0x000b580a01007387 */ /* 0x0007e40000100a00 */
[----:B------:R-:W4:Y:S02]  /*47f40*/  LDL.LU R25, [R1+0x4e4] ;  /* 0x0004e40001197983 */ /* 0x000f240000300800 */
[----:B-1----:R-:W2:Y:S01]  /*47f50*/  LDL.LU R26, [R1+0x4e8] ;  /* 0x0004e800011a7983 */ /* 0x002ea20000300800 */
[----:B------:R-:W2:Y:S01]  /*47f60*/  LDL.LU R27, [R1+0x4ec] ;  /* 0x0004ec00011b7983 */ /* 0x000ea20000300800 */
[----:B------:R-:W4:Y:S02]  /*47f70*/  LDL.LU R12, [R1+0x330] ;  /* 0x00033000010c7983 */ /* 0x000f240000300800 */
[----:B------:R-:W4:Y:S02]  /*47f80*/  LDL.LU R13, [R1+0x334] ;  /* 0x00033400010d7983 */ /* 0x000f240000300800 */
[----:B------:R-:W4:Y:S01]  /*47f90*/  LDL.LU R14, [R1+0x338] ;  /* 0x00033800010e7983 */ /* 0x000f220000300800 */
[----:B------:R-:W4:Y:S04]  /*47fa0*/  LDL.LU R15, [R1+0x33c] ;  /* 0x00033c00010f7983 */ /* 0x000f280000300800 */
[----:B0-----:R-:W4:Y:S01]  /*47fb0*/  LDL.LU R8, [R1+0x320] ;  /* 0x0003200001087983 */ /* 0x001f220000300800 */
[----:B------:R-:W4:Y:S02]  /*47fc0*/  LDL.LU R9, [R1+0x324] ;  /* 0x0003240001097983 */ /* 0x000f240000300800 */
[----:B---3--:R-:W3:Y:S02]  /*47fd0*/  LDL.LU R10, [R1+0x328] ;  /* 0x00032800010a7983 */ /* 0x008ee40000300800 */
[----:B------:R-:W3:Y:S01]  /*47fe0*/  LDL.LU R11, [R1+0x32c] ;  /* 0x00032c00010b7983 */ /* 0x000ee20000300800 */
[----:B--2---:R0:W-:Y:S01]  /*47ff0*/  STL.64 [R1+0x50d0], R26 ;  /* 0x0050d01a01007387 */ /* 0x0041e20000100a00 */
[----:B----4-:R-:W-:Y:S03]  /*48000*/  STL.64 [R1+0x50c8], R24 ;  /* 0x0050c81801007387 */ /* 0x010fe60000100a00 */
[----:B0-----:R-:W2:Y:S01]  /*48010*/  LDL.64 R26, [R1+0x98] ;  /* 0x00009800011a7983 */ /* 0x001ea20000100a00 */
[----:B------:R-:W-:Y:S03]  /*48020*/  HMMA.16816.F32.BF16 R16, R4, R22, R16 ;  /* 0x000000160410723c */ /* 0x000fe60000041810 */
[----:B--2---:R0:W-:Y:S04]  /*48030*/  STL.64 [R1+0x50e0], R26 ;  /* 0x0050e01a01007387 */ /* 0x0041e80000100a00 */
[----:B0-----:R-:W2:Y:S01]  /*48040*/  LDL.64 R26, [R1+0xa8] ;  /* 0x0000a800011a7983 */ /* 0x001ea20000100a00 */
[----:B------:R-:W-:-:S02]  /*48050*/  IMAD.MOV.U32 R29, RZ, RZ, R22 ;  /* 0x000000ffff1d7224 */ /* 0x000fc400078e0016 */
[----:B------:R-:W-:Y:S01]  /*48060*/  IMAD.MOV.U32 R28, RZ, RZ, R23 ;  /* 0x000000ffff1c7224 */ /* 0x000fe200078e0017 */
[----:B--2---:R0:W-:Y:S01]  /*48070*/  STL.64 [R1+0x50f8], R26 ;  /* 0x0050f81a01007387 */ /* 0x0041e20000100a00 */
[----:B------:R-:W2:Y:S02]  /*48080*/  LDL.LU R24, [R1+0x310] ;  /* 0x0003100001187983 */ /* 0x000ea40000300800 */
[----:B------:R-:W2:Y:S01]  /*48090*/  LDL.LU R25, [R1+0x314] ;  /* 0x0003140001197983 */ /* 0x000ea20000300800 */
[----:B0-----:R-:W2:Y:S01]  /*480a0*/  LDL.LU R26, [R1+0x318] ;  /* 0x00031800011a7983 */ /* 0x001ea20000300800 */
[----:B------:R-:W2:Y:S07]  /*480b0*/  LDL.LU R27, [R1+0x31c] ;  /* 0x00031c00011b7983 */ /* 0x000eae0000300800 */
[----:B------:R-:W-:Y:S02]  /*480c0*/  STL.64 [R1+0xb40], R16 ;  /* 0x000b401001007387 */ /* 0x000fe40000100a00 */
[----:B------:R0:W-:Y:S02]  /*480d0*/  STL.64 [R1+0xb48], R18 ;  /* 0x000b481201007387 */ /* 0x0001e40000100a00 */
[----:B0-----:R-:W4:Y:S01]  /*480e0*/  LDL.LU.64 R18, [R1+0x5140] ;  /* 0x0051400001127983 */ /* 0x001f220000300a00 */
[----:B------:R-:W4:Y:S02]  /*480f0*/  LDL.LU.64 R16, [R1+0x5138] ;  /* 0x0051380001107983 */ /* 0x000f240000300a00 */
[----:B------:R-:W4:Y:S02]  /*48100*/  LDL.LU.64 R22, [R1+0x5130] ;  /* 0x0051300001167983 */ /* 0x000f240000300a00 */
[----:B----4-:R-:W-:Y:S01]  /*48110*/  HMMA.16816.F32.BF16 R4, R4, R22, R16 ;  /* 0x000000160404723c */ /* 0x010fe20000041810 */
[----:B------:R-:W4:Y:S01]  /*48120*/  LDL.LU.64 R18, [R1+0x5128] ;  /* 0x0051280001127983 */ /* 0x000f220000300a00 */
[----:B------:R-:W4:Y:S02]  /*48130*/  LDL.LU.64 R22, [R1+0x5120] ;  /* 0x0051200001167983 */ /* 0x000f240000300a00 */
[----:B------:R-:W4:Y:S11]  /*48140*/  LDL.LU.64 R20, [R1+0x5118] ;  /* 0x0051180001147983 */ /* 0x000f360000300a00 */
[----:B------:R-:W-:Y:S08]  /*48150*/  @!UPT UIADD3 URZ, URZ, URZ, URZ ;  /* 0x0000003f3f3ff290 */ /* 0x000ff0000fffe03f */
[----:B------:R-:W-:Y:S01]  /*48160*/  STL.64 [R1+0xb30], R4 ;  /* 0x000b300401007387 */ /* 0x000fe20000100a00 */
[----:B------:R0:W-:Y:S03]  /*48170*/  STL.64 [R1+0xb38], R6 ;  /* 0x000b380601007387 */ /* 0x0001e60000100a00 */
[----:B0-----:R-:W2:Y:S04]  /*48180*/  LDL.64 R6, [R1+0x88] ;  /* 0x0000880001067983 */ /* 0x001ea80000100a00 */
[----:B--2---:R0:W-:Y:S01]  /*48190*/  STL.64 [R1+0x50d8], R6 ;  /* 0x0050d80601007387 */ /* 0x0041e20000100a00 */
[----:B------:R-:W2:Y:S02]  /*481a0*/  LDL.LU R4, [R1+0x2f0] ;  /* 0x0002f00001047983 */ /* 0x000ea40000300800 */
[----:B------:R-:W2:Y:S01]  /*481b0*/  LDL.LU R5, [R1+0x2f4] ;  /* 0x0002f40001057983 */ /* 0x000ea20000300800 */
[----:B0-----:R-:W2:Y:S01]  /*481c0*/  LDL.LU R6, [R1+0x2f8] ;  /* 0x0002f80001067983 */ /* 0x001ea20000300800 */
[----:B------:R-:W2:Y:S01]  /*481d0*/  LDL.LU R7, [R1+0x2fc] ;  /* 0x0002fc0001077983 */ /* 0x000ea20000300800 */
[C---:B----4-:R-:W-:Y:S02]  /*481e0*/  HMMA.16816.F32.BF16 R12, R20.reuse, R18, R12 ;  /* 0x00000012140c723c */ /* 0x050fe4000004180c */
        /* <DEDUP_REMOVED lines=10> */
[----:B------:R-:W-:Y:S02]  /*48290*/  STL [R1+0x5018], R19 ;  /* 0x0050181301007387 */ /* 0x000fe40000100800 */
[----:B------:R0:W-:Y:S02]  /*482a0*/  STL [R1+0x50bc], R18 ;  /* 0x0050bc1201007387 */ /* 0x0001e40000100800 */
[----:B------:R-:W4:Y:S01]  /*482b0*/  LDL.LU R16, [R1+0x4d0] ;  /* 0x0004d00001107983 */ /* 0x000f220000300800 */
[----:B------:R-:W4:Y:S04]  /*482c0*/  LDL.LU R17, [R1+0x4d4] ;  /* 0x0004d40001117983 */ /* 0x000f280000300800 */
[----:B0-----:R-:W4:Y:S01]  /*482d0*/  LDL.LU R18, [R1+0x4d8] ;  /* 0x0004d80001127983 */ /* 0x001f220000300800 */
[----:B------:R-:W4:Y:S01]  /*482e0*/  LDL.LU R19, [R1+0x4dc] ;  /* 0x0004dc0001137983 */ /* 0x000f220000300800 */
[C---:B---3--:R-:W-:Y:S11]  /*482f0*/  HMMA.16816.F32.BF16 R8, R20.reuse, R14, R8 ;  /* 0x0000000e1408723c */ /* 0x048ff60000041808 */
[----:B------:R-:W-:Y:S11]  /*48300*/  @!UPT UIADD3 URZ, URZ, URZ, URZ ;  /* 0x0000003f3f3ff290 */ /* 0x000ff6000fffe03f */
[----:B------:R-:W-:Y:S01]  /*48310*/  @!UPT UIADD3 URZ, URZ, URZ, URZ ;  /* 0x0000003f3f3ff290 */ /* 0x000fe2000fffe03f */
[----:B------:R-:W-:Y:S01]  /*48320*/  STL.64 [R1+0xb10], R8 ;  /* 0x000b100801007387 */ /* 0x000fe20000100a00 */
[----:B------:R0:W-:Y:S03]  /*48330*/  STL.64 [R1+0xb18], R10 ;  /* 0x000b180a01007387 */ /* 0x0001e60000100a00 */
[----:B0-----:R-:W3:Y:S01]  /*48340*/  LDL.LU.64 R10, [R1+0x5108] ;  /* 0x00510800010a7983 */ /* 0x001ee20000300a00 */
[----:B------:R-:W2:Y:S02]  /*48350*/  LDL.LU R9, [R1+0x5100] ;  /* 0x0051000001097983 */ /* 0x000ea40000300800 */
        /* <DEDUP_REMOVED lines=26> */
[----:B------:R-:W-:Y:S02]  /*48500*/  IMAD.MOV.U32 R8, RZ, RZ, R26 ;  /* 0x000000ffff087224 */ /* 0x000fe400078e001a */
[----:B------:R-:W-:Y:S02]  /*48510*/  IMAD.MOV.U32 R3, RZ, RZ, R27 ;  /* 0x000000ffff037224 */ /* 0x000fe400078e001b */
[----:B------:R-:W3:Y:S01]  /*48520*/  LDL.LU.64 R26, [R1+0x50d0] ;  /* 0x0050d000011a7983 */ /* 0x000ee20000300a00 */
[----:B------:R-:W3:Y:S01]  /*48530*/  LDL.LU.64 R24, [R1+0x50c8] ;  /* 0x0050c80001187983 */ /* 0x000ee20000300a00 */
[C---:B--2---:R-:W-:Y:S11]  /*48540*/  HMMA.16816.F32.BF16 R12, R20.reuse, R6, R12 ;  /* 0x00000006140c723c */ /* 0x044ff6000004180c */
[----:B------:R-:W-:Y:S11]  /*48550*/  @!UPT UIADD3 URZ, URZ, URZ, URZ ;  /* 0x0000003f3f3ff290 */ /* 0x000ff6000fffe03f */
[----:B------:R-:W-:Y:S01]  /*48560*/  @!UPT UIADD3 URZ, URZ, URZ, URZ ;  /* 0x0000003f3f3ff290 */ /* 0x000fe2000fffe03f */
[----:B------:R0:W-:Y:S02]  /*48570*/  STL.64 [R1+0xac0], R12 ;  /* 0x000ac00c01007387 */ /* 0x0001e40000100a00 */
[----:B0-----:R-:W-:Y:S02]  /*48580*/  IMAD.MOV.U32 R13, RZ, RZ, R6 ;  /* 0x000000ffff0d7224 */ /* 0x001fe400078e0006 */
[----:B------:R-:W-:Y:S02]  /*48590*/  IMAD.MOV.U32 R12, RZ, RZ, R7 ;  /* 0x000000ffff0c7224 */ /* 0x000fe400078e0007 */
[----:B------:R-:W0:Y:S04]  /*485a0*/  LDSM.16.MT88.4 R4, [R9+0x12000] ;  /* 0x012000000904783b */ /* 0x000e280000004200 */
[----:B------:R-:W-:Y:S01]  /*485b0*/  STL.64 [R1+0xac8], R14 ;  /* 0x000ac80e01007387 */ /* 0x000fe20000100a00 */
[----:B------:R-:W-:Y:S02]  /*485c0*/  STL.64 [R1+0x4ff8], R10 ;  /* 0x004ff80a01007387 */ /* 0x000fe40000100a00 */
[----:B------:R-:W-:Y:S01]  /*485d0*/  STL [R1+0x4ff0], R9 ;  /* 0x004ff00901007387 */ /* 0x000fe20000100800 */
[----:B0-----:R0:W-:Y:S01]  /*485e0*/  STL.64 [R1+0x4ed8], R6 ;  /* 0x004ed80601007387 */ /* 0x0011e20000100a00 */
[----:B------:R-:W-:Y:S03]  /*485f0*/  STL.64 [R1+0x4ed0], R4 ;  /* 0x004ed00401007387 */ /* 0x000fe60000100a00 */
[----:B0-----:R-:W2:Y:S04]  /*48600*/  LDL.64 R6, [R1+0xb8] ;  /* 0x0000b80001067983 */ /* 0x001ea80000100a00 */
[----:B--2---:R0:W-:Y:S04]  /*48610*/  STL.64 [R1+0x5070], R6 ;  /* 0x0050700601007387 */ /* 0x0041e80000100a00 */
[----:B0-----:R-:W3:Y:S02]  /*48620*/  LDL.64 R6, [R1+0x78] ;  /* 0x0000780001067983 */ /* 0x001ee40000100a00 */
[C---:B---3--:R-:W-:Y:S11]  /*48630*/  HMMA.16816.F32.BF16 R24, R20.reuse, R6, R24 ;  /* 0x000000061418723c */ /* 0x048ff60000041818 */
[----:B------:R-:W-:Y:S11]  /*48640*/  @!UPT UIADD3 URZ, URZ, URZ, URZ ;  /* 0x0000003f3f3ff290 */ /* 0x000ff6000fffe03f */
[----:B------:R-:W-:Y:S01]  /*48650*/  @!UPT UIADD3 URZ, URZ, URZ, URZ ;  /* 0x0000003f3f3ff290 */ /* 0x000fe2000fffe03f */
[----:B------:R-:W-:Y:S01]  /*48660*/  STL.64 [R1+0xab0], R24 ;  /* 0x000ab01801007387 */ /* 0x000fe20000100a00 */
[----:B------:R0:W-:Y:S03]  /*48670*/  STL.64 [R1+0xab8], R26 ;  /* 0x000ab81a01007387 */ /* 0x0001e60000100a00 */
[----:B0-----:R-:W4:Y:S01]  /*48680*/  LDL.LU.64 R26, [R1+0x50c0] ;  /* 0x0050c000011a7983 */ /* 0x001f220000300a00 */
[----:B------:R-:W-:Y:S02]  /*48690*/  IMAD.MOV.U32 R10, RZ, RZ, R6 ;  /* 0x000000ffff0a7224 */ /* 0x000fe400078e0006 */
[----:B------:R-:W-:Y:S02]  /*486a0*/  IMAD.MOV.U32 R9, RZ, RZ, R7 ;  /* 0x000000ffff097224 */ /* 0x000fe400078e0007 */
[----:B----4-:R-:W-:Y:S01]  /*486b0*/  HMMA.16816.F32.BF16 R4, R20, R26, R16 ;  /* 0x0000001a1404723c */ /* 0x010fe20000041810 */
[----:B------:R-:W-:-:S02]  /*486c0*/  IMAD.MOV.U32 R14, RZ, RZ, R26 ;  /* 0x000000ffff0e7224 */ /* 0x000fc400078e001a */
[----:B------:R-:W-:Y:S11]  /*486d0*/  IMAD.MOV.U32 R11, RZ, RZ, R27 ;  /* 0x000000ffff0b7224 */ /* 0x000ff600078e001b */
[----:B------:R-:W-:Y:S09]  /*486e0*/  @!UPT UIADD3 URZ, URZ, URZ, URZ ;  /* 0x0000003f3f3ff290 */ /* 0x000ff2000fffe03f */
[----:B------:R-:W-:Y:S01]  /*486f0*/  STL.64 [R1+0xaa0], R4 ;  /* 0x000aa00401007387 */ /* 0x000fe20000100a00 */
[----:B------:R-:W-:Y:S02]  /*48700*/  STL.64 [R1+0xaa8], R6 ;  /* 0x000aa80601007387 */ /* 0x000fe40000100a00 */
[----:B------:R-:W-:Y:S02]  /*48710*/  STL [R1+0x50b8], R14 ;  /* 0x0050b80e01007387 */ /* 0x000fe40000100800 */
[----:B------:R-:W-:Y:S01]  /*48720*/  STL.64 [R1+0x50b0], R12 ;  /* 0x0050b00c01007387 */ /* 0x000fe20000100a00 */
[----:B------:R-:W-:Y:S01]  /*48730*/  STL.64 [R1+0x5028], R10 ;  /* 0x0050280a01007387 */ /* 0x000fe20000100a00 */
[----:B------:R0:W-:Y:S03]  /*48740*/  STL.64 [R1+0x5020], R8 ;  /* 0x0050200801007387 */ /* 0x0001e60000100a00 */
[----:B0-----:R-:W2:Y:S01]  /*48750*/  LDL.LU R8, [R1+0x2d0] ;  /* 0x0002d00001087983 */ /* 0x001ea20000300800 */
        /* <DEDUP_REMOVED lines=10> */
[----:B------:R-:W2:Y:S01]  /*48800*/  LDL.LU R19, [R1+0x4cc] ;  /* 0x0004cc0001137983 */ /* 0x000ea20000300800 */
[----:B------:R-:W2:Y:S01]  /*48810*/  LDL.64 R14, [R1+0x58] ;  /* 0x00005800010e7983 */ /* 0x000ea20000100a00 */
[----:B------:R-:W2:Y:S02]  /*48820*/  LDL.LU R24, [R1+0x4a0] ;  /* 0x0004a00001187983 */ /* 0x000ea40000300800 */
[----:B------:R-:W2:Y:S02]  /*48830*/  LDL.LU R25, [R1+0x4a4] ;  /* 0x0004a40001197983 */ /* 0x000ea40000300800 */
[----:B------:R-:W2:Y:S01]  /*48840*/  LDL.LU R26, [R1+0x4a8] ;  /* 0x0004a800011a7983 */ /* 0x000ea20000300800 */
[----:B------:R-:W2:Y:S04]  /*48850*/  LDL.LU R27, [R1+0x4ac] ;  /* 0x0004ac00011b7983 */ /* 0x000ea80000300800 */
[----:B--2---:R0:W-:Y:S01]  /*48860*/  STL.64 [R1+0x50a0], R26 ;  /* 0x0050a01a01007387 */ /* 0x0041e20000100a00 */
[----:B------:R-:W-:Y:S03]  /*48870*/  STL.64 [R1+0x5098], R24 ;  /* 0x0050981801007387 */ /* 0x000fe60000100a00 */
[----:B0-----:R-:W2:Y:S01]  /*48880*/  LDL.64 R26, [R1+0x48] ;  /* 0x00004800011a7983 */ /* 0x001ea20000100a00 */
[----:B------:R0:W-:Y:S02]  /*48890*/  STL.64 [R1+0x5080], R6 ;  /* 0x0050800601007387 */ /* 0x0001e40000100a00 */
[----:B----4-:R-:W-:Y:S01]  /*488a0*/  STL.64 [R1+0x5078], R4 ;  /* 0x0050780401007387 */ /* 0x010fe20000100a00 */
[----:B0-----:R-:W4:Y:S04]  /*488b0*/  LDL.64 R6, [R1+0x28] ;  /* 0x0000280001067983 */ /* 0x001f280000100a00 */
[----:B----4-:R0:W-:Y:S04]  /*488c0*/  STL.64 [R1+0x5090], R6 ;  /* 0x0050900601007387 */ /* 0x0101e80000100a00 */
[----:B0-----:R-:W4:Y:S04]  /*488d0*/  LDL.64 R6, [R1+0x38] ;  /* 0x0000380001067983 */ /* 0x001f280000100a00 */
[----:B----4-:R0:W-:Y:S01]  /*488e0*/  STL.64 [R1+0x50a8], R6 ;  /* 0x0050a80601007387 */ /* 0x0101e20000100a00 */
[----:B------:R-:W2:Y:S02]  /*488f0*/  LDL.LU R4, [R1+0x4b0] ;  /* 0x0004b00001047983 */ /* 0x000ea40000300800 */
[----:B------:R-:W2:Y:S01]  /*48900*/  LDL.LU R5, [R1+0x4b4] ;  /* 0x0004b40001057983 */ /* 0x000ea20000300800 */
[----:B0-----:R-:W2:Y:S01]  /*48910*/  LDL.LU R6, [R1+0x4b8] ;  /* 0x0004b80001067983 */ /* 0x001ea20000300800 */
[----:B------:R-:W2:Y:S02]  /*48920*/  LDL.LU R7, [R1+0x4bc] ;  /* 0x0004bc0001077983 */ /* 0x000ea40000300800 */
[----:B---3--:R0:W-:Y:S02]  /*48930*/  STL.64 [R1+0x5038], R10 ;  /* 0x0050380a01007387 */ /* 0x0081e40000100a00 */
[----:B------:R-:W-:Y:S02]  /*48940*/  STL.64 [R1+0x5030], R8 ;  /* 0x0050300801007387 */ /* 0x000fe40000100a00 */
[----:B0-----:R-:W-:-:S02]  /*48950*/  IMAD.MOV.U32 R10, RZ, RZ, R29 ;  /* 0x000000ffff0a7224 */ /* 0x001fc400078e001d */
[----:B------:R-:W-:-:S05]  /*48960*/  IMAD.MOV.U32 R11, RZ, RZ, R28 ;  /* 0x000000ffff0b7224 */ /* 0x000fca00078e001c */
[----:B------:R0:W-:Y:S04]  /*48970*/  STL.64 [R1+0x5050], R10 ;  /* 0x0050500a01007387 */ /* 0x0001e80000100a00 */
[----:B0-----:R-:W3:Y:S01]  /*48980*/  LDL.64 R10, [R1+0x8] ;  /* 0x00000800010a7983 */ /* 0x001ee20000100a00 */
[C---:B------:R-:W-:Y:S03]  /*48990*/  HMMA.16816.F32.BF16 R16, R20.reuse, R14, R16 ;  /* 0x0000000e1410723c */ /* 0x040fe60000041810 */
[----:B---3--:R0:W-:Y:S04]  /*489a0*/  STL.64 [R1+0x5068], R10 ;  /* 0x0050680a01007387 */ /* 0x0081e80000100a00 */
[----:B0-----:R-:W3:Y:S04]  /*489b0*/  LDL.64 R10, [R1+0x18] ;  /* 0x00001800010a7983 */ /* 0x001ee80000100a00 */
[----:B---3--:R0:W-:Y:S01]  /*489c0*/  STL.64 [R1+0x5088], R10 ;  /* 0x0050880a01007387 */ /* 0x0081e20000100a00 */
[----:B------:R-:W3:Y:S02]  /*489d0*/  LDL.LU R8, [R1+0x490] ;  /* 0x0004900001087983 */ /* 0x000ee40000300800 */
[----:B------:R-:W3:Y:S01]  /*489e0*/  LDL.LU R9, [R1+0x494] ;  /* 0x0004940001097983 */ /* 0x000ee20000300800 */
[----:B0-----:R-:W3:Y:S01]  /*489f0*/  LDL.LU R10, [R1+0x498] ;  /* 0x00049800010a7983 */ /* 0x001ee20000300800 */
[----:B------:R-:W3:Y:S07]  /*48a00*/  LDL.LU R11, [R1+0x49c] ;  /* 0x00049c00010b7983 */ /* 0x000eee0000300800 */
[----:B------:R0:W-:Y:S02]  /*48a10*/  STL.64 [R1+0xa90], R16 ;  /* 0x000a901001007387 */ /* 0x0001e40000100a00 */
[----:B------:R1:W-:Y:S02]  /*48a20*/  STL.64 [R1+0xa98], R18 ;  /* 0x000a981201007387 */ /* 0x0003e40000100a00 */
[----:B0-----:R-:W-:Y:S01]  /*48a30*/  IMAD.MOV.U32 R16, RZ, RZ, R14 ;  /* 0x000000ffff107224 */ /* 0x001fe200078e000e */
[----:B-1----:R-:W4:Y:S01]  /*48a40*/  LDL.LU R18, [R1+0x50bc] ;  /* 0x0050bc0001127983 */ /* 0x002f220000300800 */
[----:B------:R-:W3:Y:S02]  /*48a50*/  LDL.LU R14, [R1+0x50b8] ;  /* 0x0050b800010e7983 */ /* 0x000ee40000300800 */
[----:B------:R-:W4:Y:S01]  /*48a60*/  LDL.LU.64 R12, [R1+0x50b0] ;  /* 0x0050b000010c7983 */ /* 0x000f220000300a00 */
[----:B--2---:R-:W-:Y:S01]  /*48a70*/  HMMA.16816.F32.BF16 R4, R20, R26, R4 ;  /* 0x0000001a1404723c */ /* 0x004fe20000041804 */
[----:B---3--:R-:W-:Y:S01]  /*48a80*/  STL.64 [R1+0x5048], R14 ;  /* 0x0050480e01007387 */ /* 0x008fe20000100a00 */
[----:B----4-:R0:W-:Y:S03]  /*48a90*/  STL.64 [R1+0x5040], R12 ;  /* 0x0050400c01007387 */ /* 0x0101e60000100a00 */
[----:B0-----:R-:W2:Y:S01]  /*48aa0*/  LDL.LU R12, [R1+0x460] ;  /* 0x00046000010c7983 */ /* 0x001ea20000300800 */
[----:B------:R-:W2:Y:S02]  /*48ab0*/  LDL.LU R13, [R1+0x464] ;  /* 0x00046400010d7983 */ /* 0x000ea40000300800 */
[----:B------:R-:W3:Y:S02]  /*48ac0*/  LDL.LU R14, [R1+0x468] ;  /* 0x00046800010e7983 */ /* 0x000ee40000300800 */
[----:B------:R-:W3:Y:S02]  /*48ad0*/  LDL.LU R15, [R1+0x46c] ;  /* 0x00046c00010f7983 */ /* 0x000ee40000300800 */
[----:B------:R-:W-:-:S02]  /*48ae0*/  IMAD.MOV.U32 R28, RZ, RZ, R26 ;  /* 0x000000ffff1c7224 */ /* 0x000fc400078e001a */
[----:B------:R-:W-:Y:S01]  /*48af0*/  IMAD.MOV.U32 R17, RZ, RZ, R27 ;  /* 0x000000ffff117224 */ /* 0x000fe200078e001b */
        /* <DEDUP_REMOVED lines=9> */
[----:B------:R-:W3:Y:S02]  /*48b90*/  LDL.LU.64 R26, [R1+0x50a0] ;  /* 0x0050a000011a7983 */ /* 0x000ee40000300a00 */
[----:B------:R-:W3:Y:S02]  /*48ba0*/  LDL.LU.64 R24, [R1+0x5098] ;  /* 0x0050980001187983 */ /* 0x000ee40000300a00 */
[C---:B---3--:R-:W-:Y:S01]  /*48bb0*/  HMMA.16816.F32.BF16 R24, R20.reuse, R6, R24 ;  /* 0x000000061418723c */ /* 0x048fe20000041818 */
[----:B------:R-:W-:Y:S11]  /*48bc0*/  IMAD.MOV.U32 R29, RZ, RZ, R7 ;  /* 0x000000ffff1d7224 */ /* 0x000ff600078e0007 */
[----:B------:R-:W-:Y:S11]  /*48bd0*/  @!UPT UIADD3 URZ, URZ, URZ, URZ ;  /* 0x0000003f3f3ff290 */ /* 0x000ff6000fffe03f */
[----:B------:R-:W-:Y:S01]  /*48be0*/  STL.64 [R1+0xa70], R24 ;  /* 0x000a701801007387 */ /* 0x000fe20000100a00 */
[----:B------:R0:W-:Y:S02]  /*48bf0*/  STL.64 [R1+0xa78], R26 ;  /* 0x000a781a01007387 */ /* 0x0001e40000100a00 */
[----:B0-----:R-:W-:Y:S02]  /*48c00*/  IMAD.MOV.U32 R27, RZ, RZ, R6 ;  /* 0x000000ffff1b7224 */ /* 0x001fe400078e0006 */
[----:B------:R-:W3:Y:S02]  /*48c10*/  LDL.LU.64 R6, [R1+0x5090] ;  /* 0x0050900001067983 */ /* 0x000ee40000300a00 */
        /* <DEDUP_REMOVED lines=29> */
[----:B------:R-:W4:Y:S11]  /*48df0*/  LDL.LU.64 R12, [R1+0x5040] ;  /* 0x00504000010c7983 */ /* 0x000f360000300a00 */
[----:B------:R-:W-:Y:S10]  /*48e00*/  @!UPT UIADD3 URZ, URZ, URZ, URZ ;  /* 0x0000003f3f3ff290 */ /* 0x000ff4000fffe03f */
[----:B------:R-:W-:Y:S01]  /*48e10*/  STL.64 [R1+0xa30], R8 ;  /* 0x000a300801007387 */ /* 0x000fe20000100a00 */
[----:B------:R0:W-:Y:S03]  /*48e20*/  STL.64 [R1+0xa38], R10 ;  /* 0x000a380a01007387 */ /* 0x0001e60000100a00 */
[----:B0-----:R-:W3:Y:S01]  /*48e30*/  LDL.LU.64 R10, [R1+0x5038] ;  /* 0x00503800010a7983 */ /* 0x001ee20000300a00 */
[----:B------:R-:W3:Y:S02]  /*48e40*/  LDL.LU.64 R8, [R1+0x5030] ;  /* 0x0050300001087983 */ /* 0x000ee40000300a00 */
[----:B---3--:R-:W-:Y:S01]  /*48e50*/  HMMA.16816.F32.BF16 R20, R20, R6, R8 ;  /* 0x000000061414723c */ /* 0x008fe20000041808 */
[----:B------:R-:W3:Y:S01]  /*48e60*/  LDL.LU.64 R10, [R1+0x5028] ;  /* 0x00502800010a7983 */ /* 0x000ee20000300a00 */
[----:B------:R-:W2:Y:S11]  /*48e70*/  LDL.LU.64 R8, [R1+0x5020] ;  /* 0x0050200001087983 */ /* 0x000eb60000300a00 */
[----:B------:R-:W-:Y:S10]  /*48e80*/  @!UPT UIADD3 URZ, URZ, URZ, URZ ;  /* 0x0000003f3f3ff290 */ /* 0x000ff4000fffe03f */
[----:B------:R-:W-:Y:S01]  /*48e90*/  STL.64 [R1+0xa20], R20 ;  /* 0x000a201401007387 */ /* 0x000fe20000100a00 */
        /* <DEDUP_REMOVED lines=8> */
[----:B------:R-:W-:Y:S01]  /*48f20*/  STL.64 [R1+0x4f18], R22 ;  /* 0x004f181601007387 */ /* 0x000fe20000100a00 */
[----:B------:R0:W-:Y:S02]  /*48f30*/  STL.64 [R1+0x4ee8], R6 ;  /* 0x004ee80601007387 */ /* 0x0001e40000100a00 */
[----:B------:R-:W2:Y:S02]  /*48f40*/  LDL.LU R4, [R1+0x450] ;  /* 0x0004500001047983 */ /* 0x000ea40000300800 */
[----:B------:R-:W2:Y:S01]  /*48f50*/  LDL.LU R5, [R1+0x454] ;  /* 0x0004540001057983 */ /* 0x000ea20000300800 */
[----:B0-----:R-:W2:Y:S01]  /*48f60*/  LDL.LU R6, [R1+0x458] ;  /* 0x0004580001067983 */ /* 0x001ea20000300800 */
[----:B------:R-:W2:Y:S02]  /*48f70*/  LDL.LU R7, [R1+0x45c] ;  /* 0x00045c0001077983 */ /* 0x000ea40000300800 */
[----:B------:R-:W-:Y:S02]  /*48f80*/  IMAD.MOV.U32 R22, RZ, RZ, R25 ;  /* 0x000000ffff167224 */ /* 0x000fe400078e0019 */
[----:B------:R-:W-:Y:S01]  /*48f90*/  IMAD.MOV.U32 R23, RZ, RZ, R26 ;  /* 0x000000ffff177224 */ /* 0x000fe200078e001a */
[----:B------:R-:W3:Y:S01]  /*48fa0*/  LDL.LU R25, [R1+0x5010] ;  /* 0x0050100001197983 */ /* 0x000ee20000300800 */
[----:B------:R-:W3:Y:S03]  /*48fb0*/  LDL.LU R26, [R1+0x500c] ;  /* 0x00500c00011a7983 */ /* 0x000ee60000300800 */
[----:B------:R0:W-:Y:S02]  /*48fc0*/  STL.64 [R1+0x4f30], R22 ;  /* 0x004f301601007387 */ /* 0x0001e40000100a00 */
[----:B0-----:R-:W-:-:S02]  /*48fd0*/  IMAD.MOV.U32 R22, RZ, RZ, R27 ;  /* 0x000000ffff167224 */ /* 0x001fc400078e001b */
[----:B------:R-:W-:Y:S01]  /*48fe0*/  IMAD.MOV.U32 R23, RZ, RZ, R29 ;  /* 0x000000ffff177224 */ /* 0x000fe200078e001d */
[----:B------:R-:W3:Y:S04]  /*48ff0*/  LDL.LU R27, [R1+0x5008] ;  /* 0x00500800011b7983 */ /* 0x000ee80000300800 */
[----:B------:R-:W-:Y:S04]  /*49000*/  STL.64 [R1+0x4f48], R22 ;  /* 0x004f481601007387 */ /* 0x000fe80000100a00 */
[----:B--2---:R-:W-:Y:S01]  /*49010*/  STL.64 [R1+0x4ef8], R6 ;  /* 0x004ef80601007387 */ /* 0x004fe20000100a00 */
[----:B------:R0:W-:Y:S03]  /*49020*/  STL.64 [R1+0x4ef0], R4 ;  /* 0x004ef00401007387 */ /* 0x0001e60000100a00 */
[----:B0-----:R-:W2:Y:S01]  /*49030*/  LDL.LU R4, [R1+0x100] ;  /* 0x0001000001047983 */ /* 0x001ea20000300800 */
[----:B------:R-:W2:Y:S02]  /*49040*/  LDL.LU R5, [R1+0x104] ;  /* 0x0001040001057983 */ /* 0x000ea40000300800 */
[----:B------:R-:W2:Y:S02]  /*49050*/  LDL.LU R6, [R1+0x108] ;  /* 0x0001080001067983 */ /* 0x000ea40000300800 */
[----:B------:R-:W2:Y:S02]  /*49060*/  LDL.LU R7, [R1+0x10c] ;  /* 0x00010c0001077983 */ /* 0x000ea40000300800 */
[----:B------:R-:W-:-:S02]  /*49070*/  IMAD.MOV.U32 R22, RZ, RZ, R28 ;  /* 0x000000ffff167224 */ /* 0x000fc400078e001c */
[----:B------:R-:W-:-:S05]  /*49080*/  IMAD.MOV.U32 R23, RZ, RZ, R17 ;  /* 0x000000ffff177224 */ /* 0x000fca00078e0011 */
        /* <DEDUP_REMOVED lines=17> */
[----:B---3--:R-:W-:-:S05]  /*491a0*/  IMAD.MOV.U32 R23, RZ, RZ, R11 ;  /* 0x000000ffff177224 */ /* 0x008fca00078e000b */
[----:B------:R-:W-:Y:S04]  /*491b0*/  STL.64 [R1+0x4f90], R22 ;  /* 0x004f901601007387 */ /* 0x000fe80000100a00 */
[----:B--2---:R-:W-:Y:S01]  /*491c0*/  STL.64 [R1+0x4f40], R6 ;  /* 0x004f400601007387 */ /* 0x004fe20000100a00 */
[----:B------:R0:W-:Y:S03]  /*491d0*/  STL.64 [R1+0x4f38], R4 ;  /* 0x004f380401007387 */ /* 0x0001e60000100a00 */
        /* <DEDUP_REMOVED lines=13> */
[----:B----4-:R-:W-:-:S02]  /*492b0*/  IMAD.MOV.U32 R22, RZ, RZ, R13 ;  /* 0x000000ffff167224 */ /* 0x010fc400078e000d */
[----:B------:R-:W-:-:S05]  /*492c0*/  IMAD.MOV.U32 R23, RZ, RZ, R12 ;  /* 0x000000ffff177224 */ /* 0x000fca00078e000c */
[----:B------:R0:W-:Y:S02]  /*492d0*/  STL.64 [R1+0x4fc0], R22 ;  /* 0x004fc01601007387 */ /* 0x0001e40000100a00 */
[----:B0-----:R-:W-:Y:S02]  /*492e0*/  IMAD.MOV.U32 R22, RZ, RZ, R8 ;  /* 0x000000ffff167224 */ /* 0x001fe400078e0008 */
        /* <DEDUP_REMOVED lines=17> */
[----:B------:R-:W3:Y:S01]  /*49400*/  LDL.LU R7, [R1+0x16c] ;  /* 0x00016c0001077983 */ /* 0x000ee20000300800 */
[----:B------:R-:W2:Y:S01]  /*49410*/  LDL.LU R8, [R1+0x1c0] ;  /* 0x0001c00001087983 */ /* 0x000ea20000300800 */
        /* <DEDUP_REMOVED lines=14> */
[----:B------:R-:W3:Y:S01]  /*49500*/  LDL.LU R7, [R1+0x18c] ;  /* 0x00018c0001077983 */ /* 0x000ee20000300800 */
[C---:B----4-:R-:W-:Y:S01]  /*49510*/  HMMA.16816.F32.BF16 R12, R24.reuse, R18, R12 ;  /* 0x00000012180c723c */ /* 0x050fe2000004180c */
        /* <DEDUP_REMOVED lines=16> */
[----:B------:R-:W4:Y:S02]  /*49620*/  LDL.LU R16, [R1+0x1b0] ;  /* 0x0001b00001107983 */ /* 0x000f240000300800 */
[----:B------:R-:W4:Y:S01]  /*49630*/  LDL.LU R17, [R1+0x1b4] ;  /* 0x0001b40001117983 */ /* 0x000f220000300800 */
[----:B0-----:R-:W4:Y:S01]  /*49640*/  LDL.LU R18, [R1+0x1b8] ;  /* 0x0001b80001127983 */ /* 0x001f220000300800 */
[----:B------:R-:W4:Y:S01]  /*49650*/  LDL.LU R19, [R1+0x1bc] ;  /* 0x0001bc0001137983 */ /* 0x000f220000300800 */
        /* <DEDUP_REMOVED lines=8> */
[----:B------:R-:W3:Y:S05]  /*496e0*/  LDL.LU R9, [R1+0x4ff0] ;  /* 0x004ff00001097983 */ /* 0x000eea0000300800 */
[C---:B--2---:R-:W-:Y:S08]  /*496f0*/  HMMA.16816.F32.BF16 R20, R24.reuse, R22, R4 ;  /* 0x000000161814723c */ /* 0x044ff00000041804 */
[C---:B----4-:R-:W-:Y:S11]  /*49700*/  HMMA.16816.F32.BF16 R16, R24.reuse, R10, R16 ;  /* 0x0000000a1810723c */ /* 0x050ff60000041810 */
[----:B------:R-:W-:Y:S11]  /*49710*/  @!UPT UIADD3 URZ, URZ, URZ, URZ ;  /* 0x0000003f3f3ff290 */ /* 0x000ff6000fffe03f */
[----:B------:R-:W-:Y:S01]  /*49720*/  @!UPT UIADD3 URZ, URZ, URZ, URZ ;  /* 0x0000003f3f3ff290 */ /* 0x000fe2000fffe03f */
[----:B------:R0:W-:Y:S01]  /*49730*/  STL.64 [R1+0x9f0], R16 ;  /* 0x0009f01001007387 */ /* 0x0001e20000100a00 */
[----:B------:R1:W-:Y:S03]  /*49740*/  STL.64 [R1+0x9f8], R18 ;  /* 0x0009f81201007387 */ /* 0x0003e60000100a00 */
[----:B0-----:R-:W2:Y:S01]  /*49750*/  LDL.LU R16, [R1+0xf0] ;  /* 0x0000f00001107983 */ /* 0x001ea20000300800 */
[----:B------:R-:W2:Y:S02]  /*49760*/  LDL.LU R17, [R1+0xf4] ;  /* 0x0000f40001117983 */ /* 0x000ea40000300800 */
[----:B-1----:R-:W2:Y:S02]  /*49770*/  LDL.LU R18, [R1+0xf8] ;  /* 0x0000f80001127983 */ /* 0x002ea40000300800 */
[----:B------:R-:W2:Y:S01]  /*49780*/  LDL.LU R19, [R1+0xfc] ;  /* 0x0000fc0001137983 */ /* 0x000ea20000300800 */
[----:B------:R0:W-:Y:S04]  /*49790*/  STL.64 [R1+0x4eb8], R10 ;  /* 0x004eb80a01007387 */ /* 0x0001e80000100a00 */
[----:B0-----:R-:W4:Y:S01]  /*497a0*/  LDL.64 R10, [R1+0xc8] ;  /* 0x0000c800010a7983 */ /* 0x001f220000100a00 */
[----:B------:R-:W2:Y:S02]  /*497b0*/  LDL.LU.64 R6, [R1+0x4fe8] ;  /* 0x004fe80001067983 */ /* 0x000ea40000300a00 */
[----:B------:R-:W2:Y:S02]  /*497c0*/  LDL.LU.64 R4, [R1+0x4fe0] ;  /* 0x004fe00001047983 */ /* 0x000ea40000300a00 */
[----:B------:R-:W-:Y:S01]  /*497d0*/  STL.64 [R1+0x9e0], R20 ;  /* 0x0009e01401007387 */ /* 0x000fe20000100a00 */
[----:B------:R0:W-:Y:S04]  /*497e0*/  STL.64 [R1+0x9e8], R22 ;  /* 0x0009e81601007387 */ /* 0x0001e80000100a00 */
        /* <DEDUP_REMOVED lines=65> */
[----:B------:R-:W4:Y:S01]  /*49c00*/  LDL.LU.64 R6, [R1+0x4ef8] ;  /* 0x004ef80001067983 */ /* 0x000f220000300a00 */
[----:B------:R-:W4:Y:S11]  /*49c10*/  LDL.LU.64 R4, [R1+0x4ef0] ;  /* 0x004ef00001047983 */ /* 0x000f360000300a00 */
[----:B------:R-:W-:Y:S09]  /*49c20*/  @!UPT UIADD3 URZ, URZ, URZ, URZ ;  /* 0x0000003f3f3ff290 */ /* 0x000ff2000fffe03f */
[----:B------:R-:W-:Y:S01]  /*49c30*/  STL.64 [R1+0x940], R20 ;  /* 0x0009401401007387 */ /* 0x000fe20000100a00 */
[----:B------:R-:W-:Y:S02]  /*49c40*/  STL.64 [R1+0x948], R22 ;  /* 0x0009481601007387 */ /* 0x000fe40000100a00 */
[----:B---3--:R-:W0:Y:S02]  /*49c50*/  LDSM.16.MT88.4 R20, [R9+0x12080] ;  /* 0x012080000914783b */ /* 0x008e240000004200 */
[----:B0-----:R-:W-:Y:S02]  /*49c60*/  STL [R1+0x4de4], R20 ;  /* 0x004de41401007387 */ /* 0x001fe40000100800 */
[----:B------:R-:W-:Y:S02]  /*49c70*/  STL [R1+0x4de0], R21 ;  /* 0x004de01501007387 */ /* 0x000fe40000100800 */
[----:B------:R0:W-:Y:S02]  /*49c80*/  STL [R1+0x4db8], R22 ;  /* 0x004db81601007387 */ /* 0x0001e40000100800 */
[----:B0-----:R-:W2:Y:S01]  /*49c90*/  LDL R22, [R1+0x234c] ;  /* 0x00234c0001167983 */ /* 0x001ea20000100800 */
[----:B------:R-:W-:Y:S01]  /*49ca0*/  STL [R1+0x4db4], R23 ;  /* 0x004db41701007387 */ /* 0x000fe20000100800 */
[C---:B----4-:R-:W-:Y:S11]  /*49cb0*/  HMMA.16816.F32.BF16 R4, R24.reuse, R10, R4 ;  /* 0x0000000a1804723c */ /* 0x050ff60000041804 */
[----:B------:R-:W-:Y:S11]  /*49cc0*/  @!UPT UIADD3 URZ, URZ, URZ, URZ ;  /* 0x0000003f3f3ff290 */ /* 0x000ff6000fffe03f */
[----:B------:R-:W-:Y:S01]  /*49cd0*/  @!UPT UIADD3 URZ, URZ, URZ, URZ ;  /* 0x0000003f3f3ff290 */ /* 0x000fe2000fffe03f */
[----:B------:R-:W-:Y:S01]  /*49ce0*/  STL.64 [R1+0x930], R4 ;  /* 0x0009300401007387 */ /* 0x000fe20000100a00 */
[----:B------:R0:W-:Y:S03]  /*49cf0*/  STL.64 [R1+0x938], R6 ;  /* 0x0009380601007387 */ /* 0x0001e60000100a00 */
[----:B0-----:R-:W3:Y:S01]  /*49d00*/  LDL.LU.64 R6, [R1+0x4ee8] ;  /* 0x004ee80001067983 */ /* 0x001ee20000300a00 */
[----:B------:R-:W-:Y:S02]  /*49d10*/  IMAD.MOV.U32 R13, RZ, RZ, R11 ;  /* 0x000000ffff0d7224 */ /* 0x000fe400078e000b */
[----:B------:R-:W-:Y:S03]  /*49d20*/  STL.64 [R1+0x4ec8], R14 ;  /* 0x004ec80e01007387 */ /* 0x000fe60000100a00 */
[----:B------:R0:W-:Y:S01]  /*49d30*/  STL [R1+0x4ec0], R13 ;  /* 0x004ec00d01007387 */ /* 0x0001e20000100800 */
[----:B------:R-:W4:Y:S02]  /*49d40*/  LDL.LU R12, [R1+0x430] ;  /* 0x00043000010c7983 */ /* 0x000f240000300800 */
[----:B------:R-:W-:Y:S01]  /*49d50*/  IMAD.MOV.U32 R20, RZ, RZ, R10 ;  /* 0x000000ffff147224 */ /* 0x000fe200078e000a */
[----:B0-----:R-:W4:Y:S01]  /*49d60*/  LDL.LU R13, [R1+0x434] ;  /* 0x00043400010d7983 */ /* 0x001f220000300800 */
[----:B------:R-:W4:Y:S02]  /*49d70*/  LDL.LU R14, [R1+0x438] ;  /* 0x00043800010e7983 */ /* 0x000f240000300800 */
[----:B------:R-:W4:Y:S02]  /*49d80*/  LDL.LU R15, [R1+0x43c] ;  /* 0x00043c00010f7983 */ /* 0x000f240000300800 */
[----:B------:R-:W2:Y:S01]  /*49d90*/  LDL.LU R8, [R1+0x420] ;  /* 0x0004200001087983 */ /* 0x000ea20000300800 */
[----:B------:R-:W2:Y:S01]  /*49da0*/  LDL.LU R9, [R1+0x424] ;  /* 0x0004240001097983 */ /* 0x000ea20000300800 */
[----:B------:R-:W2:Y:S02]  /*49db0*/  LDL.LU R10, [R1+0x428] ;  /* 0x00042800010a7983 */ /* 0x000ea40000300800 */
[----:B------:R-:W2:Y:S01]  /*49dc0*/  LDL.LU R11, [R1+0x42c] ;  /* 0x00042c00010b7983 */ /* 0x000ea20000300800 */
[----:B---3--:R-:W-:Y:S01]  /*49dd0*/  HMMA.16816.F32.BF16 R24, R24, R6, R16 ;  /* 0x000000061818723c */ /* 0x008fe20000041810 */
[----:B------:R-:W4:Y:S01]  /*49de0*/  LDL.LU.64 R18, [R1+0x4ee0] ;  /* 0x004ee00001127983 */ /* 0x000f220000300a00 */
[----:B------:R-:W-:-:S02]  /*49df0*/  IMAD.MOV.U32 R23, RZ, RZ, R6 ;  /* 0x000000ffff177224 */ /* 0x000fc400078e0006 */
[----:B------:R-:W-:Y:S11]  /*49e00*/  IMAD.MOV.U32 R21, RZ, RZ, R7 ;  /* 0x000000ffff157224 */ /* 0x000ff600078e0007 */
[----:B------:R-:W-:Y:S08]  /*49e10*/  @!UPT UIADD3 URZ, URZ, URZ, URZ ;  /* 0x0000003f3f3ff290 */ /* 0x000ff0000fffe03f */
[----:B------:R-:W-:Y:S01]  /*49e20*/  STL.64 [R1+0x920], R24 ;  /* 0x0009201801007387 */ /* 0x000fe20000100a00 */
[----:B------:R-:W-:Y:S02]  /*49e30*/  STL.64 [R1+0x928], R26 ;  /* 0x0009281a01007387 */ /* 0x000fe40000100a00 */
[----:B------:R-:W4:Y:S02]  /*49e40*/  LDL.LU.64 R6, [R1+0x4ed8] ;  /* 0x004ed80001067983 */ /* 0x000f240000300a00 */
[----:B------:R-:W4:Y:S01]  /*49e50*/  LDL.LU.64 R4, [R1+0x4ed0] ;  /* 0x004ed00001047983 */ /* 0x000f220000300a00 */
[----:B--2---:R-:W-:Y:S01]  /*49e60*/  STL.64 [R1+0x4e88], R22 ;  /* 0x004e881601007387 */ /* 0x004fe20000100a00 */
[----:B------:R0:W-:Y:S03]  /*49e70*/  STL.64 [R1+0x4e80], R20 ;  /* 0x004e801401007387 */ /* 0x0001e60000100a00 */
[----:B0-----:R-:W2:Y:S01]  /*49e80*/  LDL.LU R20, [R1+0x3d0] ;  /* 0x0003d00001147983 */ /* 0x001ea20000300800 */
[----:B------:R-:W2:Y:S02]  /*49e90*/  LDL.LU R21, [R1+0x3d4] ;  /* 0x0003d40001157983 */ /* 0x000ea40000300800 */
[----:B------:R-:W3:Y:S02]  /*49ea0*/  LDL.LU R22, [R1+0x3d8] ;  /* 0x0003d80001167983 */ /* 0x000ee40000300800 */
[----:B------:R-:W3:Y:S02]  /*49eb0*/  LDL.LU R23, [R1+0x3dc] ;  /* 0x0003dc0001177983 */ /* 0x000ee40000300800 */
[----:B---3--:R0:W-:Y:S01]  /*49ec0*/  STL.64 [R1+0x4e98], R22 ;  /* 0x004e981601007387 */ /* 0x0081e20000100a00 */
[----:B--2---:R-:W-:Y:S03]  /*49ed0*/  STL.64 [R1+0x4e90], R20 ;  /* 0x004e901401007387 */ /* 0x004fe60000100a00 */
        /* <DEDUP_REMOVED lines=13> */
[----:B0-----:R-:W3:Y:S01]  /*49fb0*/  LDL.LU R26, [R1+0x3e8] ;  /* 0x0003e800011a7983 */ /* 0x001ee20000300800 */
[----:B------:R-:W3:Y:S06]  /*49fc0*/  LDL.LU R27, [R1+0x3ec] ;  /* 0x0003ec00011b7983 */ /* 0x000eec0000300800 */
[----:B------:R-:W-:Y:S02]  /*49fd0*/  STL.64 [R1+0x910], R12 ;  /* 0x0009100c01007387 */ /* 0x000fe40000100a00 */
[----:B------:R0:W-:Y:S02]  /*49fe0*/  STL.64 [R1+0x918], R14 ;  /* 0x0009180e01007387 */ /* 0x0001e40000100a00 */
[----:B0-----:R-:W4:Y:S01]  /*49ff0*/  LDL.LU.64 R14, [R1+0x4ec8] ;  /* 0x004ec800010e7983 */ /* 0x001f220000300a00 */
[----:B------:R-:W2:Y:S02]  /*4a000*/  LDL.LU R13, [R1+0x4ec0] ;  /* 0x004ec000010d7983 */ /* 0x000ea40000300800 */
[----:B------:R0:W-:Y:S02]  /*4a010*/  STL.64 [R1+0x4e50], R18 ;  /* 0x004e501201007387 */ /* 0x0001e40000100a00 */
[----:B------:R-:W2:Y:S01]  /*4a020*/  LDL.LU R16, [R1+0x410] ;  /* 0x0004100001107983 */ /* 0x000ea20000300800 */
[----:B------:R-:W2:Y:S04]  /*4a030*/  LDL.LU R17, [R1+0x414] ;  /* 0x0004140001117983 */ /* 0x000ea80000300800 */
[----:B0-----:R-:W2:Y:S01]  /*4a040*/  LDL.LU R18, [R1+0x418] ;  /* 0x0004180001127983 */ /* 0x001ea20000300800 */
[----:B------:R-:W2:Y:S01]  /*4a050*/  LDL.LU R19, [R1+0x41c] ;  /* 0x00041c0001137983 */ /* 0x000ea20000300800 */
[C---:B----4-:R-:W-:Y:S11]  /*4a060*/  HMMA.16816.F32.BF16 R8, R4.reuse, R14, R8 ;  /* 0x0000000e0408723c */ /* 0x050ff60000041808 */
[----:B------:R-:W-:Y:S11]  /*4a070*/  @!UPT UIADD3 URZ, URZ, URZ, URZ ;  /* 0x0000003f3f3ff290 */ /* 0x000ff6000fffe03f */
[----:B------:R-:W-:Y:S01]  /*4a080*/  @!UPT UIADD3 URZ, URZ, URZ, URZ ;  /* 0x0000003f3f3ff290 */ /* 0x000fe2000fffe03f */
[----:B------:R-:W-:Y:S01]  /*4a090*/  STL.64 [R1+0x900], R8 ;  /* 0x0009000801007387 */ /* 0x000fe20000100a00 */
[----:B------:R0:W-:Y:S03]  /*4a0a0*/  STL.64 [R1+0x908], R10 ;  /* 0x0009080a01007387 */ /* 0x0001e60000100a00 */
[----:B0-----:R-:W2:Y:S01]  /*4a0b0*/  LDL.LU.64 R10, [R1+0x4eb8] ;  /* 0x004eb800010a7983 */ /* 0x001ea20000300a00 */
[----:B------:R-:W-:Y:S01]  /*4a0c0*/  STL.64 [R1+0x4da0], R14 ;  /* 0x004da00e01007387 */ /* 0x000fe20000100a00 */
[C---:B--2---:R-:W-:Y:S11]  /*4a0d0*/  HMMA.16816.F32.BF16 R16, R4.reuse, R10, R16 ;  /* 0x0000000a0410723c */ /* 0x044ff60000041810 */
[----:B------:R-:W-:Y:S11]  /*4a0e0*/  @!UPT UIADD3 URZ, URZ, URZ, URZ ;  /* 0x0000003f3f3ff290 */ /* 0x000ff6000fffe03f */
[----:B------:R-:W-:Y:S01]  /*4a0f0*/  @!UPT UIADD3 URZ, URZ, URZ, URZ ;  /* 0x0000003f3f3ff290 */ /* 0x000fe2000fffe03f */
[----:B------:R-:W-:Y:S01]  /*4a100*/  STL.64 [R1+0x8f0], R16 ;  /* 0x0008f01001007387 */ /* 0x000fe20000100a00 */
[----:B------:R0:W-:Y:S03]  /*4a110*/  STL.64 [R1+0x8f8], R18 ;  /* 0x0008f81201007387 */ /* 0x0001e60000100a00 */
[----:B0-----:R-:W2:Y:S04]  /*4a120*/  LDL.64 R18, [R1+0x58] ;  /* 0x0000580001127983 */ /* 0x001ea80000100a00 */
[----:B--2---:R0:W-:Y:S04]  /*4a130*/  STL.64 [R1+0x4e78], R18 ;  /* 0x004e781201007387 */ /* 0x0041e80000100a00 */
[----:B0-----:R-:W2:Y:S01]  /*4a140*/  LDL.64 R18, [R1+0xa8] ;  /* 0x0000a80001127983 */ /* 0x001ea20000100a00 */
[----:B------:R0:W-:Y:S02]  /*4a150*/  STL.64 [R1+0x4d98], R10 ;  /* 0x004d980a01007387 */ /* 0x0001e40000100a00 */
[----:B------:R-:W4:Y:S02]  /*4a160*/  LDL.LU R8, [R1+0x3f0] ;  /* 0x0003f00001087983 */ /* 0x000f240000300800 */
[----:B------:R-:W4:Y:S01]  /*4a170*/  LDL.LU R9, [R1+0x3f4] ;  /* 0x0003f40001097983 */ /* 0x000f220000300800 */
[----:B0-----:R-:W4:Y:S01]  /*4a180*/  LDL.LU R10, [R1+0x3f8] ;  /* 0x0003f800010a7983 */ /* 0x001f220000300800 */
[----:B------:R-:W4:Y:S01]  /*4a190*/  LDL.LU R11, [R1+0x3fc] ;  /* 0x0003fc00010b7983 */ /* 0x000f220000300800 */
[C---:B--2---:R-:W-:Y:S11]  /*4a1a0*/  HMMA.16816.F32.BF16 R20, R4.reuse, R18, R20 ;  /* 0x000000120414723c */ /* 0x044ff60000041814 */
[----:B------:R-:W-:Y:S11]  /*4a1b0*/  @!UPT UIADD3 URZ, URZ, URZ, URZ ;  /* 0x0000003f3f3ff290 */ /* 0x000ff6000fffe03f */
[----:B------:R-:W-:Y:S01]  /*4a1c0*/  @!UPT UIADD3 URZ, URZ, URZ, URZ ;  /* 0x0000003f3f3ff290 */ /* 0x000fe2000fffe03f */
[----:B------:R-:W-:Y:S01]  /*4a1d0*/  STL.64 [R1+0x8e0], R20 ;  /* 0x0008e01401007387 */ /* 0x000fe20000100a00 */
[----:B------:R0:W-:Y:S03]  /*4a1e0*/  STL.64 [R1+0x8e8], R22 ;  /* 0x0008e81601007387 */ /* 0x0001e60000100a00 */
[----:B0-----:R-:W4:Y:S01]  /*4a1f0*/  LDL.LU.64 R22, [R1+0x4eb0] ;  /* 0x004eb00001167983 */ /* 0x001f220000300a00 */
[----:B------:R-:W2:Y:S02]  /*4a200*/  LDL.LU R16, [R1+0x6e0] ;  /* 0x0006e00001107983 */ /* 0x000ea40000300800 */
[----:B------:R-:W-:Y:S02]  /*4a210*/  IMAD.MOV.U32 R2, RZ, RZ, R18 ;  /* 0x000000ffff027224 */ /* 0x000fe400078e0012 */
[----:B------:R-:W2:Y:S02]  /*4a220*/  LDL.LU R17, [R1+0x6e4] ;  /* 0x0006e40001117983 */ /* 0x000ea40000300800 */
[----:B------:R-:W-:Y:S01]  /*4a230*/  IMAD.MOV.U32 R0, RZ, RZ, R19 ;  /* 0x000000ffff007224 */ /* 0x000fe200078e0013 */
[----:B------:R-:W2:Y:S01]  /*4a240*/  LDL.LU R18, [R1+0x6e8] ;  /* 0x0006e80001127983 */ /* 0x000ea20000300800 */
[----:B------:R-:W2:Y:S01]  /*4a250*/  LDL.LU R19, [R1+0x6ec] ;  /* 0x0006ec0001137983 */ /* 0x000ea20000300800 */
[C---:B----4-:R-:W-:Y:S01]  /*4a260*/  HMMA.16816.F32.BF16 R8, R4.reuse, R22, R8 ;  /* 0x000000160408723c */ /* 0x050fe20000041808 */
[----:B------:R-:W-:Y:S11]  /*4a270*/  IMAD.MOV.U32 R3, RZ, RZ, R23 ;  /* 0x000000ffff037224 */ /* 0x000ff600078e0017 */
[----:B------:R-:W-:Y:S11]  /*4a280*/  @!UPT UIADD3 URZ, URZ, URZ, URZ ;  /* 0x0000003f3f3ff290 */ /* 0x000ff6000fffe03f */
[----:B------:R0:W-:Y:S01]  /*4a290*/  STL.64 [R1+0x8d0], R8 ;  /* 0x0008d00801007387 */ /* 0x0001e20000100a00 */
[----:B------:R1:W-:Y:S02]  /*4a2a0*/  STL.64 [R1+0x8d8], R10 ;  /* 0x0008d80a01007387 */ /* 0x0003e40000100a00 */
[----:B0-----:R-:W-:Y:S02]  /*4a2b0*/  IMAD.MOV.U32 R8, RZ, RZ, R22 ;  /* 0x000000ffff087224 */ /* 0x001fe400078e0016 */
[----:B------:R-:W3:Y:S02]  /*4a2c0*/  LDL.LU.64 R22, [R1+0x4ea8] ;  /* 0x004ea80001167983 */ /* 0x000ee40000300a00 */
[C---:B---3--:R-:W-:Y:S01]  /*4a2d0*/  HMMA.16816.F32.BF16 R24, R4.reuse, R22, R24 ;  /* 0x000000160418723c */ /* 0x048fe20000041818 */
[----:B-1----:R-:W-:Y:S02]  /*4a2e0*/  IMAD.MOV.U32 R10, RZ, RZ, R22 ;  /* 0x000000ffff0a7224 */ /* 0x002fe400078e0016 */
[----:B------:R-:W-:Y:S11]  /*4a2f0*/  IMAD.MOV.U32 R9, RZ, RZ, R23 ;  /* 0x000000ffff097224 */ /* 0x000ff600078e0017 */
[----:B------:R-:W-:Y:S09]  /*4a300*/  @!UPT UIADD3 URZ, URZ, URZ, URZ ;  /* 0x0000003f3f3ff290 */ /* 0x000ff2000fffe03f */
[----:B------:R-:W-:Y:S01]  /*4a310*/  STL.64 [R1+0x8c0], R24 ;  /* 0x0008c01801007387 */ /* 0x000fe20000100a00 */
[----:B------:R0:W-:Y:S03]  /*4a320*/  STL.64 [R1+0x8c8], R26 ;  /* 0x0008c81a01007387 */ /* 0x0001e60000100a00 */
[----:B0-----:R-:W3:Y:S01]  /*4a330*/  LDL.LU.64 R26, [R1+0x4ea0] ;  /* 0x004ea000011a7983 */ /* 0x001ee20000300a00 */
[----:B------:R-:W3:Y:S02]  /*4a340*/  LDL.LU.64 R22, [R1+0x4e98] ;  /* 0x004e980001167983 */ /* 0x000ee40000300a00 */
[----:B------:R-:W3:Y:S02]  /*4a350*/  LDL.LU.64 R20, [R1+0x4e90] ;  /* 0x004e900001147983 */ /* 0x000ee40000300a00 */
[----:B---3--:R-:W-:Y:S11]  /*4a360*/  HMMA.16816.F32.BF16 R20, R4, R26, R20 ;  /* 0x0000001a0414723c */ /* 0x008ff60000041814 */
[----:B------:R-:W-:Y:S11]  /*4a370*/  @!UPT UIADD3 URZ, URZ, URZ, URZ ;  /* 0x0000003f3f3ff290 */ /* 0x000ff6000fffe03f */
[----:B------:R-:W-:Y:S01]  /*4a380*/  @!UPT UIADD3 URZ, URZ, URZ, URZ ;  /* 0x0000003f3f3ff290 */ /* 0x000fe2000fffe03f */
[----:B------:R-:W-:Y:S01]  /*4a390*/  STL.64 [R1+0x8b0], R20 ;  /* 0x0008b01401007387 */ /* 0x000fe20000100a00 */
[----:B------:R0:W-:Y:S03]  /*4a3a0*/  STL.64 [R1+0x8b8], R22 ;  /* 0x0008b81601007387 */ /* 0x0001e60000100a00 */
[----:B0-----:R-:W3:Y:S01]  /*4a3b0*/  LDL.LU.64 R22, [R1+0x4e88] ;  /* 0x004e880001167983 */ /* 0x001ee20000300a00 */
[----:B------:R-:W4:Y:S02]  /*4a3c0*/  LDL.LU.64 R20, [R1+0x4e80] ;  /* 0x004e800001147983 */ /* 0x000f240000300a00 */
[----:B------:R-:W-:Y:S02]  /*4a3d0*/  IMAD.MOV.U32 R12, RZ, RZ, R26 ;  /* 0x000000ffff0c7224 */ /* 0x000fe400078e001a */
[----:B------:R-:W-:-:S05]  /*4a3e0*/  IMAD.MOV.U32 R11, RZ, RZ, R27 ;  /* 0x000000ffff0b7224 */ /* 0x000fca00078e001b */
[----:B------:R0:W-:Y:S01]  /*4a3f0*/  STL.64 [R1+0x4dc8], R10 ;  /* 0x004dc80a01007387 */ /* 0x0001e20000100a00 */
[----:B------:R1:W-:Y:S03]  /*4a400*/  STL.64 [R1+0x4dc0], R8 ;  /* 0x004dc00801007387 */ /* 0x0003e60000100a00 */
[----:B---3--:R-:W3:Y:S01]  /*4a410*/  LDSM.16.MT88.4 R24, [R22+0x12100] ;  /* 0x012100001618783b */ /* 0x008ee20000004200 */
[----:B0-----:R-:W-:Y:S02]  /*4a420*/  IMAD.MOV.U32 R10, RZ, RZ, R23 ;  /* 0x000000ffff0a7224 */ /* 0x001fe400078e0017 */
[----:B----4-:R-:W-:-:S05]  /*4a430*/  IMAD.MOV.U32 R11, RZ, RZ, R21 ;  /* 0x000000ffff0b7224 */ /* 0x010fca00078e0015 */
[----:B------:R0:W-:Y:S01]  /*4a440*/  STL.64 [R1+0x4e20], R10 ;  /* 0x004e200a01007387 */ /* 0x0001e20000100a00 */
[----:B-1----:R-:W4:Y:S02]  /*4a450*/  LDL.LU R8, [R1+0x6d0] ;  /* 0x0006d00001087983 */ /* 0x002f240000300800 */
[----:B------:R-:W4:Y:S01]  /*4a460*/  LDL.LU R9, [R1+0x6d4] ;  /* 0x0006d40001097983 */ /* 0x000f220000300800 */
[----:B0-----:R-:W4:Y:S01]  /*4a470*/  LDL.LU R10, [R1+0x6d8] ;  /* 0x0006d800010a7983 */ /* 0x001f220000300800 */
[----:B------:R-:W4:Y:S02]  /*4a480*/  LDL.LU R11, [R1+0x6dc] ;  /* 0x0006dc00010b7983 */ /* 0x000f240000300800 */
[----:B------:R0:W-:Y:S02]  /*4a490*/  STL [R1+0x4e38], R22 ;  /* 0x004e381601007387 */ /* 0x0001e40000100800 */
[----:B0-----:R-:W2:Y:S04]  /*4a4a0*/  LDL.64 R22, [R1+0x68] ;  /* 0x0000680001167983 */ /* 0x001ea80000100a00 */
[----:B---3--:R-:W-:Y:S01]  /*4a4b0*/  STL.64 [R1+0x4c68], R26 ;  /* 0x004c681a01007387 */ /* 0x008fe20000100a00 */
[----:B------:R0:W-:Y:S03]  /*4a4c0*/  STL.64 [R1+0x4c60], R24 ;  /* 0x004c601801007387 */ /* 0x0001e60000100a00 */
[----:B0-----:R-:W3:Y:S01]  /*4a4d0*/  LDL.LU R24, [R1+0x340] ;  /* 0x0003400001187983 */ /* 0x001ee20000300800 */
[----:B------:R-:W3:Y:S02]  /*4a4e0*/  LDL.LU R25, [R1+0x344] ;  /* 0x0003440001197983 */ /* 0x000ee40000300800 */
[----:B------:R-:W3:Y:S02]  /*4a4f0*/  LDL.LU R26, [R1+0x348] ;  /* 0x00034800011a7983 */ /* 0x000ee40000300800 */
[----:B------:R-:W3:Y:S01]  /*4a500*/  LDL.LU R27, [R1+0x34c] ;  /* 0x00034c00011b7983 */ /* 0x000ee20000300800 */
[C---:B--2---:R-:W-:Y:S01]  /*4a510*/  HMMA.16816.F32.BF16 R16, R4.reuse, R22, R16 ;  /* 0x000000160410723c */ /* 0x044fe20000041810 */
[----:B---3--:R-:W-:Y:S01]  /*4a520*/  STL.64 [R1+0x4c78], R26 ;  /* 0x004c781a01007387 */ /* 0x008fe20000100a00 */
[----:B------:R-:W-:Y:S11]  /*4a530*/  STL.64 [R1+0x4c70], R24 ;  /* 0x004c701801007387 */ /* 0x000ff60000100a00 */
[----:B------:R-:W-:Y:S10]  /*4a540*/  @!UPT UIADD3 URZ, URZ, URZ, URZ ;  /* 0x0000003f3f3ff290 */ /* 0x000ff4000fffe03f */
[----:B------:R-:W-:Y:S02]  /*4a550*/  STL.64 [R1+0x8a0], R16 ;  /* 0x0008a01001007387 */ /* 0x000fe40000100a00 */
[----:B------:R0:W-:Y:S02]  /*4a560*/  STL.64 [R1+0x8a8], R18 ;  /* 0x0008a81201007387 */ /* 0x0001e40000100a00 */
[----:B0-----:R-:W4:Y:S01]  /*4a570*/  LDL.LU.64 R18, [R1+0x4e78] ;  /* 0x004e780001127983 */ /* 0x001f220000300a00 */
[----:B------:R-:W-:Y:S02]  /*4a580*/  IMAD.MOV.U32 R26, RZ, RZ, R20 ;  /* 0x000000ffff1a7224 */ /* 0x000fe400078e0014 */
[----:B------:R-:W-:Y:S02]  /*4a590*/  IMAD.MOV.U32 R27, RZ, RZ, R13 ;  /* 0x000000ffff1b7224 */ /* 0x000fe400078e000d */
[----:B------:R-:W-:Y:S02]  /*4a5a0*/  IMAD.MOV.U32 R14, RZ, RZ, R22 ;  /* 0x000000ffff0e7224 */ /* 0x000fe400078e0016 */
[----:B------:R-:W-:Y:S01]  /*4a5b0*/  IMAD.MOV.U32 R13, RZ, RZ, R23 ;  /* 0x000000ffff0d7224 */ /* 0x000fe200078e0017 */
[----:B----4-:R-:W-:Y:S01]  /*4a5c0*/  HMMA.16816.F32.BF16 R8, R4, R18, R8 ;  /* 0x000000120408723c */ /* 0x010fe20000041808 */
[----:B------:R-:W-:-:S02]  /*4a5d0*/  IMAD.MOV.U32 R24, RZ, RZ, R18 ;  /* 0x000000ffff187224 */ /* 0x000fc400078e0012 */
[----:B------:R-:W-:Y:S11]  /*4a5e0*/  IMAD.MOV.U32 R15, RZ, RZ, R19 ;  /* 0x000000ffff0f7224 */ /* 0x000ff600078e0013 */
[----:B------:R-:W-:Y:S09]  /*4a5f0*/  @!UPT UIADD3 URZ, URZ, URZ, URZ ;  /* 0x0000003f3f3ff290 */ /* 0x000ff2000fffe03f */
[----:B------:R0:W-:Y:S01]  /*4a600*/  STL.64 [R1+0x890], R8 ;  /* 0x0008900801007387 */ /* 0x0001e20000100a00 */
[----:B------:R1:W-:Y:S02]  /*4a610*/  STL.64 [R1+0x898], R10 ;  /* 0x0008980a01007387 */ /* 0x0003e40000100a00 */
[----:B------:R2:W-:Y:S02]  /*4a620*/  STL.64 [R1+0x4e60], R26 ;  /* 0x004e601a01007387 */ /* 0x0005e40000100a00 */
[----:B------:R-:W-:Y:S01]  /*4a630*/  STL [R1+0x4e58], R24 ;  /* 0x004e581801007387 */ /* 0x000fe20000100800 */
[----:B0-----:R-:W3:Y:S01]  /*4a640*/  LDL.LU R8, [R1+0x690] ;  /* 0x0006900001087983 */ /* 0x001ee20000300800 */
[----:B------:R-:W3:Y:S02]  /*4a650*/  LDL.LU R9, [R1+0x694] ;  /* 0x0006940001097983 */ /* 0x000ee40000300800 */
[----:B-1----:R-:W4:Y:S02]  /*4a660*/  LDL.LU R10, [R1+0x698] ;  /* 0x00069800010a7983 */ /* 0x002f240000300800 */
[----:B------:R-:W4:Y:S01]  /*4a670*/  LDL.LU R11, [R1+0x69c] ;  /* 0x00069c00010b7983 */ /* 0x000f220000300800 */
[----:B--2---:R-:W2:Y:S01]  /*4a680*/  LDL.64 R26, [R1+0x48] ;  /* 0x00004800011a7983 */ /* 0x004ea20000100a00 */
        /* <DEDUP_REMOVED lines=8> */
[----:B--2---:R-:W-:Y:S01]  /*4a710*/  STL.64 [R1+0x4e70], R18 ;  /* 0x004e701201007387 */ /* 0x004fe20000100a00 */
[----:B------:R0:W-:Y:S03]  /*4a720*/  STL.64 [R1+0x4e68], R16 ;  /* 0x004e681001007387 */ /* 0x0001e60000100a00 */
[----:B0-----:R-:W2:Y:S01]  /*4a730*/  LDL.LU R16, [R1+0x6c0] ;  /* 0x0006c00001107983 */ /* 0x001ea20000300800 */
[----:B------:R-:W2:Y:S02]  /*4a740*/  LDL.LU R17, [R1+0x6c4] ;  /* 0x0006c40001117983 */ /* 0x000ea40000300800 */
[----:B------:R-:W2:Y:S02]  /*4a750*/  LDL.LU R18, [R1+0x6c8] ;  /* 0x0006c80001127983 */ /* 0x000ea40000300800 */
[----:B------:R-:W2:Y:S01]  /*4a760*/  LDL.LU R19, [R1+0x6cc] ;  /* 0x0006cc0001137983 */ /* 0x000ea20000300800 */
[----:B------:R0:W-:Y:S01]  /*4a770*/  STL.64 [R1+0x4e48], R22 ;  /* 0x004e481601007387 */ /* 0x0001e20000100a00 */
[----:B------:R-:W-:Y:S03]  /*4a780*/  STL.64 [R1+0x4e40], R20 ;  /* 0x004e401401007387 */ /* 0x000fe60000100a00 */
[----:B0-----:R-:W2:Y:S01]  /*4a790*/  LDL.64 R22, [R1+0x38] ;  /* 0x0000380001167983 */ /* 0x001ea20000100a00 */
[----:B----4-:R0:W-:Y:S02]  /*4a7a0*/  STL.64 [R1+0x4e30], R10 ;  /* 0x004e300a01007387 */ /* 0x0101e40000100a00 */
[----:B---3--:R-:W-:Y:S01]  /*4a7b0*/  STL.64 [R1+0x4e28], R8 ;  /* 0x004e280801007387 */ /* 0x008fe20000100a00 */
[----:B0-----:R-:W3:Y:S01]  /*4a7c0*/  LDL.64 R10, [R1+0x28] ;  /* 0x00002800010a7983 */ /* 0x001ee20000100a00 */
        /* <DEDUP_REMOVED lines=10> */
[----:B------:R-:W4:Y:S02]  /*4a870*/  LDL.LU R14, [R1+0x678] ;  /* 0x00067800010e7983 */ /* 0x000f240000300800 */
[----:B------:R-:W4:Y:S01]  /*4a880*/  LDL.LU R15, [R1+0x67c] ;  /* 0x00067c00010f7983 */ /* 0x000f220000300800 */
[----:B------:R-:W-:Y:S01]  /*4a890*/  HMMA.16816.F32.BF16 R16, R4, R26, R16 ;  /* 0x0000001a0410723c */ /* 0x000fe20000041810 */
[----:B----4-:R0:W-:Y:S01]  /*4a8a0*/  STL.64 [R1+0x4e00], R14 ;  /* 0x004e000e01007387 */ /* 0x0101e20000100a00 */
[----:B--2---:R-:W-:Y:S03]  /*4a8b0*/  STL.64 [R1+0x4df8], R12 ;  /* 0x004df80c01007387 */ /* 0x004fe60000100a00 */
[----:B0-----:R-:W2:Y:S01]  /*4a8c0*/  LDL.64 R14, [R1+0x8] ;  /* 0x00000800010e7983 */ /* 0x001ea20000100a00 */
[----:B------:R-:W-:-:S02]  /*4a8d0*/  IMAD.MOV.U32 R28, RZ, RZ, R26 ;  /* 0x000000ffff1c7224 */ /* 0x000fc400078e001a */
[----:B------:R-:W-:Y:S01]  /*4a8e0*/  IMAD.MOV.U32 R25, RZ, RZ, R27 ;  /* 0x000000ffff197224 */ /* 0x000fe200078e001b */
[----:B--2---:R0:W-:Y:S04]  /*4a8f0*/  STL.64 [R1+0x4e18], R14 ;  /* 0x004e180e01007387 */ /* 0x0041e80000100a00 */
[----:B0-----:R-:W2:Y:S10]  /*4a900*/  LDL.64 R14, [R1+0x18] ;  /* 0x00001800010e7983 */ /* 0x001eb40000100a00 */
[----:B------:R-:W-:Y:S02]  /*4a910*/  STL.64 [R1+0x880], R16 ;  /* 0x0008801001007387 */ /* 0x000fe40000100a00 */
[----:B------:R0:W-:Y:S02]  /*4a920*/  STL.64 [R1+0x888], R18 ;  /* 0x0008881201007387 */ /* 0x0001e40000100a00 */
[----:B0-----:R-:W4:Y:S01]  /*4a930*/  LDL.LU.64 R18, [R1+0x4e70] ;  /* 0x004e700001127983 */ /* 0x001f220000300a00 */
[----:B------:R-:W4:Y:S02]  /*4a940*/  LDL.LU.64 R16, [R1+0x4e68] ;  /* 0x004e680001107983 */ /* 0x000f240000300a00 */
[----:B------:R-:W2:Y:S02]  /*4a950*/  LDL.LU.64 R26, [R1+0x4e60] ;  /* 0x004e6000011a7983 */ /* 0x000ea40000300a00 */
[----:B------:R-:W3:Y:S01]  /*4a960*/  LDL.LU R24, [R1+0x4e58] ;  /* 0x004e580001187983 */ /* 0x000ee20000300800 */
[C---:B----4-:R-:W-:Y:S01]  /*4a970*/  HMMA.16816.F32.BF16 R16, R4.reuse, R22, R16 ;  /* 0x000000160410723c */ /* 0x050fe20000041810 */
[----:B--2---:R-:W-:Y:S01]  /*4a980*/  STL.64 [R1+0x4e10], R26 ;  /* 0x004e101a01007387 */ /* 0x004fe20000100a00 */
[----:B---3--:R0:W-:Y:S03]  /*4a990*/  STL.64 [R1+0x4e08], R24 ;  /* 0x004e081801007387 */ /* 0x0081e60000100a00 */
[----:B0-----:R-:W2:Y:S01]  /*4a9a0*/  LDL.LU R24, [R1+0x680] ;  /* 0x0006800001187983 */ /* 0x001ea20000300800 */
[----:B------:R-:W2:Y:S02]  /*4a9b0*/  LDL.LU R25, [R1+0x684] ;  /* 0x0006840001197983 */ /* 0x000ea40000300800 */
[----:B------:R-:W2:Y:S02]  /*4a9c0*/  LDL.LU R26, [R1+0x688] ;  /* 0x00068800011a7983 */ /* 0x000ea40000300800 */
[----:B------:R-:W2:Y:S11]  /*4a9d0*/  LDL.LU R27, [R1+0x68c] ;  /* 0x00068c00011b7983 */ /* 0x000eb60000300800 */
[----:B------:R-:W-:Y:S02]  /*4a9e0*/  @!UPT UIADD3 URZ, URZ, URZ, URZ ;  /* 0x0000003f3f3ff290 */ /* 0x000fe4000fffe03f */
[----:B------:R0:W-:Y:S01]  /*4a9f0*/  STL.64 [R1+0x870], R16 ;  /* 0x0008701001007387 */ /* 0x0001e20000100a00 */
[----:B------:R1:W-:Y:S02]  /*4aa00*/  STL.64 [R1+0x878], R18 ;  /* 0x0008781201007387 */ /* 0x0003e40000100a00 */
[----:B0-----:R-:W-:Y:S01]  /*4aa10*/  IMAD.MOV.U32 R16, RZ, RZ, R22 ;  /* 0x000000ffff107224 */ /* 0x001fe200078e0016 */
[----:B-1----:R-:W3:Y:S01]  /*4aa20*/  LDL.LU.64 R18, [R1+0x4e50] ;  /* 0x004e500001127983 */ /* 0x002ee20000300a00 */
[----:B------:R-:W-:Y:S02]  /*4aa30*/  IMAD.MOV.U32 R17, RZ, RZ, R23 ;  /* 0x000000ffff117224 */ /* 0x000fe400078e0017 */
[----:B------:R-:W4:Y:S02]  /*4aa40*/  LDL.LU.64 R22, [R1+0x4e48] ;  /* 0x004e480001167983 */ /* 0x000f240000300a00 */
[----:B------:R-:W4:Y:S02]  /*4aa50*/  LDL.LU.64 R20, [R1+0x4e40] ;  /* 0x004e400001147983 */ /* 0x000f240000300a00 */
[----:B------:R-:W-:Y:S01]  /*4aa60*/  IMAD.MOV.U32 R29, RZ, RZ, R11 ;  /* 0x000000ffff1d7224 */ /* 0x000fe200078e000b */
[C---:B----4-:R-:W-:Y:S11]  /*4aa70*/  HMMA.16816.F32.BF16 R20, R4.reuse, R10, R20 ;  /* 0x0000000a0414723c */ /* 0x050ff60000041814 */
[----:B------:R-:W-:Y:S11]  /*4aa80*/  @!UPT UIADD3 URZ, URZ, URZ, URZ ;  /* 0x0000003f3f3ff290 */ /* 0x000ff6000fffe03f */
[----:B------:R-:W-:Y:S01]  /*4aa90*/  @!UPT UIADD3 URZ, URZ, URZ, URZ ;  /* 0x0000003f3f3ff290 */ /* 0x000fe2000fffe03f */
[----:B------:R-:W-:Y:S01]  /*4aaa0*/  STL.64 [R1+0x860], R20 ;  /* 0x0008601401007387 */ /* 0x000fe20000100a00 */
[----:B------:R0:W-:Y:S03]  /*4aab0*/  STL.64 [R1+0x868], R22 ;  /* 0x0008681601007387 */ /* 0x0001e60000100a00 */
[----:B0-----:R-:W4:Y:S01]  /*4aac0*/  LDL.LU R22, [R1+0x4e38] ;  /* 0x004e380001167983 */ /* 0x001f220000300800 */
[----:B------:R-:W-:Y:S02]  /*4aad0*/  IMAD.MOV.U32 R23, RZ, RZ, R10 ;  /* 0x000000ffff177224 */ /* 0x000fe400078e000a */
        /* <DEDUP_REMOVED lines=20> */
[----:B------:R-:W2:Y:S02]  /*4ac20*/  LDL.LU.64 R12, [R1+0x4df8] ;  /* 0x004df800010c7983 */ /* 0x000ea40000300a00 */
[----:B--2---:R-:W-:Y:S11]  /*4ac30*/  HMMA.16816.F32.BF16 R12, R4, R26, R12 ;  /* 0x0000001a040c723c */ /* 0x004ff6000004180c */
[----:B------:R-:W-:Y:S11]  /*4ac40*/  @!UPT UIADD3 URZ, URZ, URZ, URZ ;  /* 0x0000003f3f3ff290 */ /* 0x000ff6000fffe03f */
[----:B------:R-:W-:Y:S01]  /*4ac50*/  @!UPT UIADD3 URZ, URZ, URZ, URZ ;  /* 0x0000003f3f3ff290 */ /* 0x000fe2000fffe03f */
[----:B------:R-:W-:Y:S01]  /*4ac60*/  STL.64 [R1+0x830], R12 ;  /* 0x0008300c01007387 */ /* 0x000fe20000100a00 */
[----:B------:R0:W-:Y:S03]  /*4ac70*/  STL.64 [R1+0x838], R14 ;  /* 0x0008380e01007387 */ /* 0x0001e60000100a00 */
[----:B0-----:R-:W2:Y:S01]  /*4ac80*/  LDL.LU.64 R14, [R1+0x4df0] ;  /* 0x004df000010e7983 */ /* 0x001ea20000300a00 */
[----:B------:R-:W2:Y:S02]  /*4ac90*/  LDL.LU.64 R12, [R1+0x4de8] ;  /* 0x004de800010c7983 */ /* 0x000ea40000300a00 */
[----:B------:R0:W-:Y:S02]  /*4aca0*/  STL.64 [R1+0x4c88], R26 ;  /* 0x004c881a01007387 */ /* 0x0001e40000100a00 */
[----:B0-----:R-:W-:Y:S02]  /*4acb0*/  IMAD.MOV.U32 R26, RZ, RZ, R20 ;  /* 0x000000ffff1a7224 */ /* 0x001fe400078e0014 */
[----:B------:R-:W-:Y:S01]  /*4acc0*/  IMAD.MOV.U32 R27, RZ, RZ, R21 ;  /* 0x000000ffff1b7224 */ /* 0x000fe200078e0015 */
[----:B------:R-:W3:Y:S01]  /*4acd0*/  LDL.LU R20, [R1+0x4de4] ;  /* 0x004de40001147983 */ /* 0x000ee20000300800 */
[----:B------:R-:W3:Y:S03]  /*4ace0*/  LDL.LU R21, [R1+0x4de0] ;  /* 0x004de00001157983 */ /* 0x000ee60000300800 */
[----:B------:R0:W-:Y:S02]  /*4acf0*/  STL.64 [R1+0x4ca0], R26 ;  /* 0x004ca01a01007387 */ /* 0x0001e40000100a00 */
[----:B0-----:R-:W-:-:S02]  /*4ad00*/  IMAD.MOV.U32 R26, RZ, RZ, R9 ;  /* 0x000000ffff1a7224 */ /* 0x001fc400078e0009 */
[----:B------:R-:W-:-:S05]  /*4ad10*/  IMAD.MOV.U32 R27, RZ, RZ, R8 ;  /* 0x000000ffff1b7224 */ /* 0x000fca00078e0008 */
[----:B------:R0:W-:Y:S02]  /*4ad20*/  STL.64 [R1+0x4cb8], R26 ;  /* 0x004cb81a01007387 */ /* 0x0001e40000100a00 */
[----:B0-----:R-:W-:Y:S02]  /*4ad30*/  IMAD.MOV.U32 R26, RZ, RZ, R23 ;  /* 0x000000ffff1a7224 */ /* 0x001fe400078e0017 */
[----:B------:R-:W-:Y:S01]  /*4ad40*/  IMAD.MOV.U32 R27, RZ, RZ, R29 ;  /* 0x000000ffff1b7224 */ /* 0x000fe200078e001d */
[----:B--2---:R-:W-:Y:S01]  /*4ad50*/  HMMA.16816.F32.BF16 R4, R4, R10, R12 ;  /* 0x0000000a0404723c */ /* 0x004fe2000004180c */
[----:B------:R-:W2:Y:S01]  /*4ad60*/  LDL.LU.64 R14, [R1+0x4dd8] ;  /* 0x004dd800010e7983 */ /* 0x000ea20000300a00 */
[----:B------:R-:W2:Y:S02]  /*4ad70*/  LDL.LU.64 R12, [R1+0x4dd0] ;  /* 0x004dd000010c7983 */ /* 0x000ea40000300a00 */
[----:B------:R-:W2:Y:S02]  /*4ad80*/  LDL.LU.64 R10, [R1+0x4dc8] ;  /* 0x004dc800010a7983 */ /* 0x000ea40000300a00 */
[----:B------:R-:W2:Y:S11]  /*4ad90*/  LDL.LU.64 R8, [R1+0x4dc0] ;  /* 0x004dc00001087983 */ /* 0x000eb60000300a00 */
[----:B------:R-:W-:Y:S06]  /*4ada0*/  @!UPT UIADD3 URZ, URZ, URZ, URZ ;  /* 0x0000003f3f3ff290 */ /* 0x000fec000fffe03f */
[----:B------:R-:W-:Y:S01]  /*4adb0*/  STL.64 [R1+0x820], R4 ;  /* 0x0008200401007387 */ /* 0x000fe20000100a00 */
[----:B------:R-:W-:Y:S02]  /*4adc0*/  STL.64 [R1+0x828], R6 ;  /* 0x0008280601007387 */ /* 0x000fe40000100a00 */
[----:B----4-:R0:W1:Y:S02]  /*4add0*/  LDSM.16.MT88.4 R4, [R22+0x12180] ;  /* 0x012180001604783b */ /* 0x0100640000004200 */
[----:B0-----:R-:W3:Y:S02]  /*4ade0*/  LDL.LU R22, [R1+0x4db8] ;  /* 0x004db80001167983 */ /* 0x001ee40000300800 */
[----:B------:R-:W3:Y:S02]  /*4adf0*/  LDL.LU R23, [R1+0x4db4] ;  /* 0x004db40001177983 */ /* 0x000ee40000300800 */
[----:B------:R-:W4:Y:S02]  /*4ae00*/  LDL.LU R29, [R1+0x4db0] ;  /* 0x004db000011d7983 */ /* 0x000f240000300800 */
[----:B------:R0:W-:Y:S02]  /*4ae10*/  STL.64 [R1+0x4cd0], R26 ;  /* 0x004cd01a01007387 */ /* 0x0001e40000100a00 */
[----:B0-----:R-:W-:-:S02]  /*4ae20*/  IMAD.MOV.U32 R26, RZ, RZ, R16 ;  /* 0x000000ffff1a7224 */ /* 0x001fc400078e0010 */
[----:B------:R-:W-:Y:S01]  /*4ae30*/  IMAD.MOV.U32 R27, RZ, RZ, R17 ;  /* 0x000000ffff1b7224 */ /* 0x000fe200078e0011 */
[----:B------:R-:W2:Y:S01]  /*4ae40*/  LDL.LU R16, [R1+0x4dac] ;  /* 0x004dac0001107983 */ /* 0x000ea20000300800 */
[----:B------:R-:W2:Y:S03]  /*4ae50*/  LDL.LU R17, [R1+0x4da8] ;  /* 0x004da80001117983 */ /* 0x000ea60000300800 */
[----:B------:R-:W-:Y:S04]  /*4ae60*/  STL.64 [R1+0x4ce8], R26 ;  /* 0x004ce81a01007387 */ /* 0x000fe80000100a00 */
[----:B-1----:R0:W-:Y:S01]  /*4ae70*/  STL.64 [R1+0x4b70], R6 ;  /* 0x004b700601007387 */ /* 0x0021e20000100a00 */
[----:B------:R1:W-:Y:S03]  /*4ae80*/  STL.64 [R1+0x4b68], R4 ;  /* 0x004b680401007387 */ /* 0x0003e60000100a00 */
[----:B0-----:R-:W2:Y:S01]  /*4ae90*/  LDL.LU.64 R6, [R1+0xb8] ;  /* 0x0000b80001067983 */ /* 0x001ea20000300a00 */
[----:B------:R-:W-:-:S02]  /*4aea0*/  IMAD.MOV.U32 R26, RZ, RZ, R28 ;  /* 0x000000ffff1a7224 */ /* 0x000fc400078e001c */
[----:B------:R-:W-:Y:S01]  /*4aeb0*/  IMAD.MOV.U32 R27, RZ, RZ, R25 ;  /* 0x000000ffff1b7224 */ /* 0x000fe200078e0019 */
[----:B--2---:R0:W-:Y:S01]  /*4aec0*/  STL.64 [R1+0x4c80], R6 ;  /* 0x004c800601007387 */ /* 0x0041e20000100a00 */
[----:B-1----:R-:W2:Y:S02]  /*4aed0*/  LDL.LU R4, [R1+0x4f0] ;  /* 0x0004f00001047983 */ /* 0x002ea40000300800 */
[----:B------:R-:W2:Y:S01]  /*4aee0*/  LDL.LU R5, [R1+0x4f4] ;  /* 0x0004f40001057983 */ /* 0x000ea20000300800 */
[----:B0-----:R-:W2:Y:S01]  /*4aef0*/  LDL.LU R6, [R1+0x4f8] ;  /* 0x0004f80001067983 */ /* 0x001ea20000300800 */
[----:B------:R-:W2:Y:S02]  /*4af00*/  LDL.LU R7, [R1+0x4fc] ;  /* 0x0004fc0001077983 */ /* 0x000ea40000300800 */
[----:B------:R-:W-:Y:S01]  /*4af10*/  STL.64 [R1+0x4d00], R26 ;  /* 0x004d001a01007387 */ /* 0x000fe20000100a00 */
        /* <DEDUP_REMOVED lines=84> */
[C---:B---3--:R-:W-:Y:S01]  /*4b460*/  HMMA.16816.F32.BF16 R12, R20.reuse, R18, R12 ;  /* 0x00000012140c723c */ /* 0x048fe2000004180c */
        /* <DEDUP_REMOVED lines=14> */
[----:B0-----:R-:W3:Y:S02]  /*4b550*/  LDL.LU.64 R14, [R1+0x4da0] ;  /* 0x004da000010e7983 */ /* 0x001ee40000300a00 */
[C---:B---3--:R-:W-:Y:S11]  /*4b560*/  HMMA.16816.F32.BF16 R8, R20.reuse, R14, R8 ;  /* 0x0000000e1408723c */ /* 0x048ff60000041808 */
[----:B------:R-:W-:Y:S11]  /*4b570*/  @!UPT UIADD3 URZ, URZ, URZ, URZ ;  /* 0x0000003f3f3ff290 */ /* 0x000ff6000fffe03f */
[----:B------:R-:W-:Y:S01]  /*4b580*/  @!UPT UIADD3 URZ, URZ, URZ, URZ ;  /* 0x0000003f3f3ff290 */ /* 0x000fe2000fffe03f */
        /* <DEDUP_REMOVED lines=103> */
[----:B------:R0:W-:Y:S01]  /*4bc00*/  STL.64 [R1+0x4b88], R6 ;  /* 0x004b880601007387 */ /* 0x0001e20000100a00 */
[----:B------:R-:W2:Y:S02]  /*4bc10*/  LDL.LU R4, [R1+0x2c0] ;  /* 0x0002c00001047983 */ /* 0x000ea40000300800 */
[----:B------:R-:W2:Y:S01]  /*4bc20*/  LDL.LU R5, [R1+0x2c4] ;  /* 0x0002c40001057983 */ /* 0x000ea20000300800 */
[----:B0-----:R-:W2:Y:S01]  /*4bc30*/  LDL.LU R6, [R1+0x2c8] ;  /* 0x0002c80001067983 */ /* 0x001ea20000300800 */
[----:B------:R-:W2:Y:S02]  /*4bc40*/  LDL.LU R7, [R1+0x2cc] ;  /* 0x0002cc0001077983 */ /* 0x000ea40000300800 */
[----:B------:R-:W-:Y:S02]  /*4bc50*/  STL.64 [R1+0x4b80], R18 ;  /* 0x004b801201007387 */ /* 0x000fe40000100a00 */
[----:B------:R-:W-:Y:S01]  /*4bc60*/  STL.64 [R1+0x4b78], R16 ;  /* 0x004b781001007387 */ /* 0x000fe20000100a00 */
[C---:B--2---:R-:W-:Y:S11]  /*4bc70*/  HMMA.16816.F32.BF16 R4, R24.reuse, R18, R4 ;  /* 0x000000121804723c */ /* 0x044ff60000041804 */
[----:B------:R-:W-:Y:S11]  /*4bc80*/  @!UPT UIADD3 URZ, URZ, URZ, URZ ;  /* 0x0000003f3f3ff290 */ /* 0x000ff6000fffe03f */
[----:B------:R-:W-:Y:S01]  /*4bc90*/  @!UPT UIADD3 URZ, URZ, URZ, URZ ;  /* 0x0000003f3f3ff290 */ /* 0x000fe2000fffe03f */
[----:B------:R-:W-:Y:S01]  /*4bca0*/  STL.64 [R1+0x710], R4 ;  /* 0x0007100401007387 */ /* 0x000fe20000100a00 */
[----:B------:R3:W-:Y:S02]  /*4bcb0*/  STL.64 [R1+0x718], R6 ;  /* 0x0007180601007387 */ /* 0x0007e40000100a00 */
[C---:B---3--:R-:W-:Y:S01]  /*4bcc0*/  HMMA.16816.F32.BF16 R4, R24.reuse, R14, R20 ;  /* 0x0000000e1804723c */ /* 0x048fe20000041814 */
[----:B------:R-:W-:Y:S01]  /*4bcd0*/  STL.64 [R1+0x4c28], R14 ;  /* 0x004c280e01007387 */ /* 0x000fe20000100a00 */
[----:B------:R-:W2:Y:S11]  /*4bce0*/  LDL.LU R16, [R1+0x230] ;  /* 0x0002300001107983 */ /* 0x000eb60000300800 */
[----:B------:R-:W-:Y:S10]  /*4bcf0*/  @!UPT UIADD3 URZ, URZ, URZ, URZ ;  /* 0x0000003f3f3ff290 */ /* 0x000ff4000fffe03f */
[----:B------:R-:W-:Y:S01]  /*4bd00*/  STL.64 [R1+0x700], R4 ;  /* 0x0007000401007387 */ /* 0x000fe20000100a00 */
[----:B------:R-:W-:Y:S02]  /*4bd10*/  STL.64 [R1+0x708], R6 ;  /* 0x0007080601007387 */ /* 0x000fe40000100a00 */
[----:B------:R-:W2:Y:S02]  /*4bd20*/  LDL.LU R17, [R1+0x234] ;  /* 0x0002340001117983 */ /* 0x000ea40000300800 */
[----:B------:R-:W3:Y:S01]  /*4bd30*/  LDL.LU R18, [R1+0x238] ;  /* 0x0002380001127983 */ /* 0x000ee20000300800 */
[----:B------:R-:W3:Y:S01]  /*4bd40*/  LDL.LU R19, [R1+0x23c] ;  /* 0x00023c0001137983 */ /* 0x000ee20000300800 */
        /* <DEDUP_REMOVED lines=16> */
[----:B0-----:R-:W2:Y:S04]  /*4be50*/  LDL.LU.64 R14, [R1+0x98] ;  /* 0x00009800010e7983 */ /* 0x001ea80000300a00 */
[----:B--2---:R0:W-:Y:S04]  /*4be60*/  STL.64 [R1+0x4c48], R14 ;  /* 0x004c480e01007387 */ /* 0x0041e80000100a00 */
[----:B0-----:R-:W2:Y:S01]  /*4be70*/  LDL.LU.64 R14, [R1+0xa8] ;  /* 0x0000a800010e7983 */ /* 0x001ea20000300a00 */
[----:B---3--:R-:W-:Y:S02]  /*4be80*/  STL.64 [R1+0x4c00], R18 ;  /* 0x004c001201007387 */ /* 0x008fe40000100a00 */
[----:B------:R0:W-:Y:S02]  /*4be90*/  STL.64 [R1+0x4bf8], R16 ;  /* 0x004bf81001007387 */ /* 0x0001e40000100a00 */
[----:B0-----:R-:W3:Y:S01]  /*4bea0*/  LDL.LU R16, [R1+0x250] ;  /* 0x0002500001107983 */ /* 0x001ee20000300800 */
[----:B------:R-:W3:Y:S02]  /*4beb0*/  LDL.LU R17, [R1+0x254] ;  /* 0x0002540001117983 */ /* 0x000ee40000300800 */
[----:B------:R-:W2:Y:S02]  /*4bec0*/  LDL.LU R18, [R1+0x258] ;  /* 0x0002580001127983 */ /* 0x000ea40000300800 */
[----:B------:R-:W2:Y:S02]  /*4bed0*/  LDL.LU R19, [R1+0x25c] ;  /* 0x00025c0001137983 */ /* 0x000ea40000300800 */
[----:B--2---:R0:W-:Y:S01]  /*4bee0*/  STL.64 [R1+0x4c10], R18 ;  /* 0x004c101201007387 */ /* 0x0041e20000100a00 */
[----:B---3--:R-:W-:Y:S03]  /*4bef0*/  STL.64 [R1+0x4c08], R16 ;  /* 0x004c081001007387 */ /* 0x008fe60000100a00 */
[----:B0-----:R-:W2:Y:S04]  /*4bf00*/  LDL.LU.64 R18, [R1+0x78] ;  /* 0x0000780001127983 */ /* 0x001ea80000300a00 */
[----:B--2---:R0:W-:Y:S04]  /*4bf10*/  STL.64 [R1+0x4c20], R18 ;  /* 0x004c201201007387 */ /* 0x0041e80000100a00 */
[----:B0-----:R-:W2:Y:S01]  /*4bf20*/  LDL.LU.64 R18, [R1+0x88] ;  /* 0x0000880001127983 */ /* 0x001ea20000300a00 */
[C---:B------:R-:W-:Y:S03]  /*4bf30*/  HMMA.16816.F32.BF16 R20, R24.reuse, R10, R20 ;  /* 0x0000000a1814723c */ /* 0x040fe60000041814 */
[----:B--2---:R0:W-:Y:S01]  /*4bf40*/  STL.64 [R1+0x4c40], R18 ;  /* 0x004c401201007387 */ /* 0x0041e20000100a00 */
[----:B------:R-:W2:Y:S02]  /*4bf50*/  LDL.LU R16, [R1+0x280] ;  /* 0x0002800001107983 */ /* 0x000ea40000300800 */
[----:B------:R-:W2:Y:S01]  /*4bf60*/  LDL.LU R17, [R1+0x284] ;  /* 0x0002840001117983 */ /* 0x000ea20000300800 */
[----:B0-----:R-:W2:Y:S01]  /*4bf70*/  LDL.LU R18, [R1+0x288] ;  /* 0x0002880001127983 */ /* 0x001ea20000300800 */
[----:B------:R-:W2:Y:S02]  /*4bf80*/  LDL.LU R19, [R1+0x28c] ;  /* 0x00028c0001137983 */ /* 0x000ea40000300800 */
[----:B------:R-:W3:Y:S02]  /*4bf90*/  LDL.LU.64 R6, [R1+0x48] ;  /* 0x0000480001067983 */ /* 0x000ee40000300a00 */
[----:B---3--:R0:W-:Y:S01]  /*4bfa0*/  STL.64 [R1+0x4c18], R6 ;  /* 0x004c180601007387 */ /* 0x0081e20000100a00 */
[----:B------:R-:W3:Y:S02]  /*4bfb0*/  LDL.LU R4, [R1+0x260] ;  /* 0x0002600001047983 */ /* 0x000ee40000300800 */
[----:B------:R-:W3:Y:S01]  /*4bfc0*/  LDL.LU R5, [R1+0x264] ;  /* 0x0002640001057983 */ /* 0x000ee20000300800 */
[----:B0-----:R-:W3:Y:S01]  /*4bfd0*/  LDL.LU R6, [R1+0x268] ;  /* 0x0002680001067983 */ /* 0x001ee20000300800 */
[----:B------:R-:W3:Y:S06]  /*4bfe0*/  LDL.LU R7, [R1+0x26c] ;  /* 0x00026c0001077983 */ /* 0x000eec0000300800 */
[----:B------:R-:W-:Y:S02]  /*4bff0*/  STL.64 [R1+0x6f0], R20 ;  /* 0x0006f01401007387 */ /* 0x000fe40000100a00 */
[----:B------:R0:W-:Y:S02]  /*4c000*/  STL.64 [R1+0x6f8], R22 ;  /* 0x0006f81601007387 */ /* 0x0001e40000100a00 */
[----:B0-----:R-:W2:Y:S01]  /*4c010*/  LDL.LU.64 R22, [R1+0x4c58] ;  /* 0x004c580001167983 */ /* 0x001ea20000300a00 */
[----:B------:R-:W2:Y:S02]  /*4c020*/  LDL.LU.64 R20, [R1+0x4c50] ;  /* 0x004c500001147983 */ /* 0x000ea40000300a00 */
[C---:B--2---:R-:W-:Y:S11]  /*4c030*/  HMMA.16816.F32.BF16 R20, R24.reuse, R14, R20 ;  /* 0x0000000e1814723c */ /* 0x044ff60000041814 */
[----:B------:R-:W-:Y:S11]  /*4c040*/  @!UPT UIADD3 URZ, URZ, URZ, URZ ;  /* 0x0000003f3f3ff290 */ /* 0x000ff6000fffe03f */
[----:B------:R-:W-:Y:S01]  /*4c050*/  @!UPT UIADD3 URZ, URZ, URZ, URZ ;  /* 0x0000003f3f3ff290 */ /* 0x000fe2000fffe03f */
[----:B------:R0:W-:Y:S01]  /*4c060*/  STL.64 [R1+0x6e0], R20 ;  /* 0x0006e01401007387 */ /* 0x0001e20000100a00 */
[----:B------:R1:W-:Y:S02]  /*4c070*/  STL.64 [R1+0x6e8], R22 ;  /* 0x0006e81601007387 */ /* 0x0003e40000100a00 */
[----:B0-----:R-:W-:Y:S02]  /*4c080*/  IMAD.MOV.U32 R21, RZ, RZ, R14 ;  /* 0x000000ffff157224 */ /* 0x001fe400078e000e */
[----:B------:R-:W-:Y:S02]  /*4c090*/  IMAD.MOV.U32 R20, RZ, RZ, R15 ;  /* 0x000000ffff147224 */ /* 0x000fe400078e000f */
[----:B------:R-:W2:Y:S03]  /*4c0a0*/  LDL.LU.64 R14, [R1+0x4c48] ;  /* 0x004c4800010e7983 */ /* 0x000ea60000300a00 */
[----:B------:R-:W-:Y:S02]  /*4c0b0*/  STL.64 [R1+0x4b50], R20 ;  /* 0x004b501401007387 */ /* 0x000fe40000100a00 */
[----:B-1----:R-:W3:Y:S01]  /*4c0c0*/  LDL.LU.64 R22, [R1+0x58] ;  /* 0x0000580001167983 */ /* 0x002ee20000300a00 */
        /* <DEDUP_REMOVED lines=10> */
[----:B------:R0:W-:Y:S04]  /*4c170*/  STL.64 [R1+0x4b58], R8 ;  /* 0x004b580801007387 */ /* 0x0001e80000100a00 */
[----:B0-----:R-:W3:Y:S01]  /*4c180*/  LDL.LU R8, [R1+0x240] ;  /* 0x0002400001087983 */ /* 0x001ee20000300800 */
[----:B------:R-:W3:Y:S02]  /*4c190*/  LDL.LU R9, [R1+0x244] ;  /* 0x0002440001097983 */ /* 0x000ee40000300800 */
[----:B------:R-:W3:Y:S02]  /*4c1a0*/  LDL.LU R10, [R1+0x248] ;  /* 0x00024800010a7983 */ /* 0x000ee40000300800 */
[----:B------:R-:W3:Y:S01]  /*4c1b0*/  LDL.LU R11, [R1+0x24c] ;  /* 0x00024c00010b7983 */ /* 0x000ee20000300800 */
        /* <DEDUP_REMOVED lines=8> */
[----:B------:R-:W3:Y:S02]  /*4c240*/  LDL.LU.64 R18, [R1+0x4c20] ;  /* 0x004c200001127983 */ /* 0x000ee40000300a00 */
[----:B---3--:R-:W-:Y:S01]  /*4c250*/  HMMA.16816.F32.BF16 R4, R24, R18, R4 ;  /* 0x000000121804723c */ /* 0x008fe20000041804 */
[----:B--2---:R0:W-:Y:S01]  /*4c260*/  STL.64 [R1+0x4b98], R14 ;  /* 0x004b980e01007387 */ /* 0x0041e20000100a00 */
[----:B------:R-:W-:Y:S02]  /*4c270*/  STL.64 [R1+0x4b90], R12 ;  /* 0x004b900c01007387 */ /* 0x000fe40000100a00 */
[----:B------:R-:W-:-:S02]  /*4c280*/  IMAD.MOV.U32 R28, RZ, RZ, R18 ;  /* 0x000000ffff1c7224 */ /* 0x000fc400078e0012 */
[----:B------:R-:W-:Y:S01]  /*4c290*/  IMAD.MOV.U32 R0, RZ, RZ, R19 ;  /* 0x000000ffff007224 */ /* 0x000fe200078e0013 */
[----:B0-----:R-:W2:Y:S11]  /*4c2a0*/  LDL.LU.64 R14, [R1+0x68] ;  /* 0x00006800010e7983 */ /* 0x001eb60000300a00 */
[----:B------:R-:W-:Y:S05]  /*4c2b0*/  @!UPT UIADD3 URZ, URZ, URZ, URZ ;  /* 0x0000003f3f3ff290 */ /* 0x000fea000fffe03f */
[----:B------:R-:W-:Y:S01]  /*4c2c0*/  STL.64 [R1+0x6b0], R4 ;  /* 0x0006b00401007387 */ /* 0x000fe20000100a00 */
[----:B------:R0:W-:Y:S03]  /*4c2d0*/  STL.64 [R1+0x6b8], R6 ;  /* 0x0006b80601007387 */ /* 0x0001e60000100a00 */
[----:B0-----:R-:W3:Y:S01]  /*4c2e0*/  LDL.LU.64 R6, [R1+0x4c18] ;  /* 0x004c180001067983 */ /* 0x001ee20000300a00 */
[----:B------:R-:W2:Y:S02]  /*4c2f0*/  LDL.LU.64 R18, [R1+0x4c10] ;  /* 0x004c100001127983 */ /* 0x000ea40000300a00 */
[----:B------:R-:W2:Y:S02]  /*4c300*/  LDL.LU.64 R16, [R1+0x4c08] ;  /* 0x004c080001107983 */ /* 0x000ea40000300a00 */
[----:B------:R-:W-:Y:S01]  /*4c310*/  STL [R1+0x4ad0], R0 ;  /* 0x004ad00001007387 */ /* 0x000fe20000100800 */
[----:B------:R-:W-:Y:S01]  /*4c320*/  STL [R1+0x4acc], R28 ;  /* 0x004acc1c01007387 */ /* 0x000fe20000100800 */
[C---:B--2---:R-:W-:Y:S11]  /*4c330*/  HMMA.16816.F32.BF16 R16, R24.reuse, R14, R16 ;  /* 0x0000000e1810723c */ /* 0x044ff60000041810 */
[----:B------:R-:W-:Y:S11]  /*4c340*/  @!UPT UIADD3 URZ, URZ, URZ, URZ ;  /* 0x0000003f3f3ff290 */ /* 0x000ff6000fffe03f */
[----:B------:R-:W-:Y:S01]  /*4c350*/  @!UPT UIADD3 URZ, URZ, URZ, URZ ;  /* 0x0000003f3f3ff290 */ /* 0x000fe2000fffe03f */
[----:B------:R-:W-:Y:S01]  /*4c360*/  STL.64 [R1+0x6a0], R16 ;  /* 0x0006a01001007387 */ /* 0x000fe20000100a00 */
[----:B------:R0:W-:Y:S03]  /*4c370*/  STL.64 [R1+0x6a8], R18 ;  /* 0x0006a81201007387 */ /* 0x0001e60000100a00 */
[----:B0-----:R-:W3:Y:S01]  /*4c380*/  LDL.LU.64 R18, [R1+0x4c00] ;  /* 0x004c000001127983 */ /* 0x001ee20000300a00 */
[----:B------:R-:W3:Y:S01]  /*4c390*/  LDL.LU.64 R16, [R1+0x4bf8] ;  /* 0x004bf80001107983 */ /* 0x000ee20000300a00 */
[----:B------:R-:W-:Y:S01]  /*4c3a0*/  HMMA.16816.F32.BF16 R8, R24, R22, R8 ;  /* 0x000000161808723c */ /* 0x000fe20000041808 */
[----:B------:R-:W-:Y:S02]  /*4c3b0*/  IMAD.MOV.U32 R3, RZ, RZ, R15 ;  /* 0x000000ffff037224 */ /* 0x000fe400078e000f */
[----:B------:R-:W-:-:S03]  /*4c3c0*/  IMAD.MOV.U32 R2, RZ, RZ, R14 ;  /* 0x000000ffff027224 */ /* 0x000fc600078e000e */
[----:B------:R-:W-:Y:S02]  /*4c3d0*/  STL [R1+0x4ad8], R3 ;  /* 0x004ad80301007387 */ /* 0x000fe40000100800 */
[----:B------:R-:W-:Y:S11]  /*4c3e0*/  STL [R1+0x4ad4], R2 ;  /* 0x004ad40201007387 */ /* 0x000ff60000100800 */
[----:B------:R-:W-:Y:S04]  /*4c3f0*/  @!UPT UIADD3 URZ, URZ, URZ, URZ ;  /* 0x0000003f3f3ff290 */ /* 0x000fe8000fffe03f */
[----:B------:R-:W-:Y:S01]  /*4c400*/  STL.64 [R1+0x690], R8 ;  /* 0x0006900801007387 */ /* 0x000fe20000100a00 */
[----:B------:R3:W-:Y:S02]  /*4c410*/  STL.64 [R1+0x698], R10 ;  /* 0x0006980a01007387 */ /* 0x0007e40000100a00 */
[----:B------:R-:W-:Y:S02]  /*4c420*/  IMAD.MOV.U32 R28, RZ, RZ, R23 ;  /* 0x000000ffff1c7224 */ /* 0x000fe400078e0017 */
[----:B------:R-:W-:-:S03]  /*4c430*/  IMAD.MOV.U32 R0, RZ, RZ, R22 ;  /* 0x000000ffff007224 */ /* 0x000fc600078e0016 */
[----:B------:R-:W-:Y:S02]  /*4c440*/  STL [R1+0x4ae0], R28 ;  /* 0x004ae01c01007387 */ /* 0x000fe40000100800 */
[----:B------:R-:W-:Y:S01]  /*4c450*/  STL [R1+0x4adc], R0 ;  /* 0x004adc0001007387 */ /* 0x000fe20000100800 */
[----:B---3--:R-:W-:Y:S11]  /*4c460*/  HMMA.16816.F32.BF16 R8, R24, R6, R16 ;  /* 0x000000061808723c */ /* 0x008ff60000041810 */
        /* <DEDUP_REMOVED lines=8> */
[----:B------:R-:W2:Y:S02]  /*4c4f0*/  LDL.LU.64 R22, [R1+0x18] ;  /* 0x0000180001167983 */ /* 0x000ea40000300a00 */
[----:B--2---:R0:W-:Y:S04]  /*4c500*/  STL.64 [R1+0x4bc8], R22 ;  /* 0x004bc81601007387 */ /* 0x0041e80000100a00 */
[----:B0-----:R-:W2:Y:S04]  /*4c510*/  LDL.LU.64 R22, [R1+0x28] ;  /* 0x0000280001167983 */ /* 0x001ea80000300a00 */
[----:B--2---:R0:W-:Y:S04]  /*4c520*/  STL.64 [R1+0x4be0], R22 ;  /* 0x004be01601007387 */ /* 0x0041e80000100a00 */
[----:B0-----:R-:W2:Y:S01]  /*4c530*/  LDL.LU.64 R22, [R1+0x38] ;  /* 0x0000380001167983 */ /* 0x001ea20000300a00 */
[----:B---3--:R0:W-:Y:S02]  /*4c540*/  STL.64 [R1+0x4ba8], R18 ;  /* 0x004ba81201007387 */ /* 0x0081e40000100a00 */
[----:B------:R1:W-:Y:S01]  /*4c550*/  STL.64 [R1+0x4ba0], R16 ;  /* 0x004ba01001007387 */ /* 0x0003e20000100a00 */
[----:B0-----:R-:W3:Y:S04]  /*4c560*/  LDL.LU.64 R18, [R1+0x8] ;  /* 0x0000080001127983 */ /* 0x001ee80000300a00 */
[----:B---3--:R0:W-:Y:S01]  /*4c570*/  STL.64 [R1+0x4bc0], R18 ;  /* 0x004bc01201007387 */ /* 0x0081e20000100a00 */
[----:B-1----:R-:W3:Y:S02]  /*4c580*/  LDL.LU R16, [R1+0x200] ;  /* 0x0002000001107983 */ /* 0x002ee40000300800 */
[----:B------:R-:W3:Y:S01]  /*4c590*/  LDL.LU R17, [R1+0x204] ;  /* 0x0002040001117983 */ /* 0x000ee20000300800 */
[----:B0-----:R-:W2:Y:S01]  /*4c5a0*/  LDL.LU R18, [R1+0x208] ;  /* 0x0002080001127983 */ /* 0x001ea20000300800 */
[----:B------:R-:W2:Y:S03]  /*4c5b0*/  LDL.LU R19, [R1+0x20c] ;  /* 0x00020c0001137983 */ /* 0x000ea60000300800 */
        /* <DEDUP_REMOVED lines=14> */
[----:B------:R-:W3:Y:S02]  /*4c6a0*/  LDL.LU R14, [R1+0x1e8] ;  /* 0x0001e800010e7983 */ /* 0x000ee40000300800 */
[----:B------:R-:W3:Y:S02]  /*4c6b0*/  LDL.LU R15, [R1+0x1ec] ;  /* 0x0001ec00010f7983 */ /* 0x000ee40000300800 */
[----:B------:R-:W-:-:S02]  /*4c6c0*/  IMAD.MOV.U32 R3, RZ, RZ, R6 ;  /* 0x000000ffff037224 */ /* 0x000fc400078e0006 */
[----:B------:R-:W-:Y:S02]  /*4c6d0*/  IMAD.MOV.U32 R2, RZ, RZ, R7 ;  /* 0x000000ffff027224 */ /* 0x000fe400078e0007 */
[----:B------:R-:W-:Y:S02]  /*4c6e0*/  IMAD.MOV.U32 R28, RZ, RZ, R22 ;  /* 0x000000ffff1c7224 */ /* 0x000fe400078e0016 */
[----:B------:R-:W-:Y:S01]  /*4c6f0*/  IMAD.MOV.U32 R0, RZ, RZ, R23 ;  /* 0x000000ffff007224 */ /* 0x000fe200078e0017 */
        /* <DEDUP_REMOVED lines=8> */
[----:B------:R-:W2:Y:S02]  /*4c780*/  LDL.LU R8, [R1+0xd0] ;  /* 0x0000d00001087983 */ /* 0x000ea40000300800 */
[----:B------:R-:W2:Y:S02]  /*4c790*/  LDL.LU R9, [R1+0xd4] ;  /* 0x0000d40001097983 */ /* 0x000ea40000300800 */
[----:B------:R-:W2:Y:S01]  /*4c7a0*/  LDL.LU R10, [R1+0xd8] ;  /* 0x0000d800010a7983 */ /* 0x000ea20000300800 */
[----:B------:R-:W2:Y:S01]  /*4c7b0*/  LDL.LU R11, [R1+0xdc] ;  /* 0x0000dc00010b7983 */ /* 0x000ea20000300800 */
[----:B------:R-:W-:Y:S02]  /*4c7c0*/  STL [R1+0x4ae8], R2 ;  /* 0x004ae80201007387 */ /* 0x000fe40000100800 */
[----:B------:R-:W-:Y:S03]  /*4c7d0*/  STL [R1+0x4ae4], R3 ;  /* 0x004ae40301007387 */ /* 0x000fe60000100800 */
[----:B------:R-:W-:Y:S01]  /*4c7e0*/  STL.64 [R1+0x670], R16 ;  /* 0x0006701001007387 */ /* 0x000fe20000100a00 */
[----:B------:R0:W-:Y:S04]  /*4c7f0*/  STL.64 [R1+0x678], R18 ;  /* 0x0006781201007387 */ /* 0x0001e80000100a00 */
[----:B0-----:R-:W2:Y:S01]  /*4c800*/  LDL.LU.64 R18, [R1+0x4bf0] ;  /* 0x004bf00001127983 */ /* 0x001ea20000300a00 */
[----:B------:R-:W2:Y:S02]  /*4c810*/  LDL.LU.64 R16, [R1+0x4be8] ;  /* 0x004be80001107983 */ /* 0x000ea40000300a00 */
[----:B------:R-:W2:Y:S02]  /*4c820*/  LDL.LU.64 R22, [R1+0x4be0] ;  /* 0x004be00001167983 */ /* 0x000ea40000300a00 */
[----:B------:R-:W-:Y:S01]  /*4c830*/  STL [R1+0x4af0], R0 ;  /* 0x004af00001007387 */ /* 0x000fe20000100800 */
[----:B------:R-:W-:Y:S01]  /*4c840*/  STL [R1+0x4aec], R28 ;  /* 0x004aec1c01007387 */ /* 0x000fe20000100800 */
        /* <DEDUP_REMOVED lines=19> */
[----:B------:R-:W3:Y:S01]  /*4c980*/  LDL.LU R20, [R1+0xea0] ;  /* 0x000ea00001147983 */ /* 0x000ee20000300800 */
[----:B------:R-:W3:Y:S01]  /*4c990*/  LDL.LU R21, [R1+0xea4] ;  /* 0x000ea40001157983 */ /* 0x000ee20000300800 */
[----:B------:R-:W3:Y:S02]  /*4c9a0*/  LDL.LU R22, [R1+0xea8] ;  /* 0x000ea80001167983 */ /* 0x000ee40000300800 */
[----:B------:R-:W3:Y:S02]  /*4c9b0*/  LDL.LU R23, [R1+0xeac] ;  /* 0x000eac0001177983 */ /* 0x000ee40000300800 */
[----:B------:R-:W-:Y:S01]  /*4c9c0*/  STL [R1+0x4b00], R28 ;  /* 0x004b001c01007387 */ /* 0x000fe20000100800 */
[----:B------:R-:W-:Y:S01]  /*4c9d0*/  STL [R1+0x4afc], R0 ;  /* 0x004afc0001007387 */ /* 0x000fe20000100800 */
[----:B--2---:R-:W-:Y:S11]  /*4c9e0*/  HMMA.16816.F32.BF16 R12, R24, R18, R12 ;  /* 0x00000012180c723c */ /* 0x004ff6000004180c */
        /* <DEDUP_REMOVED lines=8> */
[----:B------:R-:W4:Y:S01]  /*4ca70*/  LDL.LU.64 R18, [R1+0x4ba8] ;  /* 0x004ba80001127983 */ /* 0x000f220000300a00 */
[----:B------:R-:W4:Y:S02]  /*4ca80*/  LDL.LU.64 R16, [R1+0x4ba0] ;  /* 0x004ba00001107983 */ /* 0x000f240000300a00 */
[----:B------:R-:W-:Y:S02]  /*4ca90*/  STL [R1+0x4b08], R2 ;  /* 0x004b080201007387 */ /* 0x000fe40000100800 */
[----:B------:R-:W-:Y:S02]  /*4caa0*/  STL [R1+0x4b04], R3 ;  /* 0x004b040301007387 */ /* 0x000fe40000100800 */
[----:B---3--:R-:W-:-:S02]  /*4cab0*/  IMAD.MOV.U32 R28, RZ, RZ, R6 ;  /* 0x000000ffff1c7224 */ /* 0x008fc400078e0006 */
[----:B------:R-:W-:Y:S01]  /*4cac0*/  IMAD.MOV.U32 R0, RZ, RZ, R7 ;  /* 0x000000ffff007224 */ /* 0x000fe200078e0007 */
[C---:B--2---:R-:W-:Y:S11]  /*4cad0*/  HMMA.16816.F32.BF16 R12, R24.reuse, R6, R12 ;  /* 0x00000006180c723c */ /* 0x044ff6000004180c */
[----:B------:R-:W-:Y:S11]  /*4cae0*/  @!UPT UIADD3 URZ, URZ, URZ, URZ ;  /* 0x0000003f3f3ff290 */ /* 0x000ff6000fffe03f */
[----:B------:R-:W-:Y:S01]  /*4caf0*/  @!UPT UIADD3 URZ, URZ, URZ, URZ ;  /* 0x0000003f3f3ff290 */ /* 0x000fe2000fffe03f */
[----:B------:R-:W-:Y:S01]  /*4cb00*/  STL.64 [R1+0x630], R12 ;  /* 0x0006300c01007387 */ /* 0x000fe20000100a00 */
[----:B------:R0:W-:Y:S03]  /*4cb10*/  STL.64 [R1+0x638], R14 ;  /* 0x0006380e01007387 */ /* 0x0001e60000100a00 */
[----:B0-----:R-:W2:Y:S01]  /*4cb20*/  LDL.LU.64 R14, [R1+0x4b98] ;  /* 0x004b9800010e7983 */ /* 0x001ea20000300a00 */
[----:B------:R-:W3:Y:S02]  /*4cb30*/  LDL.LU.64 R12, [R1+0x4b90] ;  /* 0x004b9000010c7983 */ /* 0x000ee40000300a00 */
[----:B------:R-:W4:Y:S02]  /*4cb40*/  LDL.LU.64 R6, [R1+0x4b88] ;  /* 0x004b880001067983 */ /* 0x000f240000300a00 */
[----:B----4-:R-:W-:Y:S01]  /*4cb50*/  HMMA.16816.F32.BF16 R24, R24, R6, R16 ;  /* 0x000000061818723c */ /* 0x010fe20000041810 */
[----:B------:R-:W4:Y:S01]  /*4cb60*/  LDL.LU.64 R18, [R1+0x4b80] ;  /* 0x004b800001127983 */ /* 0x000f220000300a00 */
[----:B------:R-:W2:Y:S02]  /*4cb70*/  LDL.LU.64 R16, [R1+0x4b78] ;  /* 0x004b780001107983 */ /* 0x000ea40000300a00 */
[----:B------:R-:W-:-:S02]  /*4cb80*/  IMAD.MOV.U32 R2, RZ, RZ, R6 ;  /* 0x000000ffff027224 */ /* 0x000fc400078e0006 */
[----:B------:R-:W-:Y:S11]  /*4cb90*/  IMAD.MOV.U32 R3, RZ, RZ, R7 ;  /* 0x000000ffff037224 */ /* 0x000ff600078e0007 */
[----:B------:R-:W-:Y:S06]  /*4cba0*/  @!UPT UIADD3 URZ, URZ, URZ, URZ ;  /* 0x0000003f3f3ff290 */ /* 0x000fec000fffe03f */
[----:B------:R-:W-:Y:S01]  /*4cbb0*/  STL.64 [R1+0x620], R24 ;  /* 0x0006201801007387 */ /* 0x000fe20000100a00 */
[----:B------:R0:W-:Y:S02]  /*4cbc0*/  STL.64 [R1+0x628], R26 ;  /* 0x0006281a01007387 */ /* 0x0001e40000100a00 */
[----:B------:R-:W4:Y:S02]  /*4cbd0*/  LDL.LU.64 R6, [R1+0x4b70] ;  /* 0x004b700001067983 */ /* 0x000f240000300a00 */
[----:B------:R-:W4:Y:S01]  /*4cbe0*/  LDL.LU.64 R4, [R1+0x4b68] ;  /* 0x004b680001047983 */ /* 0x000f220000300a00 */
[----:B0-----:R-:W2:Y:S01]  /*4cbf0*/  LDL R27, [R1+0x172c] ;  /* 0x00172c00011b7983 */ /* 0x001ea20000100800 */
[C---:B----4-:R-:W-:Y:S11]  /*4cc00*/  HMMA.16816.F32.BF16 R8, R4.reuse, R18, R8 ;  /* 0x000000120408723c */ /* 0x050ff60000041808 */
[----:B------:R-:W-:Y:S11]  /*4cc10*/  @!UPT UIADD3 URZ, URZ, URZ, URZ ;  /* 0x0000003f3f3ff290 */ /* 0x000ff6000fffe03f */
[----:B------:R-:W-:Y:S01]  /*4cc20*/  @!UPT UIADD3 URZ, URZ, URZ, URZ ;  /* 0x0000003f3f3ff290 */ /* 0x000fe2000fffe03f */
[----:B------:R-:W-:Y:S01]  /*4cc30*/  STL.64 [R1+0x610], R8 ;  /* 0x0006100801007387 */ /* 0x000fe20000100a00 */
[----:B------:R0:W-:Y:S03]  /*4cc40*/  STL.64 [R1+0x618], R10 ;  /* 0x0006180a01007387 */ /* 0x0001e60000100a00 */
[----:B0-----:R-:W4:Y:S01]  /*4cc50*/  LDL.LU.64 R10, [R1+0x4b60] ;  /* 0x004b6000010a7983 */ /* 0x001f220000300a00 */
[----:B------:R-:W3:Y:S02]  /*4cc60*/  LDL.LU.64 R8, [R1+0x4b58] ;  /* 0x004b580001087983 */ /* 0x000ee40000300a00 */
[----:B--2---:R0:W-:Y:S02]  /*4cc70*/  STL.64 [R1+0x4b28], R16 ;  /* 0x004b281001007387 */ /* 0x0041e40000100a00 */
        /* <DEDUP_REMOVED lines=13> */
[----:B0-----:R-:W4:Y:S01]  /*4cd50*/  LDL.LU R16, [R1+0xef0] ;  /* 0x000ef00001107983 */ /* 0x001f220000300800 */
[----:B------:R-:W4:Y:S02]  /*4cd60*/  LDL.LU R17, [R1+0xef4] ;  /* 0x000ef40001117983 */ /* 0x000f240000300800 */
[----:B------:R-:W4:Y:S02]  /*4cd70*/  LDL.LU R18, [R1+0xef8] ;  /* 0x000ef80001127983 */ /* 0x000f240000300800 */
[----:B------:R-:W4:Y:S11]  /*4cd80*/  LDL.LU R19, [R1+0xefc] ;  /* 0x000efc0001137983 */ /* 0x000f360000300800 */
[----:B------:R-:W-:Y:S02]  /*4cd90*/  @!UPT UIADD3 URZ, URZ, URZ, URZ ;  /* 0x0000003f3f3ff290 */ /* 0x000fe4000fffe03f */
[----:B------:R0:W-:Y:S01]  /*4cda0*/  STL.64 [R1+0x600], R20 ;  /* 0x0006001401007387 */ /* 0x0001e20000100a00 */
[----:B------:R-:W-:Y:S03]  /*4cdb0*/  STL.64 [R1+0x608], R22 ;  /* 0x0006081601007387 */ /* 0x000fe60000100a00 */
[----:B0-----:R-:W2:Y:S01]  /*4cdc0*/  LDL.LU.64 R20, [R1+0x4b50] ;  /* 0x004b500001147983 */ /* 0x001ea20000300a00 */
[----:B----4-:R-:W-:Y:S07]  /*4cdd0*/  HMMA.16816.F32.BF16 R16, R4, R10, R16 ;  /* 0x0000000a0410723c */ /* 0x010fee0000041810 */
[----:B--2---:R-:W-:-:S02]  /*4cde0*/  IMAD.MOV.U32 R10, RZ, RZ, R21 ;  /* 0x000000ffff0a7224 */ /* 0x004fc400078e0015 */
[----:B------:R-:W-:Y:S02]  /*4cdf0*/  IMAD.MOV.U32 R11, RZ, RZ, R20 ;  /* 0x000000ffff0b7224 */ /* 0x000fe400078e0014 */
[----:B------:R-:W0:Y:S11]  /*4ce00*/  LDSM.16.MT88.4 R20, [R29+0x14000] ;  /* 0x014000001d14783b */ /* 0x000e360000004200 */
[----:B------:R-:W-:Y:S01]  /*4ce10*/  @!UPT UIADD3 URZ, URZ, URZ, URZ ;  /* 0x0000003f3f3ff290 */ /* 0x000fe2000fffe03f */
[----:B------:R-:W-:Y:S01]  /*4ce20*/  STL.64 [R1+0x5f0], R16 ;  /* 0x0005f01001007387 */ /* 0x000fe20000100a00 */
[----:B------:R-:W-:Y:S02]  /*4ce30*/  STL.64 [R1+0x5f8], R18 ;  /* 0x0005f81201007387 */ /* 0x000fe40000100a00 */
[----:B------:R-:W1:Y:S01]  /*4ce40*/  LDSM.16.M88.4 R16, [R27] ;  /* 0x000000001b10783b */ /* 0x000e620000000200 */
[----:B0-----:R-:W-:Y:S03]  /*4ce50*/  STL.64 [R1+0x49d8], R22 ;  /* 0x0049d81601007387 */ /* 0x001fe60000100a00 */
[----:B------:R0:W-:Y:S01]  /*4ce60*/  STL.64 [R1+0x49d0], R20 ;  /* 0x0049d01401007387 */ /* 0x0001e20000100a00 */
[----:B-1----:R-:W-:Y:S01]  /*4ce70*/  STL.64 [R1+0x100], R16 ;  /* 0x0001001001007387 */ /* 0x002fe20000100a00 */
[----:B------:R-:W-:Y:S02]  /*4ce80*/  STL.64 [R1+0x108], R18 ;  /* 0x0001081201007387 */ /* 0x000fe40000100a00 */
[----:B0-----:R-:W-:-:S02]  /*4ce90*/  IMAD.MOV.U32 R21, RZ, RZ, R16 ;  /* 0x000000ffff157224 */ /* 0x001fc400078e0010 */
[----:B------:R-:W-:Y:S02]  /*4cea0*/  IMAD.MOV.U32 R20, RZ, RZ, R17 ;  /* 0x000000ffff147224 */ /* 0x000fe400078e0011 */
[----:B------:R-:W0:Y:S04]  /*4ceb0*/  LDSM.16.M88.4 R16, [R27+0x1000] ;  /* 0x001000001b10783b */ /* 0x000e280000000200 */
[----:B0-----:R-:W-:Y:S01]  /*4cec0*/  STL.64 [R1+0xf0], R16 ;  /* 0x0000f01001007387 */ /* 0x001fe20000100a00 */
[----:B------:R-:W-:Y:S02]  /*4ced0*/  IMAD.MOV.U32 R15, RZ, RZ, R16 ;  /* 0x000000ffff0f7224 */ /* 0x000fe400078e0010 */
[----:B------:R-:W-:Y:S02]  /*4cee0*/  STL.64 [R1+0xf8], R18 ;  /* 0x0000f81201007387 */ /* 0x000fe40000100a00 */
[----:B------:R-:W-:-:S02]  /*4cef0*/  IMAD.MOV.U32 R14, RZ, RZ, R17 ;  /* 0x000000ffff0e7224 */ /* 0x000fc400078e0011 */
[----:B------:R-:W0:Y:S04]  /*4cf00*/  LDSM.16.M88.4 R16, [R27+0x2000] ;  /* 0x002000001b10783b */ /* 0x000e280000000200 */
[----:B------:R-:W-:Y:S01]  /*4cf10*/  STL.64 [R1+0x4b20], R14 ;  /* 0x004b200e01007387 */ /* 0x000fe20000100a00 */
[----:B---3--:R-:W-:Y:S03]  /*4cf20*/  STL.64 [R1+0x4b18], R12 ;  /* 0x004b180c01007387 */ /* 0x008fe60000100a00 */
[----:B0-----:R-:W-:Y:S01]  /*4cf30*/  STL.64 [R1+0xe0], R16 ;  /* 0x0000e01001007387 */ /* 0x001fe20000100a00 */
[----:B------:R-:W-:Y:S02]  /*4cf40*/  IMAD.MOV.U32 R23, RZ, RZ, R16 ;  /* 0x000000ffff177224 */ /* 0x000fe400078e0010 */
[----:B------:R-:W-:Y:S02]  /*4cf50*/  STL.64 [R1+0xe8], R18 ;  /* 0x0000e81201007387 */ /* 0x000fe40000100a00 */
[----:B------:R-:W-:-:S02]  /*4cf60*/  IMAD.MOV.U32 R22, RZ, RZ, R17 ;  /* 0x000000ffff167224 */ /* 0x000fc400078e0011 */
[----:B------:R-:W0:Y:S04]  /*4cf70*/  LDSM.16.M88.4 R16, [R27+0x3000] ;  /* 0x003000001b10783b */ /* 0x000e280000000200 */
[----:B0-----:R-:W-:Y:S01]  /*4cf80*/  STL.64 [R1+0xd0], R16 ;  /* 0x0000d01001007387 */ /* 0x001fe20000100a00 */
[----:B------:R0:W-:Y:S03]  /*4cf90*/  STL.64 [R1+0xd8], R18 ;  /* 0x0000d81201007387 */ /* 0x0001e60000100a00 */
[----:B0-----:R-:W2:Y:S01]  /*4cfa0*/  LDL.LU.64 R18, [R1+0x4b48] ;  /* 0x004b480001127983 */ /* 0x001ea20000300a00 */
[----:B------:R-:W2:Y:S02]  /*4cfb0*/  LDL.LU.64 R16, [R1+0x4b40] ;  /* 0x004b400001107983 */ /* 0x000ea40000300a00 */
[----:B------:R-:W-:-:S02]  /*4cfc0*/  IMAD.MOV.U32 R14, RZ, RZ, R9 ;  /* 0x000000ffff0e7224 */ /* 0x000fc400078e0009 */
[----:B------:R-:W-:Y:S02]  /*4cfd0*/  IMAD.MOV.U32 R15, RZ, RZ, R8 ;  /* 0x000000ffff0f7224 */ /* 0x000fe400078e0008 */
[C---:B--2---:R-:W-:Y:S01]  /*4cfe0*/  HMMA.16816.F32.BF16 R8, R4.reuse, R10, R16 ;  /* 0x0000000a0408723c */ /* 0x044fe20000041810 */
[----:B------:R-:W2:Y:S01]  /*4cff0*/  LDL.LU.64 R18, [R1+0x4b38] ;  /* 0x004b380001127983 */ /* 0x000ea20000300a00 */
[----:B------:R-:W2:Y:S11]  /*4d000*/  LDL.LU.64 R16, [R1+0x4b30] ;  /* 0x004b300001107983 */ /* 0x000eb60000300a00 */
[----:B------:R-:W-:Y:S10]  /*4d010*/  @!UPT UIADD3 URZ, URZ, URZ, URZ ;  /* 0x0000003f3f3ff290 */ /* 0x000ff4000fffe03f */
[----:B------:R-:W-:Y:S01]  /*4d020*/  STL.64 [R1+0x5e0], R8 ;  /* 0x0005e00801007387 */ /* 0x000fe20000100a00 */
[----:B------:R-:W-:Y:S02]  /*4d030*/  STL.64 [R1+0x5e8], R10 ;  /* 0x0005e80a01007387 */ /* 0x000fe40000100a00 */
[----:B------:R-:W-:Y:S01]  /*4d040*/  LDSM.16.M88.4 R8, [R27+0x4000] ;  /* 0x004000001b08783b */ /* 0x000fe20000000200 */
[----:B--2---:R-:W-:Y:S01]  /*4d050*/  HMMA.16816.F32.BF16 R12, R4, R14, R16 ;  /* 0x0000000e040c723c */ /* 0x004fe20000041810 */
[----:B------:R-:W2:Y:S11]  /*4d060*/  LDL.LU.64 R16, [R1+0x4b28] ;  /* 0x004b280001107983 */ /* 0x000eb60000300a00 */
[----:B------:R-:W-:Y:S11]  /*4d070*/  @!UPT UIADD3 URZ, URZ, URZ, URZ ;  /* 0x0000003f3f3ff290 */ /* 0x000ff6000fffe03f */
[----:B------:R-:W-:Y:S01]  /*4d080*/  STL.64 [R1+0x5d0], R12 ;  /* 0x0005d00c01007387 */ /* 0x000fe20000100a00 */
[----:B------:R-:W-:Y:S02]  /*4d090*/  STL.64 [R1+0x5d8], R14 ;  /* 0x0005d80e01007387 */ /* 0x000fe40000100a00 */
[----:B------:R-:W0:Y:S02]  /*4d0a0*/  LDSM.16.M88.4 R12, [R27+0x5000] ;  /* 0x005000001b0c783b */ /* 0x000e240000000200 */
[----:B0-----:R-:W-:Y:S02]  /*4d0b0*/  STL.64 [R1+0x90], R12 ;  /* 0x0000900c01007387 */ /* 0x001fe40000100a00 */
[----:B------:R0:W-:Y:S02]  /*4d0c0*/  STL.64 [R1+0x98], R14 ;  /* 0x0000980e01007387 */ /* 0x0001e40000100a00 */
[----:B------:R-:W-:Y:S02]  /*4d0d0*/  IMAD.MOV.U32 R19, RZ, RZ, R12 ;  /* 0x000000ffff137224 */ /* 0x000fe400078e000c */
[----:B------:R-:W-:Y:S01]  /*4d0e0*/  IMAD.MOV.U32 R18, RZ, RZ, R13 ;  /* 0x000000ffff127224 */ /* 0x000fe200078e000d */
[----:B0-----:R-:W3:Y:S01]  /*4d0f0*/  LDL.LU.64 R14, [R1+0x4b20] ;  /* 0x004b2000010e7983 */ /* 0x001ee20000300a00 */
[----:B------:R-:W4:Y:S02]  /*4d100*/  LDL.LU.64 R12, [R1+0x4b18] ;  /* 0x004b1800010c7983 */ /* 0x000f240000300a00 */
[----:B------:R0:W-:Y:S02]  /*4d110*/  STL [R1+0x4a08], R27 ;  /* 0x004a081b01007387 */ /* 0x0001e40000100800 */
[----:B----4-:R-:W-:-:S02]  /*4d120*/  IMAD.MOV.U32 R26, RZ, RZ, R13 ;  /* 0x000000ffff1a7224 */ /* 0x010fc400078e000d */
[----:B0-----:R-:W-:Y:S01]  /*4d130*/  IMAD.MOV.U32 R27, RZ, RZ, R12 ;  /* 0x000000ffff1b7224 */ /* 0x001fe200078e000c */
[----:B------:R-:W4:Y:S01]  /*4d140*/  LDL.LU R13, [R1+0x4b10] ;  /* 0x004b1000010d7983 */ /* 0x000f220000300800 */
[----:B------:R-:W4:Y:S02]  /*4d150*/  LDL.LU R12, [R1+0x4b0c] ;  /* 0x004b0c00010c7983 */ /* 0x000f240000300800 */
[----:B------:R-:W-:Y:S02]  /*4d160*/  STL.64 [R1+0x4990], R18 ;  /* 0x0049901201007387 */ /* 0x000fe40000100a00 */
[----:B--2---:R0:W-:Y:S02]  /*4d170*/  STL.64 [R1+0x4988], R16 ;  /* 0x0049881001007387 */ /* 0x0041e40000100a00 */
[----:B0-----:R-:W-:Y:S02]  /*4d180*/  IMAD.MOV.U32 R16, RZ, RZ, R23 ;  /* 0x000000ffff107224 */ /* 0x001fe400078e0017 */
[----:B------:R-:W-:-:S05]  /*4d190*/  IMAD.MOV.U32 R17, RZ, RZ, R22 ;  /* 0x000000ffff117224 */ /* 0x000fca00078e0016 */
[----:B------:R0:W-:Y:S04]  /*4d1a0*/  STL.64 [R1+0x49a0], R16 ;  /* 0x0049a01001007387 */ /* 0x0001e80000100a00 */
[----:B0-----:R-:W2:Y:S01]  /*4d1b0*/  LDL.LU R16, [R1+0xfc0] ;  /* 0x000fc00001107983 */ /* 0x001ea20000300800 */
[----:B------:R-:W2:Y:S02]  /*4d1c0*/  LDL.LU R17, [R1+0xfc4] ;  /* 0x000fc40001117983 */ /* 0x000ea40000300800 */
[----:B------:R-:W2:Y:S02]  /*4d1d0*/  LDL.LU R18, [R1+0xfc8] ;  /* 0x000fc80001127983 */ /* 0x000ea40000300800 */
[----:B------:R-:W2:Y:S02]  /*4d1e0*/  LDL.LU R19, [R1+0xfcc] ;  /* 0x000fcc0001137983 */ /* 0x000ea40000300800 */
[----:B------:R-:W-:-:S02]  /*4d1f0*/  IMAD.MOV.U32 R22, RZ, RZ, R2 ;  /* 0x000000ffff167224 */ /* 0x000fc400078e0002 */
[----:B------:R-:W-:Y:S01]  /*4d200*/  IMAD.MOV.U32 R23, RZ, RZ, R3 ;  /* 0x000000ffff177224 */ /* 0x000fe200078e0003 */
[----:B--2---:R-:W-:Y:S07]  /*4d210*/  HMMA.16816.F32.BF16 R24, R4, R26, R16 ;  /* 0x0000001a0418723c */ /* 0x004fee0000041810 */
[----:B---3--:R-:W-:Y:S02]  /*4d220*/  IMAD.MOV.U32 R16, RZ, RZ, R15 ;  /* 0x000000ffff107224 */ /* 0x008fe400078e000f */
[----:B------:R-:W-:Y:S11]  /*4d230*/  IMAD.MOV.U32 R17, RZ, RZ, R14 ;  /* 0x000000ffff117224 */ /* 0x000ff600078e000e */
[----:B------:R-:W-:Y:S03]  /*4d240*/  @!UPT UIADD3 URZ, URZ, URZ, URZ ;  /* 0x0000003f3f3ff290 */ /* 0x000fe6000fffe03f */
[----:B------:R-:W-:Y:S01]  /*4d250*/  STL.64 [R1+0x5c0], R24 ;  /* 0x0005c01801007387 */ /* 0x000fe20000100a00 */
[----:B------:R-:W-:Y:S02]  /*4d260*/  STL.64 [R1+0x5c8], R26 ;  /* 0x0005c81a01007387 */ /* 0x000fe40000100a00 */
[----:B------:R0:W-:Y:S02]  /*4d270*/  STL.64 [R1+0x49b8], R16 ;  /* 0x0049b81001007387 */ /* 0x0001e40000100a00 */
[----:B------:R-:W2:Y:S01]  /*4d280*/  LDL.LU R14, [R1+0x1078] ;  /* 0x00107800010e7983 */ /* 0x000ea20000300800 */
[----:B------:R-:W2:Y:S01]  /*4d290*/  LDL.LU R15, [R1+0x107c] ;  /* 0x00107c00010f7983 */ /* 0x000ea20000300800 */
[----:B0-----:R-:W-:Y:S02]  /*4d2a0*/  IMAD.MOV.U32 R16, RZ, RZ, R21 ;  /* 0x000000ffff107224 */ /* 0x001fe400078e0015 */
[----:B------:R-:W-:-:S05]  /*4d2b0*/  IMAD.MOV.U32 R17, RZ, RZ, R20 ;  /* 0x000000ffff117224 */ /* 0x000fca00078e0014 */
[----:B------:R0:W-:Y:S01]  /*4d2c0*/  STL.64 [R1+0x49e0], R16 ;  /* 0x0049e01001007387 */ /* 0x0001e20000100a00 */
[----:B------:R-:W3:Y:S02]  /*4d2d0*/  LDL.LU R2, [R1+0x4b08] ;  /* 0x004b080001027983 */ /* 0x000ee40000300800 */
[----:B------:R-:W2:Y:S02]  /*4d2e0*/  LDL.LU R3, [R1+0x4b04] ;  /* 0x004b040001037983 */ /* 0x000ea40000300800 */
[----:B------:R1:W-:Y:S01]  /*4d2f0*/  STL.64 [R1+0x49e8], R22 ;  /* 0x0049e81601007387 */ /* 0x0003e20000100a00 */
[----:B0-----:R-:W2:Y:S01]  /*4d300*/  LDL.LU R16, [R1+0xf10] ;  /* 0x000f100001107983 */ /* 0x001ea20000300800 */
[----:B------:R-:W2:Y:S02]  /*4d310*/  LDL.LU R17, [R1+0xf14] ;  /* 0x000f140001117983 */ /* 0x000ea40000300800 */
[----:B------:R-:W2:Y:S02]  /*4d320*/  LDL.LU R18, [R1+0xf18] ;  /* 0x000f180001127983 */ /* 0x000ea40000300800 */
[----:B------:R-:W2:Y:S02]  /*4d330*/  LDL.LU R19, [R1+0xf1c] ;  /* 0x000f1c0001137983 */ /* 0x000ea40000300800 */
[----:B-1----:R-:W-:-:S02]  /*4d340*/  IMAD.MOV.U32 R22, RZ, RZ, R28 ;  /* 0x000000ffff167224 */ /* 0x002fc400078e001c */
[----:B------:R-:W-:Y:S01]  /*4d350*/  IMAD.MOV.U32 R23, RZ, RZ, R0 ;  /* 0x000000ffff177224 */ /* 0x000fe200078e0000 */
[----:B--2---:R-:W-:Y:S01]  /*4d360*/  STL.64 [R1+0x49f8], R18 ;  /* 0x0049f81201007387 */ /* 0x004fe20000100a00 */
[----:B------:R-:W-:Y:S02]  /*4d370*/  STL.64 [R1+0x49f0], R16 ;  /* 0x0049f01001007387 */ /* 0x000fe40000100a00 */
[----:B------:R-:W2:Y:S02]  /*4d380*/  LDL.LU R28, [R1+0x4b00] ;  /* 0x004b0000011c7983 */ /* 0x000ea40000300800 */
[----:B------:R-:W4:Y:S01]  /*4d390*/  LDL.LU R0, [R1+0x4afc] ;  /* 0x004afc0001007983 */ /* 0x000f220000300800 */
[----:B------:R0:W-:Y:S02]  /*4d3a0*/  STL.64 [R1+0x4a00], R22 ;  /* 0x004a001601007387 */ /* 0x0001e40000100a00 */
[----:B0-----:R-:W-:Y:S02]  /*4d3b0*/  IMAD.MOV.U32 R22, RZ, RZ, R3 ;  /* 0x000000ffff167224 */ /* 0x001fe400078e0003 */
[----:B---3--:R-:W-:Y:S01]  /*4d3c0*/  IMAD.MOV.U32 R23, RZ, RZ, R2 ;  /* 0x000000ffff177224 */ /* 0x008fe200078e0002 */
[----:B------:R-:W3:Y:S01]  /*4d3d0*/  LDL.LU R3, [R1+0x4af8] ;  /* 0x004af80001037983 */ /* 0x000ee20000300800 */
[----:B------:R-:W3:Y:S03]  /*4d3e0*/  LDL.LU R2, [R1+0x4af4] ;  /* 0x004af40001027983 */ /* 0x000ee60000300800 */
[----:B------:R2:W-:Y:S01]  /*4d3f0*/  STL.64 [R1+0x4a10], R22 ;  /* 0x004a101601007387 */ /* 0x0005e20000100a00 */
[----:B------:R-:W3:Y:S02]  /*4d400*/  LDL.LU R24, [R1+0xf20] ;  /* 0x000f200001187983 */ /* 0x000ee40000300800 */
[----:B------:R-:W3:Y:S02]  /*4d410*/  LDL.LU R25, [R1+0xf24] ;  /* 0x000f240001197983 */ /* 0x000ee40000300800 */
[----:B------:R-:W3:Y:S01]  /*4d420*/  LDL.LU R26, [R1+0xf28] ;  /* 0x000f2800011a7983 */ /* 0x000ee20000300800 */
[----:B------:R-:W3:Y:S01]  /*4d430*/  LDL.LU R27, [R1+0xf2c] ;  /* 0x000f2c00011b7983 */ /* 0x000ee20000300800 */
[----:B--2---:R-:W-:-:S02]  /*4d440*/  IMAD.MOV.U32 R23, RZ, RZ, R28 ;  /* 0x000000ffff177224 */ /* 0x004fc400078e001c */
[----:B----4-:R-:W-:Y:S01]  /*4d450*/  IMAD.MOV.U32 R22, RZ, RZ, R0 ;  /* 0x000000ffff167224 */ /* 0x010fe200078e0000 */
[----:B---3--:R-:W-:Y:S01]  /*4d460*/  STL.64 [R1+0x4a20], R26 ;  /* 0x004a201a01007387 */ /* 0x008fe20000100a00 */
[----:B------:R0:W-:Y:S02]  /*4d470*/  STL.64 [R1+0x4a18], R24 ;  /* 0x004a181801007387 */ /* 0x0001e40000100a00 */
[----:B------:R-:W2:Y:S02]  /*4d480*/  LDL.LU R0, [R1+0x4af0] ;  /* 0x004af00001007983 */ /* 0x000ea40000300800 */
[----:B------:R-:W3:Y:S01]  /*4d490*/  LDL.LU R28, [R1+0x4aec] ;  /* 0x004aec00011c7983 */ /* 0x000ee20000300800 */
[----:B------:R1:W-:Y:S04]  /*4d4a0*/  STL.64 [R1+0x4a28], R22 ;  /* 0x004a281601007387 */ /* 0x0003e80000100a00 */
[----:B0-----:R-:W4:Y:S01]  /*4d4b0*/  LDL.LU R24, [R1+0xf30] ;  /* 0x000f300001187983 */ /* 0x001f220000300800 */
[----:B------:R-:W4:Y:S02]  /*4d4c0*/  LDL.LU R25, [R1+0xf34] ;  /* 0x000f340001197983 */ /* 0x000f240000300800 */
[----:B------:R-:W2:Y:S02]  /*4d4d0*/  LDL.LU R26, [R1+0xf38] ;  /* 0x000f3800011a7983 */ /* 0x000ea40000300800 */
[----:B------:R-:W2:Y:S02]  /*4d4e0*/  LDL.LU R27, [R1+0xf3c] ;  /* 0x000f3c00011b7983 */ /* 0x000ea40000300800 */
[----:B-1----:R-:W-:-:S02]  /*4d4f0*/  IMAD.MOV.U32 R22, RZ, RZ, R2 ;  /* 0x000000ffff167224 */ /* 0x002fc400078e0002 */
[----:B------:R-:W-:Y:S01]  /*4d500*/  IMAD.MOV.U32 R23, RZ, RZ, R3 ;  /* 0x000000ffff177224 */ /* 0x000fe200078e0003 */
[----:B--2---:R-:W-:Y:S01]  /*4d510*/  STL.64 [R1+0x4a38], R26 ;  /* 0x004a381a01007387 */ /* 0x004fe20000100a00 */
[----:B----4-:R0:W-:Y:S02]  /*4d520*/  STL.64 [R1+0x4a30], R24 ;  /* 0x004a301801007387 */ /* 0x0101e40000100a00 */
[----:B------:R-:W2:Y:S02]  /*4d530*/  LDL.LU R2, [R1+0x4ae8] ;  /* 0x004ae80001027983 */ /* 0x000ea40000300800 */
[----:B------:R-:W4:Y:S01]  /*4d540*/  LDL.LU R3, [R1+0x4ae4] ;  /* 0x004ae40001037983 */ /* 0x000f220000300800 */
[----:B------:R3:W-:Y:S04]  /*4d550*/  STL.64 [R1+0x4a40], R22 ;  /* 0x004a401601007387 */ /* 0x0007e80000100a00 */
[----:B0-----:R-:W2:Y:S01]  /*4d560*/  LDL.LU R24, [R1+0xf40] ;  /* 0x000f400001187983 */ /* 0x001ea20000300800 */
[----:B------:R-:W2:Y:S02]  /*4d570*/  LDL.LU R25, [R1+0xf44] ;  /* 0x000f440001197983 */ /* 0x000ea40000300800 */
[----:B------:R-:W2:Y:S02]  /*4d580*/  LDL.LU R26, [R1+0xf48] ;  /* 0x000f4800011a7983 */ /* 0x000ea40000300800 */
[----:B------:R-:W2:Y:S02]  /*4d590*/  LDL.LU R27, [R1+0xf4c] ;  /* 0x000f4c00011b7983 */ /* 0x000ea40000300800 */
[----:B---3--:R-:W-:-:S02]  /*4d5a0*/  IMAD.MOV.U32 R22, RZ, RZ, R28 ;  /* 0x000000ffff167224 */ /* 0x008fc400078e001c */
[----:B------:R-:W-:Y:S01]  /*4d5b0*/  IMAD.MOV.U32 R23, RZ, RZ, R0 ;  /* 0x000000ffff177224 */ /* 0x000fe200078e0000 */
[----:B--2---:R-:W-:Y:S01]  /*4d5c0*/  STL.64 [R1+0x4a50], R26 ;  /* 0x004a501a01007387 */ /* 0x004fe20000100a00 */
[----:B------:R-:W-:Y:S02]  /*4d5d0*/  STL.64 [R1+0x4a48], R24 ;  /* 0x004a481801007387 */ /* 0x000fe40000100a00 */
[----:B------:R-:W2:Y:S02]  /*4d5e0*/  LDL.LU R28, [R1+0x4ae0] ;  /* 0x004ae000011c7983 */ /* 0x000ea40000300800 */
[----:B------:R-:W3:Y:S01]  /*4d5f0*/  LDL.LU R0, [R1+0x4adc] ;  /* 0x004adc0001007983 */ /* 0x000ee20000300800 */
[----:B------:R4:W-:Y:S02]  /*4d600*/  STL.64 [R1+0x4a58], R22 ;  /* 0x004a581601007387 */ /* 0x0009e40000100a00 */
[----:B----4-:R-:W-:Y:S02]  /*4d610*/  IMAD.MOV.U32 R22, RZ, RZ, R3 ;  /* 0x000000ffff167224 */ /* 0x010fe400078e0003 */
[----:B------:R-:W-:Y:S01]  /*4d620*/  IMAD.MOV.U32 R23, RZ, RZ, R2 ;  /* 0x000000ffff177224 */ /* 0x000fe200078e0002 */
[----:B------:R-:W4:Y:S01]  /*4d630*/  LDL.LU R3, [R1+0x4ad8] ;  /* 0x004ad80001037983 */ /* 0x000f220000300800 */
[----:B------:R-:W4:Y:S03]  /*4d640*/  LDL.LU R2, [R1+0x4ad4] ;  /* 0x004ad40001027983 */ /* 0x000f260000300800 */
[----:B------:R2:W-:Y:S01]  /*4d650*/  STL.64 [R1+0x4a70], R22 ;  /* 0x004a701601007387 */ /* 0x0005e20000100a00 */
[----:B------:R-:W4:Y:S02]  /*4d660*/  LDL.LU R24, [R1+0xf50] ;  /* 0x000f500001187983 */ /* 0x000f240000300800 */
[----:B------:R-:W4:Y:S02]  /*4d670*/  LDL.LU R25, [R1+0xf54] ;  /* 0x000f540001197983 */ /* 0x000f240000300800 */
[----:B------:R-:W4:Y:S01]  /*4d680*/  LDL.LU R26, [R1+0xf58] ;  /* 0x000f5800011a7983 */ /* 0x000f220000300800 */
[----:B------:R-:W4:Y:S01]  /*4d690*/  LDL.LU R27, [R1+0xf5c] ;  /* 0x000f5c00011b7983 */ /* 0x000f220000300800 */
[----:B--2---:R-:W-:-:S02]  /*4d6a0*/  IMAD.MOV.U32 R23, RZ, RZ, R28 ;  /* 0x000000ffff177224 */ /* 0x004fc400078e001c */
[----:B---3--:R-:W-:Y:S02]  /*4d6b0*/  IMAD.MOV.U32 R22, RZ, RZ, R0 ;  /* 0x000000ffff167224 */ /* 0x008fe400078e0000 */
[----:B------:R-:W2:Y:S01]  /*4d6c0*/  LDL.LU R0, [R1+0x4ad0] ;  /* 0x004ad00001007983 */ /* 0x000ea20000300800 */
[----:B------:R-:W3:Y:S02]  /*4d6d0*/  LDL.LU R28, [R1+0x4acc] ;  /* 0x004acc00011c7983 */ /* 0x000ee40000300800 */
[----:B------:R-:W-:Y:S01]  /*4d6e0*/  STL.64 [R1+0x4a88], R22 ;  /* 0x004a881601007387 */ /* 0x000fe20000100a00 */
[----:B----4-:R-:W-:Y:S01]  /*4d6f0*/  STL.64 [R1+0x4a68], R26 ;  /* 0x004a681a01007387 */ /* 0x010fe20000100a00 */
[----:B------:R0:W-:Y:S03]  /*4d700*/  STL.64 [R1+0x4a60], R24 ;  /* 0x004a601801007387 */ /* 0x0001e60000100a00 */
[----:B0-----:R-:W4:Y:S01]  /*4d710*/  LDL.LU R24, [R1+0xf80] ;  /* 0x000f800001187983 */ /* 0x001f220000300800 */
[----:B------:R-:W4:Y:S02]  /*4d720*/  LDL.LU R25, [R1+0xf84] ;  /* 0x000f840001197983 */ /* 0x000f240000300800 */
[----:B------:R-:W2:Y:S02]  /*4d730*/  LDL.LU R26, [R1+0xf88] ;  /* 0x000f8800011a7983 */ /* 0x000ea40000300800 */
[----:B------:R-:W2:Y:S02]  /*4d740*/  LDL.LU R27, [R1+0xf8c] ;  /* 0x000f8c00011b7983 */ /* 0x000ea40000300800 */
[----:B------:R-:W-:-:S02]  /*4d750*/  IMAD.MOV.U32 R22, RZ, RZ, R2 ;  /* 0x000000ffff167224 */ /* 0x000fc400078e0002 */
[----:B------:R-:W-:Y:S01]  /*4d760*/  IMAD.MOV.U32 R23, RZ, RZ, R3 ;  /* 0x000000ffff177224 */ /* 0x000fe200078e0003 */
[----:B------:R-:W3:Y:S01]  /*4d770*/  LDL.LU R2, [R1+0x4ac8] ;  /* 0x004ac80001027983 */ /* 0x000ee20000300800 */
[----:B------:R-:W3:Y:S03]  /*4d780*/  LDL.LU R3, [R1+0x4ac4] ;  /* 0x004ac40001037983 */ /* 0x000ee60000300800 */
[----:B------:R-:W-:Y:S04]  /*4d790*/  STL.64 [R1+0x4aa0], R22 ;  /* 0x004aa01601007387 */ /* 0x000fe80000100a00 */
[----:B--2---:R-:W-:Y:S01]  /*4d7a0*/  STL.64 [R1+0x4a80], R26 ;  /* 0x004a801a01007387 */ /* 0x004fe20000100a00 */
[----:B----4-:R0:W-:Y:S03]  /*4d7b0*/  STL.64 [R1+0x4a78], R24 ;  /* 0x004a781801007387 */ /* 0x0101e60000100a00 */
[----:B0-----:R-:W2:Y:S01]  /*4d7c0*/  LDL.LU R24, [R1+0xf90] ;  /* 0x000f900001187983 */ /* 0x001ea20000300800 */
[----:B------:R-:W2:Y:S02]  /*4d7d0*/  LDL.LU R25, [R1+0xf94] ;  /* 0x000f940001197983 */ /* 0x000ea40000300800 */
[----:B------:R-:W4:Y:S02]  /*4d7e0*/  LDL.LU R26, [R1+0xf98] ;  /* 0x000f9800011a7983 */ /* 0x000f240000300800 */
[----:B------:R-:W4:Y:S02]  /*4d7f0*/  LDL.LU R27, [R1+0xf9c] ;  /* 0x000f9c00011b7983 */ /* 0x000f240000300800 */
[----:B---3--:R-:W-:-:S02]  /*4d800*/  IMAD.MOV.U32 R22, RZ, RZ, R28 ;  /* 0x000000ffff167224 */ /* 0x008fc400078e001c */
[----:B------:R-:W-:Y:S01]  /*4d810*/  IMAD.MOV.U32 R23, RZ, RZ, R0 ;  /* 0x000000ffff177224 */ /* 0x000fe200078e0000 */
[----:B------:R-:W3:Y:S01]  /*4d820*/  LDL.LU R28, [R1+0x4ac0] ;  /* 0x004ac000011c7983 */ /* 0x000ee20000300800 */
[----:B------:R-:W3:Y:S03]  /*4d830*/  LDL.LU R0, [R1+0x4abc] ;  /* 0x004abc0001007983 */ /* 0x000ee60000300800 */
[----:B----4-:R-:W-:Y:S01]  /*4d840*/  STL.64 [R1+0x4a98], R26 ;  /* 0x004a981a01007387 */ /* 0x010fe20000100a00 */
[----:B--2---:R0:W-:Y:S03]  /*4d850*/  STL.64 [R1+0x4a90], R24 ;  /* 0x004a901801007387 */ /* 0x0041e60000100a00 */
[----:B0-----:R-:W2:Y:S01]  /*4d860*/  LDL.LU R24, [R1+0xfa0] ;  /* 0x000fa00001187983 */ /* 0x001ea20000300800 */
[----:B------:R-:W2:Y:S02]  /*4d870*/  LDL.LU R25, [R1+0xfa4] ;  /* 0x000fa40001197983 */ /* 0x000ea40000300800 */
[----:B------:R-:W4:Y:S02]  /*4d880*/  LDL.LU R26, [R1+0xfa8] ;  /* 0x000fa800011a7983 */ /* 0x000f240000300800 */
[----:B------:R-:W4:Y:S02]  /*4d890*/  LDL.LU R27, [R1+0xfac] ;  /* 0x000fac00011b7983 */ /* 0x000f240000300800 */
[----:B----4-:R-:W-:Y:S01]  /*4d8a0*/  STL.64 [R1+0x4ab0], R26 ;  /* 0x004ab01a01007387 */ /* 0x010fe20000100a00 */
[----:B--2---:R0:W-:Y:S03]  /*4d8b0*/  STL.64 [R1+0x4aa8], R24 ;  /* 0x004aa81801007387 */ /* 0x0041e60000100a00 */
[----:B0-----:R-:W2:Y:S01]  /*4d8c0*/  LDL.LU R24, [R1+0xfb0] ;  /* 0x000fb00001187983 */ /* 0x001ea20000300800 */
[----:B------:R-:W2:Y:S02]  /*4d8d0*/  LDL.LU R25, [R1+0xfb4] ;  /* 0x000fb40001197983 */ /* 0x000ea40000300800 */
[----:B------:R-:W2:Y:S02]  /*4d8e0*/  LDL.LU R26, [R1+0xfb8] ;  /* 0x000fb800011a7983 */ /* 0x000ea40000300800 */
[----:B------:R-:W2:Y:S01]  /*4d8f0*/  LDL.LU R27, [R1+0xfbc] ;  /* 0x000fbc00011b7983 */ /* 0x000ea20000300800 */
[----:B------:R-:W4:Y:S01]  /*4d900*/  LDL.LU R16, [R1+0xff0] ;  /* 0x000ff00001107983 */ /* 0x000f220000300800 */
[----:B------:R-:W4:Y:S02]  /*4d910*/  LDL.LU R17, [R1+0xff4] ;  /* 0x000ff40001117983 */ /* 0x000f240000300800 */
[----:B------:R-:W4:Y:S02]  /*4d920*/  LDL.LU R18, [R1+0xff8] ;  /* 0x000ff80001127983 */ /* 0x000f240000300800 */
[----:B------:R-:W4:Y:S01]  /*4d930*/  LDL.LU R19, [R1+0xffc] ;  /* 0x000ffc0001137983 */ /* 0x000f220000300800 */
[----:B------:R-:W-:Y:S01]  /*4d940*/  STL.64 [R1+0x4980], R14 ;  /* 0x0049800e01007387 */ /* 0x000fe20000100a00 */
[----:B------:R0:W-:Y:S03]  /*4d950*/  STL.64 [R1+0x4978], R12 ;  /* 0x0049780c01007387 */ /* 0x0001e60000100a00 */
[----:B0-----:R-:W2:Y:S01]  /*4d960*/  LDL.64 R12, [R1+0xd0] ;  /* 0x0000d000010c7983 */ /* 0x001ea20000100a00 */
[----:B---3--:R-:W-:-:S03]  /*4d970*/  IMAD.MOV.U32 R15, RZ, RZ, R0 ;  /* 0x000000ffff0f7224 */ /* 0x008fc600078e0000 */
[----:B--2---:R0:W-:Y:S04]  /*4d980*/  STL.64 [R1+0x4998], R12 ;  /* 0x0049980c01007387 */ /* 0x0041e80000100a00 */
[----:B0-----:R-:W2:Y:S01]  /*4d990*/  LDL.LU R12, [R1+0x1030] ;  /* 0x00103000010c7983 */ /* 0x001ea20000300800 */
[----:B------:R-:W2:Y:S02]  /*4d9a0*/  LDL.LU R13, [R1+0x1034] ;  /* 0x00103400010d7983 */ /* 0x000ea40000300800 */
[----:B------:R-:W3:Y:S02]  /*4d9b0*/  LDL.LU R14, [R1+0x1038] ;  /* 0x00103800010e7983 */ /* 0x000ee40000300800 */
[----:B------:R-:W2:Y:S01]  /*4d9c0*/  LDL.LU R0, [R1+0x4ab8] ;  /* 0x004ab80001007983 */ /* 0x000ea20000300800 */
[C---:B------:R-:W-:Y:S01]  /*4d9d0*/  HMMA.16816.F32.BF16 R20, R4.reuse, R22, R24 ;  /* 0x000000160414723c */ /* 0x040fe20000041818 */
        /* <DEDUP_REMOVED lines=11> */
[----:B------:R-:W-:Y:S01]  /*4da90*/  STL.64 [R1+0xa0], R8 ;  /* 0x0000a00801007387 */ /* 0x000fe20000100a00 */
[----:B------:R-:W-:Y:S01]  /*4daa0*/  STL.64 [R1+0xa8], R10 ;  /* 0x0000a80a01007387 */ /* 0x000fe20000100a00 */
[----:B------:R-:W3:Y:S02]  /*4dab0*/  LDL.LU.64 R26, [R1+0x4ab0] ;  /* 0x004ab000011a7983 */ /* 0x000ee40000300a00 */
[----:B------:R-:W3:Y:S02]  /*4dac0*/  LDL.LU.64 R24, [R1+0x4aa8] ;  /* 0x004aa80001187983 */ /* 0x000ee40000300a00 */
[----:B------:R-:W-:Y:S01]  /*4dad0*/  STL.64 [R1+0x5b0], R20 ;  /* 0x0005b01401007387 */ /* 0x000fe20000100a00 */
        /* <DEDUP_REMOVED lines=45> */
[----:B------:R-:W3:Y:S11]  /*4ddb0*/  LDL.LU R27, [R1+0x4a08] ;  /* 0x004a0800011b7983 */ /* 0x000ef60000300800 */
[----:B------:R-:W-:Y:S10]  /*4ddc0*/  @!UPT UIADD3 URZ, URZ, URZ, URZ ;  /* 0x0000003f3f3ff290 */ /* 0x000ff4000fffe03f */
[----:B------:R-:W-:Y:S01]  /*4ddd0*/  STL.64 [R1+0x540], R20 ;  /* 0x0005401401007387 */ /* 0x000fe20000100a00 */
[----:B------:R-:W-:Y:S03]  /*4dde0*/  STL.64 [R1+0x548], R22 ;  /* 0x0005481601007387 */ /* 0x000fe60000100a00 */
[----:B---3--:R-:W0:Y:S04]  /*4ddf0*/  LDSM.16.M88.4 R20, [R27+0x6000] ;  /* 0x006000001b14783b */ /* 0x008e280000000200 */
[----:B0-----:R-:W-:Y:S01]  /*4de00*/  STL.64 [R1+0x60], R20 ;  /* 0x0000601401007387 */ /* 0x001fe20000100a00 */
[----:B------:R0:W-:Y:S03]  /*4de10*/  STL.64 [R1+0x68], R22 ;  /* 0x0000681601007387 */ /* 0x0001e60000100a00 */
[----:B0-----:R-:W4:Y:S02]  /*4de20*/  LDL.LU.64 R22, [R1+0x4a00] ;  /* 0x004a000001167983 */ /* 0x001f240000300a00 */
[C---:B----4-:R-:W-:Y:S02]  /*4de30*/  HMMA.16816.F32.BF16 R20, R4.reuse, R22, R16 ;  /* 0x000000160414723c */ /* 0x050fe40000041810 */
[----:B------:R-:W3:Y:S01]  /*4de40*/  LDL.LU.64 R18, [R1+0x49f8] ;  /* 0x0049f80001127983 */ /* 0x000ee20000300a00 */
[----:B------:R-:W3:Y:S11]  /*4de50*/  LDL.LU.64 R16, [R1+0x49f0] ;  /* 0x0049f00001107983 */ /* 0x000ef60000300a00 */
[----:B------:R-:W-:Y:S09]  /*4de60*/  @!UPT UIADD3 URZ, URZ, URZ, URZ ;  /* 0x0000003f3f3ff290 */ /* 0x000ff2000fffe03f */
[----:B------:R-:W-:Y:S01]  /*4de70*/  STL.64 [R1+0x530], R20 ;  /* 0x0005301401007387 */ /* 0x000fe20000100a00 */
[----:B------:R0:W-:Y:S03]  /*4de80*/  STL.64 [R1+0x538], R22 ;  /* 0x0005381601007387 */ /* 0x0001e60000100a00 */
[----:B0-----:R-:W3:Y:S01]  /*4de90*/  LDL.LU.64 R22, [R1+0x49e8] ;  /* 0x0049e80001167983 */ /* 0x001ee20000300a00 */
[----:B------:R-:W-:Y:S01]  /*4dea0*/  IMAD.MOV.U32 R15, RZ, RZ, R0 ;  /* 0x000000ffff0f7224 */ /* 0x000fe200078e0000 */
[----:B---3--:R-:W-:Y:S02]  /*4deb0*/  HMMA.16816.F32.BF16 R4, R4, R22, R16 ;  /* 0x000000160404723c */ /* 0x008fe40000041810 */
[----:B------:R-:W2:Y:S01]  /*4dec0*/  LDL.LU.64 R16, [R1+0x49e0] ;  /* 0x0049e00001107983 */ /* 0x000ea20000300a00 */
[----:B------:R-:W2:Y:S02]  /*4ded0*/  LDL.LU.64 R22, [R1+0x49d8] ;  /* 0x0049d80001167983 */ /* 0x000ea40000300a00 */
[----:B------:R-:W2:Y:S11]  /*4dee0*/  LDL.LU.64 R20, [R1+0x49d0] ;  /* 0x0049d00001147983 */ /* 0x000eb60000300a00 */
[----:B------:R-:W-:Y:S07]  /*4def0*/  @!UPT UIADD3 URZ, URZ, URZ, URZ ;  /* 0x0000003f3f3ff290 */ /* 0x000fee000fffe03f */
[----:B------:R0:W-:Y:S01]  /*4df00*/  STL.64 [R1+0x2e0], R4 ;  /* 0x0002e00401007387 */ /* 0x0001e20000100a00 */
[----:B------:R1:W-:Y:S02]  /*4df10*/  STL [R1+0x2e8], R6 ;  /* 0x0002e80601007387 */ /* 0x0003e40000100800 */
[----:B------:R-:W-:Y:S01]  /*4df20*/  IMAD.MOV.U32 R0, RZ, RZ, R7 ;  /* 0x000000ffff007224 */ /* 0x000fe200078e0007 */
[----:B0-----:R-:W3:Y:S01]  /*4df30*/  LDL.LU R4, [R1+0x1050] ;  /* 0x0010500001047983 */ /* 0x001ee20000300800 */
[----:B------:R-:W3:Y:S02]  /*4df40*/  LDL.LU R5, [R1+0x1054] ;  /* 0x0010540001057983 */ /* 0x000ee40000300800 */
[----:B-1----:R-:W3:Y:S02]  /*4df50*/  LDL.LU R6, [R1+0x1058] ;  /* 0x0010580001067983 */ /* 0x002ee40000300800 */
[----:B------:R-:W3:Y:S01]  /*4df60*/  LDL.LU R7, [R1+0x105c] ;  /* 0x00105c0001077983 */ /* 0x000ee20000300800 */
[----:B------:R-:W-:Y:S01]  /*4df70*/  STL [R1+0x38a0], R0 ;  /* 0x0038a00001007387 */ /* 0x000fe20000100800 */
[C---:B--2---:R-:W-:Y:S03]  /*4df80*/  HMMA.16816.F32.BF16 R16, R20.reuse, R16, R12 ;  /* 0x000000101410723c */ /* 0x044fe6000004180c */
[----:B------:R-:W2:Y:S01]  /*4df90*/  LDL.LU.64 R14, [R1+0x49c8] ;  /* 0x0049c800010e7983 */ /* 0x000ea20000300a00 */
[----:B------:R-:W2:Y:S11]  /*4dfa0*/  LDL.LU.64 R12, [R1+0x49c0] ;  /* 0x0049c000010c7983 */ /* 0x000eb60000300a00 */
[----:B------:R-:W-:Y:S08]  /*4dfb0*/  @!UPT UIADD3 URZ, URZ, URZ, URZ ;  /* 0x0000003f3f3ff290 */ /* 0x000ff0000fffe03f */
        /* <DEDUP_REMOVED lines=13> */
[----:B------:R-:W-:Y:S01]  /*4e090*/  STL.64 [R1+0x2b0], R16 ;  /* 0x0002b01001007387 */ /* 0x000fe20000100a00 */
[----:B------:R0:W-:Y:S03]  /*4e0a0*/  STL.64 [R1+0x2b8], R18 ;  /* 0x0002b81201007387 */ /* 0x0001e60000100a00 */
[----:B0-----:R-:W2:Y:S01]  /*4e0b0*/  LDL.LU.64 R18, [R1+0x4990] ;  /* 0x0049900001127983 */ /* 0x001ea20000300a00 */
[----:B------:R-:W4:Y:S01]  /*4e0c0*/  LDL.LU.64 R16, [R1+0x4988] ;  /* 0x0049880001107983 */ /* 0x000f220000300a00 */
[----:B---3--:R-:W-:Y:S01]  /*4e0d0*/  HMMA.16816.F32.BF16 R4, R20, R12, R4 ;  /* 0x0000000c1404723c */ /* 0x008fe20000041804 */
[----:B------:R-:W-:Y:S02]  /*4e0e0*/  IMAD.MOV.U32 R0, RZ, RZ, R13 ;  /* 0x000000ffff007224 */ /* 0x000fe400078e000d */
[----:B------:R-:W0:Y:S11]  /*4e0f0*/  LDSM.16.M88.4 R12, [R27+0x7000] ;  /* 0x007000001b0c783b */ /* 0x000e360000000200 */
[----:B------:R-:W-:Y:S09]  /*4e100*/  @!UPT UIADD3 URZ, URZ, URZ, URZ ;  /* 0x0000003f3f3ff290 */ /* 0x000ff2000fffe03f */
[----:B------:R2:W-:Y:S01]  /*4e110*/  STL.64 [R1+0x2a0], R4 ;  /* 0x0002a00401007387 */ /* 0x0005e20000100a00 */
[----:B------:R-:W-:Y:S02]  /*4e120*/  STL.64 [R1+0x2a8], R6 ;  /* 0x0002a80601007387 */ /* 0x000fe40000100a00 */
[----:B------:R-:W-:Y:S02]  /*4e130*/  STL [R1+0x48a0], R0 ;  /* 0x0048a00001007387 */ /* 0x000fe40000100800 */
[----:B--2---:R-:W-:Y:S02]  /*4e140*/  IMAD.MOV.U32 R4, RZ, RZ, R19 ;  /* 0x000000ffff047224 */ /* 0x004fe400078e0013 */
[----:B------:R-:W-:Y:S01]  /*4e150*/  IMAD.MOV.U32 R5, RZ, RZ, R18 ;  /* 0x000000ffff057224 */ /* 0x000fe200078e0012 */
[----:B0-----:R-:W-:Y:S01]  /*4e160*/  STL.64 [R1+0x50], R12 ;  /* 0x0000500c01007387 */ /* 0x001fe20000100a00 */
[----:B------:R0:W-:Y:S02]  /*4e170*/  STL.64 [R1+0x58], R14 ;  /* 0x0000580e01007387 */ /* 0x0001e40000100a00 */
[----:B------:R-:W-:-:S02]  /*4e180*/  IMAD.MOV.U32 R19, RZ, RZ, R12 ;  /* 0x000000ffff137224 */ /* 0x000fc400078e000c */
[----:B------:R-:W-:Y:S01]  /*4e190*/  IMAD.MOV.U32 R18, RZ, RZ, R13 ;  /* 0x000000ffff127224 */ /* 0x000fe200078e000d */
[----:B0-----:R-:W2:Y:S01]  /*4e1a0*/  LDL.LU.64 R14, [R1+0x4980] ;  /* 0x00498000010e7983 */ /* 0x001ea20000300a00 */
[----:B------:R-:W2:Y:S03]  /*4e1b0*/  LDL.LU.64 R12, [R1+0x4978] ;  /* 0x00497800010c7983 */ /* 0x000ea60000300a00 */
[----:B------:R0:W-:Y:S02]  /*4e1c0*/  STL.64 [R1+0x4970], R18 ;  /* 0x0049701201007387 */ /* 0x0001e40000100a00 */
[----:B----4-:R1:W-:Y:S02]  /*4e1d0*/  STL.64 [R1+0x4968], R16 ;  /* 0x0049681001007387 */ /* 0x0103e40000100a00 */
[----:B0-----:R-:W-:Y:S01]  /*4e1e0*/  IMAD.MOV.U32 R18, RZ, RZ, R3 ;  /* 0x000000ffff127224 */ /* 0x001fe200078e0003 */
[----:B-1----:R-:W3:Y:S01]  /*4e1f0*/  LDL.LU R16, [R1+0x1100] ;  /* 0x0011000001107983 */ /* 0x002ee20000300800 */
[----:B------:R-:W-:-:S02]  /*4e200*/  IMAD.MOV.U32 R17, RZ, RZ, R28 ;  /* 0x000000ffff117224 */ /* 0x000fc400078e001c */
[----:B------:R-:W-:Y:S01]  /*4e210*/  IMAD.MOV.U32 R19, RZ, RZ, R2 ;  /* 0x000000ffff137224 */ /* 0x000fe200078e0002 */
[----:B--2---:R-:W-:Y:S01]  /*4e220*/  HMMA.16816.F32.BF16 R8, R20, R8, R12 ;  /* 0x000000081408723c */ /* 0x004fe2000004180c */
[----:B------:R-:W-:Y:S11]  /*4e230*/  LDSM.16.M88.4 R12, [R27+0x9000] ;  /* 0x009000001b0c783b */ /* 0x000ff60000000200 */
[----:B------:R-:W-:Y:S11]  /*4e240*/  @!UPT UIADD3 URZ, URZ, URZ, URZ ;  /* 0x0000003f3f3ff290 */ /* 0x000ff6000fffe03f */
[----:B------:R-:W-:Y:S01]  /*4e250*/  STL [R1+0x290], R8 ;  /* 0x0002900801007387 */ /* 0x000fe20000100800 */
[----:B------:R-:W-:Y:S02]  /*4e260*/  IMAD.MOV.U32 R28, RZ, RZ, R9 ;  /* 0x000000ffff1c7224 */ /* 0x000fe400078e0009 */
[----:B------:R-:W-:Y:S02]  /*4e270*/  IMAD.MOV.U32 R3, RZ, RZ, R10 ;  /* 0x000000ffff037224 */ /* 0x000fe400078e000a */
[----:B------:R-:W-:Y:S02]  /*4e280*/  IMAD.MOV.U32 R2, RZ, RZ, R11 ;  /* 0x000000ffff027224 */ /* 0x000fe400078e000b */
[----:B------:R-:W0:Y:S04]  /*4e290*/  LDSM.16.M88.4 R8, [R27+0x8000] ;  /* 0x008000001b08783b */ /* 0x000e280000000200 */
[----:B------:R-:W-:Y:S01]  /*4e2a0*/  STL [R1+0x38ac], R2 ;  /* 0x0038ac0201007387 */ /* 0x000fe20000100800 */
[----:B------:R-:W-:Y:S02]  /*4e2b0*/  STL [R1+0x38a8], R3 ;  /* 0x0038a80301007387 */ /* 0x000fe40000100800 */
[----:B------:R-:W-:Y:S01]  /*4e2c0*/  STL [R1+0x38a4], R28 ;  /* 0x0038a41c01007387 */ /* 0x000fe20000100800 */
        /* <DEDUP_REMOVED lines=8> */
[----:B------:R-:W0:Y:S04]  /*4e350*/  LDSM.16.M88.4 R8, [R27+0xc000] ;  /* 0x00c000001b08783b */ /* 0x000e280000000200 */
[----:B-1----:R-:W-:Y:S01]  /*4e360*/  STL.64 [R1+0x10], R12 ;  /* 0x0000100c01007387 */ /* 0x002fe20000100a00 */
[----:B------:R-:W-:Y:S02]  /*4e370*/  STL.64 [R1+0x18], R14 ;  /* 0x0000180e01007387 */ /* 0x000fe40000100a00 */
[----:B------:R-:W1:Y:S02]  /*4e380*/  LDSM.16.M88.4 R12, [R27+0xd000] ;  /* 0x00d000001b0c783b */ /* 0x000e640000000200 */
[----:B0-----:R-:W-:Y:S02]  /*4e390*/  STL.64 [R1], R8 ;  /* 0x0000000801007387 */ /* 0x001fe40000100a00 */
[----:B------:R-:W-:-:S02]  /*4e3a0*/  IMAD.MOV.U32 R28, RZ, RZ, R8 ;  /* 0x000000ffff1c7224 */ /* 0x000fc400078e0008 */
[----:B------:R-:W-:Y:S02]  /*4e3b0*/  STL.64 [R1+0x8], R10 ;  /* 0x0000080a01007387 */ /* 0x000fe40000100a00 */
[----:B------:R-:W-:Y:S02]  /*4e3c0*/  IMAD.MOV.U32 R3, RZ, RZ, R9 ;  /* 0x000000ffff037224 */ /* 0x000fe400078e0009 */
[----:B------:R-:W0:Y:S04]  /*4e3d0*/  LDSM.16.M88.4 R8, [R27+0xe000] ;  /* 0x00e000001b08783b */ /* 0x000e280000000200 */
[----:B-1----:R-:W-:Y:S01]  /*4e3e0*/  STL.64 [R1+0x48e0], R14 ;  /* 0x0048e00e01007387 */ /* 0x002fe20000100a00 */
[----:B------:R1:W-:Y:S03]  /*4e3f0*/  STL.64 [R1+0x48d8], R12 ;  /* 0x0048d80c01007387 */ /* 0x0003e60000100a00 */
[----:B-1----:R-:W2:Y:S04]  /*4e400*/  LDL.64 R12, [R1+0x60] ;  /* 0x00006000010c7983 */ /* 0x002ea80000100a00 */
[----:B0-----:R-:W-:Y:S01]  /*4e410*/  STL [R1+0x3664], R10 ;  /* 0x0036640a01007387 */ /* 0x001fe20000100800 */
[----:B------:R-:W-:Y:S02]  /*4e420*/  STL [R1+0x3660], R11 ;  /* 0x0036600b01007387 */ /* 0x000fe40000100800 */
[----:B------:R0:W-:Y:S02]  /*4e430*/  STL.64 [R1+0x48d0], R8 ;  /* 0x0048d00801007387 */ /* 0x0001e40000100a00 */
[----:B0-----:R-:W2:Y:S01]  /*4e440*/  LDL.LU R8, [R1+0x1590] ;  /* 0x0015900001087983 */ /* 0x001ea20000300800 */
[----:B------:R-:W2:Y:S02]  /*4e450*/  LDL.LU R9, [R1+0x1594] ;  /* 0x0015940001097983 */ /* 0x000ea40000300800 */
[----:B------:R-:W2:Y:S02]  /*4e460*/  LDL.LU R10, [R1+0x1598] ;  /* 0x00159800010a7983 */ /* 0x000ea40000300800 */
[----:B------:R-:W2:Y:S01]  /*4e470*/  LDL.LU R11, [R1+0x159c] ;  /* 0x00159c00010b7983 */ /* 0x000ea20000300800 */
[C---:B---3--:R-:W-:Y:S01]  /*4e480*/  HMMA.16816.F32.BF16 R4, R20.reuse, R4, R16 ;  /* 0x000000041404723c */ /* 0x048fe20000041810 */
[----:B------:R-:W3:Y:S01]  /*4e490*/  LDL.LU.64 R18, [R1+0x4970] ;  /* 0x0049700001127983 */ /* 0x000ee20000300a00 */
[----:B------:R-:W4:Y:S11]  /*4e4a0*/  LDL.LU.64 R16, [R1+0x4968] ;  /* 0x0049680001107983 */ /* 0x000f360000300a00 */
[----:B------:R-:W-:Y:S10]  /*4e4b0*/  @!UPT UIADD3 URZ, URZ, URZ, URZ ;  /* 0x0000003f3f3ff290 */ /* 0x000ff4000fffe03f */
[----:B------:R-:W-:Y:S01]  /*4e4c0*/  STL.64 [R1+0x280], R4 ;  /* 0x0002800401007387 */ /* 0x000fe20000100a00 */
[----:B------:R-:W-:Y:S02]  /*4e4d0*/  STL.64 [R1+0x288], R6 ;  /* 0x0002880601007387 */ /* 0x000fe40000100a00 */
[----:B------:R-:W0:Y:S02]  /*4e4e0*/  LDSM.16.M88.4 R4, [R27+0xf000] ;  /* 0x00f000001b04783b */ /* 0x000e240000000200 */
[----:B------:R-:W1:Y:S04]  /*4e4f0*/  LDSM.16.MT88.4 R24, [R29+0x14080] ;  /* 0x014080001d18783b */ /* 0x000e680000004200 */
[----:B0-----:R-:W-:Y:S01]  /*4e500*/  STL [R1+0x38b4], R6 ;  /* 0x0038b40601007387 */ /* 0x001fe20000100800 */
[----:B------:R-:W-:Y:S02]  /*4e510*/  STL [R1+0x38b0], R7 ;  /* 0x0038b00701007387 */ /* 0x000fe40000100800 */
[----:B------:R2:W-:Y:S02]  /*4e520*/  STL.64 [R1+0x48c8], R4 ;  /* 0x0048c80401007387 */ /* 0x0005e40000100a00 */
[----:B-1----:R-:W-:Y:S01]  /*4e530*/  STL.64 [R1+0x48c0], R26 ;  /* 0x0048c01a01007387 */ /* 0x002fe20000100a00 */
[----:B------:R0:W-:Y:S01]  /*4e540*/  STL.64 [R1+0x48b8], R24 ;  /* 0x0048b81801007387 */ /* 0x0001e20000100a00 */
[----:B--2---:R-:W-:Y:S11]  /*4e550*/  HMMA.16816.F32.BF16 R4, R20, R12, R8 ;  /* 0x0000000c1404723c */ /* 0x004ff60000041808 */
[----:B------:R-:W-:Y:S11]  /*4e560*/  @!UPT UIADD3 URZ, URZ, URZ, URZ ;  /* 0x0000003f3f3ff290 */ /* 0x000ff6000fffe03f */
[----:B------:R-:W-:Y:S01]  /*4e570*/  @!UPT UIADD3 URZ, URZ, URZ, URZ ;  /* 0x0000003f3f3ff290 */ /* 0x000fe2000fffe03f */
[----:B------:R-:W-:Y:S01]  /*4e580*/  STL.64 [R1+0x520], R4 ;  /* 0x0005200401007387 */ /* 0x000fe20000100a00 */
[----:B------:R-:W-:Y:S02]  /*4e590*/  STL.64 [R1+0x528], R6 ;  /* 0x0005280601007387 */ /* 0x000fe40000100a00 */
[----:B0-----:R-:W2:Y:S02]  /*4e5a0*/  LDL.LU R24, [R1+0x1580] ;  /* 0x0015800001187983 */ /* 0x001ea40000300800 */
[----:B------:R-:W2:Y:S01]  /*4e5b0*/  LDL.LU R25, [R1+0x1584] ;  /* 0x0015840001197983 */ /* 0x000ea20000300800 */
[----:B------:R-:W2:Y:S01]  /*4e5c0*/  LDL.LU R26, [R1+0x1588] ;  /* 0x00158800011a7983 */ /* 0x000ea20000300800 */
[----:B------:R-:W2:Y:S03]  /*4e5d0*/  LDL.LU R27, [R1+0x158c] ;  /* 0x00158c00011b7983 */ /* 0x000ea60000300800 */
[----:B--2---:R-:W-:Y:S01]  /*4e5e0*/  STL.64 [R1+0x48f0], R26 ;  /* 0x0048f01a01007387 */ /* 0x004fe20000100a00 */
[----:B------:R0:W-:Y:S03]  /*4e5f0*/  STL.64 [R1+0x48e8], R24 ;  /* 0x0048e81801007387 */ /* 0x0001e60000100a00 */
[----:B0-----:R-:W2:Y:S01]  /*4e600*/  LDL.64 R24, [R1+0x10] ;  /* 0x0000100001187983 */ /* 0x001ea20000100a00 */
[----:B------:R-:W-:-:S02]  /*4e610*/  IMAD.MOV.U32 R0, RZ, RZ, R12 ;  /* 0x000000ffff007224 */ /* 0x000fc400078e000c */
[----:B------:R-:W-:Y:S01]  /*4e620*/  IMAD.MOV.U32 R2, RZ, RZ, R13 ;  /* 0x000000ffff027224 */ /* 0x000fe200078e000d */
[----:B--2---:R0:W-:Y:S01]  /*4e630*/  STL.64 [R1+0x4908], R24 ;  /* 0x0049081801007387 */ /* 0x0041e20000100a00 */
[----:B------:R-:W2:Y:S02]  /*4e640*/  LDL.LU R12, [R1+0x15c0] ;  /* 0x0015c000010c7983 */ /* 0x000ea40000300800 */
[----:B------:R-:W2:Y:S02]  /*4e650*/  LDL.LU R13, [R1+0x15c4] ;  /* 0x0015c400010d7983 */ /* 0x000ea40000300800 */
[----:B------:R-:W2:Y:S01]  /*4e660*/  LDL.LU R14, [R1+0x15c8] ;  /* 0x0015c800010e7983 */ /* 0x000ea20000300800 */
[----:B------:R-:W2:Y:S04]  /*4e670*/  LDL.LU R15, [R1+0x15cc] ;  /* 0x0015cc00010f7983 */ /* 0x000ea80000300800 */
[----:B0-----:R-:W2:Y:S04]  /*4e680*/  LDL.64 R24, [R1+0x20] ;  /* 0x0000200001187983 */ /* 0x001ea80000100a00 */
[----:B--2---:R0:W-:Y:S04]  /*4e690*/  STL.64 [R1+0x4920], R24 ;  /* 0x0049201801007387 */ /* 0x0041e80000100a00 */
[----:B0-----:R-:W2:Y:S04]  /*4e6a0*/  LDL.64 R24, [R1+0x30] ;  /* 0x0000300001187983 */ /* 0x001ea80000100a00 */
[----:B--2---:R0:W-:Y:S04]  /*4e6b0*/  STL.64 [R1+0x4938], R24 ;  /* 0x0049381801007387 */ /* 0x0041e80000100a00 */
[----:B0-----:R-:W2:Y:S04]  /*4e6c0*/  LDL.64 R24, [R1+0x40] ;  /* 0x0000400001187983 */ /* 0x001ea80000100a00 */
[----:B--2---:R-:W-:Y:S01]  /*4e6d0*/  STL.64 [R1+0x4950], R24 ;  /* 0x0049501801007387 */ /* 0x004fe20000100a00 */
[----:B------:R-:W-:Y:S02]  /*4e6e0*/  STL.64 [R1+0x4900], R14 ;  /* 0x0049000e01007387 */ /* 0x000fe40000100a00 */
[----:B------:R0:W-:Y:S02]  /*4e6f0*/  STL.64 [R1+0x48f8], R12 ;  /* 0x0048f80c01007387 */ /* 0x0001e40000100a00 */
        /* <DEDUP_REMOVED lines=22> */
[----:B---3--:R-:W-:-:S02]  /*4e860*/  IMAD.MOV.U32 R24, RZ, RZ, R19 ;  /* 0x000000ffff187224 */ /* 0x008fc400078e0013 */
[----:B------:R-:W-:Y:S02]  /*4e870*/  IMAD.MOV.U32 R25, RZ, RZ, R18 ;  /* 0x000000ffff197224 */ /* 0x000fe400078e0012 */
[----:B----4-:R-:W-:Y:S02]  /*4e880*/  IMAD.MOV.U32 R6, RZ, RZ, R17 ;  /* 0x000000ffff067224 */ /* 0x010fe400078e0011 */
[----:B------:R-:W-:Y:S02]  /*4e890*/  IMAD.MOV.U32 R7, RZ, RZ, R16 ;  /* 0x000000ffff077224 */ /* 0x000fe400078e0010 */
[----:B------:R-:W0:Y:S04]  /*4e8a0*/  LDSM.16.MT88.4 R16, [R29+0x14100] ;  /* 0x014100001d10783b */ /* 0x000e280000004200 */
[----:B--2---:R-:W-:Y:S01]  /*4e8b0*/  STL.64 [R1+0x4960], R14 ;  /* 0x0049600e01007387 */ /* 0x004fe20000100a00 */
[----:B------:R1:W-:Y:S03]  /*4e8c0*/  STL.64 [R1+0x4958], R12 ;  /* 0x0049580c01007387 */ /* 0x0003e60000100a00 */
[----:B-1----:R-:W2:Y:S01]  /*4e8d0*/  LDL.LU R12, [R1+0x1660] ;  /* 0x00166000010c7983 */ /* 0x002ea20000300800 */
        /* <DEDUP_REMOVED lines=9> */
[----:B------:R-:W-:Y:S02]  /*4e970*/  STL [R1+0x48ac], R2 ;  /* 0x0048ac0201007387 */ /* 0x000fe40000100800 */
[----:B------:R-:W-:Y:S01]  /*4e980*/  STL [R1+0x48a8], R0 ;  /* 0x0048a80001007387 */ /* 0x000fe20000100800 */
[----:B------:R-:W-:Y:S01]  /*4e990*/  STL [R1+0x48a4], R29 ;  /* 0x0048a41d01007387 */ /* 0x000fe20000100800 */
[----:B0-----:R-:W-:Y:S02]  /*4e9a0*/  STL.64 [R1+0x47b0], R18 ;  /* 0x0047b01201007387 */ /* 0x001fe40000100a00 */
[----:B------:R-:W-:Y:S01]  /*4e9b0*/  STL.64 [R1+0x47a8], R16 ;  /* 0x0047a81001007387 */ /* 0x000fe20000100a00 */
[C---:B--2---:R-:W-:Y:S01]  /*4e9c0*/  HMMA.16816.F32.BF16 R24, R20.reuse, R24, R12 ;  /* 0x000000181418723c */ /* 0x044fe2000004180c */
[----:B------:R-:W2:Y:S01]  /*4e9d0*/  LDL.LU.64 R14, [R1+0x4960] ;  /* 0x00496000010e7983 */ /* 0x000ea20000300a00 */
[----:B------:R-:W2:Y:S11]  /*4e9e0*/  LDL.LU.64 R12, [R1+0x4958] ;  /* 0x00495800010c7983 */ /* 0x000eb60000300a00 */
[----:B------:R-:W-:Y:S10]  /*4e9f0*/  @!UPT UIADD3 URZ, URZ, URZ, URZ ;  /* 0x0000003f3f3ff290 */ /* 0x000ff4000fffe03f */
        /* <DEDUP_REMOVED lines=14> */
[C---:B--2---:R-:W-:Y:S01]  /*4eae0*/  HMMA.16816.F32.BF16 R12, R20.reuse, R24, R12 ;  /* 0x00000018140c723c */ /* 0x044fe2000004180c */
[----:B------:R-:W-:Y:S11]  /*4eaf0*/  IMAD.MOV.U32 R29, RZ, RZ, R25 ;  /* 0x000000ffff1d7224 */ /* 0x000ff600078e0019 */
[----:B------:R-:W-:Y:S11]  /*4eb00*/  @!UPT UIADD3 URZ, URZ, URZ, URZ ;  /* 0x0000003f3f3ff290 */ /* 0x000ff6000fffe03f */
        /* <DEDUP_REMOVED lines=23> */
[----:B------:R-:W-:-:S02]  /*4ec80*/  IMAD.MOV.U32 R28, RZ, RZ, R24 ;  /* 0x000000ffff1c7224 */ /* 0x000fc400078e0018 */
[----:B------:R-:W-:Y:S01]  /*4ec90*/  IMAD.MOV.U32 R3, RZ, RZ, R25 ;  /* 0x000000ffff037224 */ /* 0x000fe200078e0019 */
[----:B------:R-:W3:Y:S01]  /*4eca0*/  LDL.LU.64 R26, [R1+0x48f0] ;  /* 0x0048f000011a7983 */ /* 0x000ee20000300a00 */
[----:B------:R-:W3:Y:S01]  /*4ecb0*/  LDL.LU.64 R24, [R1+0x48e8] ;  /* 0x0048e80001187983 */ /* 0x000ee20000300a00 */
[C---:B--2---:R-:W-:Y:S11]  /*4ecc0*/  HMMA.16816.F32.BF16 R12, R20.reuse, R16, R12 ;  /* 0x00000010140c723c */ /* 0x044ff6000004180c */
[----:B------:R-:W-:Y:S11]  /*4ecd0*/  @!UPT UIADD3 URZ, URZ, URZ, URZ ;  /* 0x0000003f3f3ff290 */ /* 0x000ff6000fffe03f */
[----:B------:R-:W-:Y:S01]  /*4ece0*/  @!UPT UIADD3 URZ, URZ, URZ, URZ ;  /* 0x0000003f3f3ff290 */ /* 0x000fe2000fffe03f */
[----:B------:R-:W-:Y:S01]  /*4ecf0*/  STL.64 [R1+0x4c0], R12 ;  /* 0x0004c00c01007387 */ /* 0x000fe20000100a00 */
[----:B------:R0:W-:Y:S03]  /*4ed00*/  STL.64 [R1+0x4c8], R14 ;  /* 0x0004c80e01007387 */ /* 0x0001e60000100a00 */
[----:B0-----:R-:W2:Y:S01]  /*4ed10*/  LDL.LU.64 R14, [R1+0x48e0] ;  /* 0x0048e000010e7983 */ /* 0x001ea20000300a00 */
[----:B------:R-:W3:Y:S02]  /*4ed20*/  LDL.LU.64 R12, [R1+0x48d8] ;  /* 0x0048d800010c7983 */ /* 0x000ee40000300a00 */
[----:B------:R0:W-:Y:S02]  /*4ed30*/  STL.64 [R1+0x47c8], R16 ;  /* 0x0047c81001007387 */ /* 0x0001e40000100a00 */
[----:B0-----:R-:W2:Y:S04]  /*4ed40*/  LDL R16, [R1+0xf0] ;  /* 0x0000f00001107983 */ /* 0x001ea80000100800 */
[----:B------:R-:W2:Y:S01]  /*4ed50*/  LDL R17, [R1+0xf4] ;  /* 0x0000f40001117983 */ /* 0x000ea20000100800 */
[C---:B---3--:R-:W-:Y:S11]  /*4ed60*/  HMMA.16816.F32.BF16 R8, R20.reuse, R12, R8 ;  /* 0x0000000c1408723c */ /* 0x048ff60000041808 */
[----:B------:R-:W-:Y:S11]  /*4ed70*/  @!UPT UIADD3 URZ, URZ, URZ, URZ ;  /* 0x0000003f3f3ff290 */ /* 0x000ff6000fffe03f */
[----:B------:R-:W-:Y:S01]  /*4ed80*/  @!UPT UIADD3 URZ, URZ, URZ, URZ ;  /* 0x0000003f3f3ff290 */ /* 0x000fe2000fffe03f */
[----:B------:R0:W-:Y:S01]  /*4ed90*/  STL.64 [R1+0x4b0], R8 ;  /* 0x0004b00801007387 */ /* 0x0001e20000100a00 */
[----:B------:R-:W-:Y:S03]  /*4eda0*/  STL.64 [R1+0x4b8], R10 ;  /* 0x0004b80a01007387 */ /* 0x000fe60000100a00 */
[----:B0-----:R-:W4:Y:S01]  /*4edb0*/  LDL.LU.64 R8, [R1+0x48d0] ;  /* 0x0048d00001087983 */ /* 0x001f220000300a00 */
[----:B--2---:R-:W-:Y:S02]  /*4edc0*/  STL.64 [R1+0x47d8], R14 ;  /* 0x0047d80e01007387 */ /* 0x004fe40000100a00 */
[----:B------:R0:W-:Y:S02]  /*4edd0*/  STL.64 [R1+0x47d0], R12 ;  /* 0x0047d00c01007387 */ /* 0x0001e40000100a00 */
[----:B0-----:R-:W2:Y:S01]  /*4ede0*/  LDL.LU R12, [R1+0x1560] ;  /* 0x00156000010c7983 */ /* 0x001ea20000300800 */
[----:B------:R-:W2:Y:S02]  /*4edf0*/  LDL.LU R13, [R1+0x1564] ;  /* 0x00156400010d7983 */ /* 0x000ea40000300800 */
[----:B------:R-:W2:Y:S02]  /*4ee00*/  LDL.LU R14, [R1+0x1568] ;  /* 0x00156800010e7983 */ /* 0x000ea40000300800 */
[----:B------:R-:W2:Y:S01]  /*4ee10*/  LDL.LU R15, [R1+0x156c] ;  /* 0x00156c00010f7983 */ /* 0x000ea20000300800 */
[C---:B----4-:R-:W-:Y:S11]  /*4ee20*/  HMMA.16816.F32.BF16 R4, R20.reuse, R8, R4 ;  /* 0x000000081404723c */ /* 0x050ff60000041804 */
[----:B------:R-:W-:Y:S11]  /*4ee30*/  @!UPT UIADD3 URZ, URZ, URZ, URZ ;  /* 0x0000003f3f3ff290 */ /* 0x000ff6000fffe03f */
[----:B------:R-:W-:Y:S01]  /*4ee40*/  @!UPT UIADD3 URZ, URZ, URZ, URZ ;  /* 0x0000003f3f3ff290 */ /* 0x000fe2000fffe03f */
[----:B------:R0:W-:Y:S01]  /*4ee50*/  STL.64 [R1+0x4a0], R4 ;  /* 0x0004a00401007387 */ /* 0x0001e20000100a00 */
[----:B------:R-:W-:Y:S03]  /*4ee60*/  STL.64 [R1+0x4a8], R6 ;  /* 0x0004a80601007387 */ /* 0x000fe60000100a00 */
[----:B0-----:R-:W3:Y:S02]  /*4ee70*/  LDL.LU.64 R4, [R1+0x48c8] ;  /* 0x0048c80001047983 */ /* 0x001ee40000300a00 */
[----:B---3--:R-:W-:Y:S02]  /*4ee80*/  HMMA.16816.F32.BF16 R20, R20, R4, R24 ;  /* 0x000000041414723c */ /* 0x008fe40000041818 */
[----:B------:R-:W3:Y:S01]  /*4ee90*/  LDL.LU.64 R26, [R1+0x48c0] ;  /* 0x0048c000011a7983 */ /* 0x000ee20000300a00 */
[----:B------:R-:W3:Y:S02]  /*4eea0*/  LDL.LU.64 R24, [R1+0x48b8] ;  /* 0x0048b80001187983 */ /* 0x000ee40000300a00 */
[----:B------:R0:W-:Y:S02]  /*4eeb0*/  STL.64 [R1+0x47b8], R4 ;  /* 0x0047b80401007387 */ /* 0x0001e40000100a00 */
[----:B0-----:R-:W3:Y:S11]  /*4eec0*/  LDL R4, [R1+0x100] ;  /* 0x0001000001047983 */ /* 0x001ef60000100800 */
[----:B------:R-:W-:Y:S05]  /*4eed0*/  @!UPT UIADD3 URZ, URZ, URZ, URZ ;  /* 0x0000003f3f3ff290 */ /* 0x000fea000fffe03f */
[----:B------:R0:W-:Y:S01]  /*4eee0*/  STL.64 [R1+0x270], R20 ;  /* 0x0002701401007387 */ /* 0x0001e20000100a00 */
[----:B------:R-:W-:Y:S02]  /*4eef0*/  STL.64 [R1+0x278], R22 ;  /* 0x0002781601007387 */ /* 0x000fe40000100a00 */
[----:B------:R-:W3:Y:S01]  /*4ef00*/  LDL R5, [R1+0x104] ;  /* 0x0001040001057983 */ /* 0x000ee20000100800 */
[----:B0-----:R-:W4:Y:S04]  /*4ef10*/  LDL.64 R20, [R1+0x90] ;  /* 0x0000900001147983 */ /* 0x001f280000100a00 */
[----:B----4-:R0:W-:Y:S04]  /*4ef20*/  STL.64 [R1+0x4858], R20 ;  /* 0x0048581401007387 */ /* 0x0101e80000100a00 */
[----:B0-----:R-:W3:Y:S01]  /*4ef30*/  LDL.LU R20, [R1+0x1570] ;  /* 0x0015700001147983 */ /* 0x001ee20000300800 */
[----:B------:R-:W3:Y:S02]  /*4ef40*/  LDL.LU R21, [R1+0x1574] ;  /* 0x0015740001157983 */ /* 0x000ee40000300800 */
[----:B------:R-:W3:Y:S02]  /*4ef50*/  LDL.LU R22, [R1+0x1578] ;  /* 0x0015780001167983 */ /* 0x000ee40000300800 */
[----:B------:R-:W3:Y:S02]  /*4ef60*/  LDL.LU R23, [R1+0x157c] ;  /* 0x00157c0001177983 */ /* 0x000ee40000300800 */
[C---:B---3--:R-:W-:Y:S08]  /*4ef70*/  HMMA.16816.F32.BF16 R20, R24.reuse, R4, R20 ;  /* 0x000000041814723c */ /* 0x048ff00000041814 */
[----:B--2---:R-:W-:Y:S11]  /*4ef80*/  HMMA.16816.F32.BF16 R4, R24, R16, R12 ;  /* 0x000000101804723c */ /* 0x004ff6000004180c */
[----:B------:R-:W-:Y:S04]  /*4ef90*/  @!UPT UIADD3 URZ, URZ, URZ, URZ ;  /* 0x0000003f3f3ff290 */ /* 0x000fe8000fffe03f */
[----:B------:R-:W-:Y:S01]  /*4efa0*/  STL.64 [R1+0x210], R20 ;  /* 0x0002101401007387 */ /* 0x000fe20000100a00 */
[----:B------:R-:W-:Y:S07]  /*4efb0*/  STL.64 [R1+0x218], R22 ;  /* 0x0002181601007387 */ /* 0x000fee0000100a00 */
[----:B------:R0:W-:Y:S02]  /*4efc0*/  STL.64 [R1+0x200], R4 ;  /* 0x0002000401007387 */ /* 0x0001e40000100a00 */
[----:B------:R-:W-:-:S02]  /*4efd0*/  IMAD.MOV.U32 R10, RZ, RZ, R6 ;  /* 0x000000ffff0a7224 */ /* 0x000fc400078e0006 */
[----:B------:R-:W-:Y:S01]  /*4efe0*/  IMAD.MOV.U32 R11, RZ, RZ, R7 ;  /* 0x000000ffff0b7224 */ /* 0x000fe200078e0007 */
[----:B0-----:R-:W2:Y:S01]  /*4eff0*/  LDL.LU R4, [R1+0x14b0] ;  /* 0x0014b00001047983 */ /* 0x001ea20000300800 */
[----:B------:R-:W2:Y:S02]  /*4f000*/  LDL.LU R5, [R1+0x14b4] ;  /* 0x0014b40001057983 */ /* 0x000ea40000300800 */
[----:B------:R-:W3:Y:S02]  /*4f010*/  LDL.LU R6, [R1+0x14b8] ;  /* 0x0014b80001067983 */ /* 0x000ee40000300800 */
[----:B------:R-:W3:Y:S02]  /*4f020*/  LDL.LU R7, [R1+0x14bc] ;  /* 0x0014bc0001077983 */ /* 0x000ee40000300800 */
[----:B---3--:R-:W-:Y:S01]  /*4f030*/  STL.64 [R1+0x47e8], R6 ;  /* 0x0047e80601007387 */ /* 0x008fe20000100a00 */
[----:B--2---:R0:W-:Y:S02]  /*4f040*/  STL.64 [R1+0x47e0], R4 ;  /* 0x0047e00401007387 */ /* 0x0041e40000100a00 */
[----:B------:R-:W2:Y:S02]  /*4f050*/  LDL.LU R16, [R1+0x14c0] ;  /* 0x0014c00001107983 */ /* 0x000ea40000300800 */
[----:B------:R-:W2:Y:S01]  /*4f060*/  LDL.LU R17, [R1+0x14c4] ;  /* 0x0014c40001117983 */ /* 0x000ea20000300800 */
[----:B------:R-:W3:Y:S01]  /*4f070*/  LDL.LU R18, [R1+0x14c8] ;  /* 0x0014c80001127983 */ /* 0x000ee20000300800 */
[----:B------:R-:W3:Y:S02]  /*4f080*/  LDL.LU R19, [R1+0x14cc] ;  /* 0x0014cc0001137983 */ /* 0x000ee40000300800 */
[----:B------:R-:W-:-:S02]  /*4f090*/  IMAD.MOV.U32 R12, RZ, RZ, R0 ;  /* 0x000000ffff0c7224 */ /* 0x000fc400078e0000 */
[----:B------:R-:W-:Y:S01]  /*4f0a0*/  IMAD.MOV.U32 R13, RZ, RZ, R2 ;  /* 0x000000ffff0d7224 */ /* 0x000fe200078e0002 */
[----:B---3--:R-:W-:Y:S01]  /*4f0b0*/  STL.64 [R1+0x47f8], R18 ;  /* 0x0047f81201007387 */ /* 0x008fe20000100a00 */
[----:B--2---:R-:W-:Y:S02]  /*4f0c0*/  STL.64 [R1+0x47f0], R16 ;  /* 0x0047f01001007387 */ /* 0x004fe40000100a00 */
[----:B------:R-:W2:Y:S02]  /*4f0d0*/  LDL.LU R0, [R1+0x48b4] ;  /* 0x0048b40001007983 */ /* 0x000ea40000300800 */
[----:B------:R-:W3:Y:S01]  /*4f0e0*/  LDL.LU R2, [R1+0x48b0] ;  /* 0x0048b00001027983 */ /* 0x000ee20000300800 */
[----:B------:R-:W-:Y:S01]  /*4f0f0*/  STL.64 [R1+0x4800], R12 ;  /* 0x0048000c01007387 */ /* 0x000fe20000100a00 */
[----:B0-----:R-:W4:Y:S02]  /*4f100*/  LDL.LU R4, [R1+0x14d0] ;  /* 0x0014d00001047983 */ /* 0x001f240000300800 */
[----:B------:R-:W4:Y:S02]  /*4f110*/  LDL.LU R5, [R1+0x14d4] ;  /* 0x0014d40001057983 */ /* 0x000f240000300800 */
[----:B------:R-:W2:Y:S01]  /*4f120*/  LDL.LU R6, [R1+0x14d8] ;  /* 0x0014d80001067983 */ /* 0x000ea20000300800 */
[----:B------:R-:W2:Y:S04]  /*4f130*/  LDL.LU R7, [R1+0x14dc] ;  /* 0x0014dc0001077983 */ /* 0x000ea80000300800 */
[----:B--2---:R-:W-:Y:S01]  /*4f140*/  STL.64 [R1+0x4810], R6 ;  /* 0x0048100601007387 */ /* 0x004fe20000100a00 */
[----:B----4-:R3:W-:Y:S02]  /*4f150*/  STL.64 [R1+0x4808], R4 ;  /* 0x0048080401007387 */ /* 0x0107e40000100a00 */
[----:B---3--:R-:W-:-:S02]  /*4f160*/  IMAD.MOV.U32 R4, RZ, RZ, R2 ;  /* 0x000000ffff047224 */ /* 0x008fc400078e0002 */
[----:B------:R-:W-:Y:S01]  /*4f170*/  IMAD.MOV.U32 R5, RZ, RZ, R0 ;  /* 0x000000ffff057224 */ /* 0x000fe200078e0000 */
[----:B------:R-:W2:Y:S01]  /*4f180*/  LDL.LU R2, [R1+0x48ac] ;  /* 0x0048ac0001027983 */ /* 0x000ea20000300800 */
[----:B------:R-:W3:Y:S03]  /*4f190*/  LDL.LU R0, [R1+0x48a8] ;  /* 0x0048a80001007983 */ /* 0x000ee60000300800 */
[----:B------:R0:W-:Y:S04]  /*4f1a0*/  STL.64 [R1+0x4820], R4 ;  /* 0x0048200401007387 */ /* 0x0001e80000100a00 */
[----:B0-----:R-:W4:Y:S04]  /*4f1b0*/  LDL R4, [R1+0x50] ;  /* 0x0000500001047983 */ /* 0x001f280000100800 */
[----:B------:R-:W4:Y:S01]  /*4f1c0*/  LDL R5, [R1+0x54] ;  /* 0x0000540001057983 */ /* 0x000f220000100800 */
[----:B------:R-:W-:-:S03]  /*4f1d0*/  IMAD.MOV.U32 R17, RZ, RZ, R29 ;  /* 0x000000ffff117224 */ /* 0x000fc600078e001d */
[----:B----4-:R3:W-:Y:S01]  /*4f1e0*/  STL.64 [R1+0x4838], R4 ;  /* 0x0048380401007387 */ /* 0x0107e20000100a00 */
[----:B------:R-:W4:Y:S02]  /*4f1f0*/  LDL R16, [R1+0x30] ;  /* 0x0000300001107983 */ /* 0x000f240000100800 */
[----:B------:R-:W4:Y:S02]  /*4f200*/  LDL.LU R29, [R1+0x48a4] ;  /* 0x0048a400011d7983 */ /* 0x000f240000300800 */
[----:B---3--:R-:W-:Y:S02]  /*4f210*/  IMAD.MOV.U32 R4, RZ, RZ, R0 ;  /* 0x000000ffff047224 */ /* 0x008fe400078e0000 */
[----:B--2---:R-:W-:Y:S01]  /*4f220*/  IMAD.MOV.U32 R5, RZ, RZ, R2 ;  /* 0x000000ffff057224 */ /* 0x004fe200078e0002 */
[----:B------:R-:W2:Y:S04]  /*4f230*/  LDL.LU R0, [R1+0x48a0] ;  /* 0x0048a00001007983 */ /* 0x000ea80000300800 */
[----:B------:R0:W-:Y:S04]  /*4f240*/  STL.64 [R1+0x4850], R4 ;  /* 0x0048500401007387 */ /* 0x0001e80000100a00 */
[----:B0-----:R-:W3:Y:S01]  /*4f250*/  LDL.LU R4, [R1+0x1520] ;  /* 0x0015200001047983 */ /* 0x001ee20000300800 */
[----:B------:R-:W3:Y:S02]  /*4f260*/  LDL.LU R5, [R1+0x1524] ;  /* 0x0015240001057983 */ /* 0x000ee40000300800 */
[----:B------:R-:W2:Y:S02]  /*4f270*/  LDL.LU R6, [R1+0x1528] ;  /* 0x0015280001067983 */ /* 0x000ea40000300800 */
[----:B------:R-:W2:Y:S02]  /*4f280*/  LDL.LU R7, [R1+0x152c] ;  /* 0x00152c0001077983 */ /* 0x000ea40000300800 */
[----:B--2---:R-:W-:Y:S01]  /*4f290*/  STL.64 [R1+0x4868], R6 ;  /* 0x0048680601007387 */ /* 0x004fe20000100a00 */
[----:B---3--:R-:W-:Y:S02]  /*4f2a0*/  STL.64 [R1+0x4860], R4 ;  /* 0x0048600401007387 */ /* 0x008fe40000100a00 */
[----:B------:R-:W2:Y:S02]  /*4f2b0*/  LDL R20, [R1+0xa0] ;  /* 0x0000a00001147983 */ /* 0x000ea40000100800 */
[----:B------:R-:W2:Y:S02]  /*4f2c0*/  LDL R21, [R1+0xa4] ;  /* 0x0000a40001157983 */ /* 0x000ea40000100800 */
[----:B--2---:R0:W-:Y:S04]  /*4f2d0*/  STL.64 [R1+0x4870], R20 ;  /* 0x0048701401007387 */ /* 0x0041e80000100a00 */
[----:B0-----:R-:W2:Y:S01]  /*4f2e0*/  LDL R20, [R1+0xd0] ;  /* 0x0000d00001147983 */ /* 0x001ea20000100800 */
[----:B------:R-:W-:-:S05]  /*4f2f0*/  IMAD.MOV.U32 R21, RZ, RZ, R0 ;  /* 0x000000ffff157224 */ /* 0x000fca00078e0000 */
[----:B--2---:R0:W-:Y:S04]  /*4f300*/  STL.64 [R1+0x4888], R20 ;  /* 0x0048881401007387 */ /* 0x0041e80000100a00 */
[----:B0-----:R-:W2:Y:S01]  /*4f310*/  LDL.64 R20, [R1+0xe0] ;  /* 0x0000e00001147983 */ /* 0x001ea20000100a00 */
[----:B------:R-:W3:Y:S02]  /*4f320*/  LDL.LU R4, [R1+0x1530] ;  /* 0x0015300001047983 */ /* 0x000ee40000300800 */
[----:B------:R-:W3:Y:S02]  /*4f330*/  LDL.LU R5, [R1+0x1534] ;  /* 0x0015340001057983 */ /* 0x000ee40000300800 */
[----:B------:R-:W2:Y:S01]  /*4f340*/  LDL.LU R6, [R1+0x1538] ;  /* 0x0015380001067983 */ /* 0x000ea20000300800 */
[----:B------:R-:W2:Y:S04]  /*4f350*/  LDL.LU R7, [R1+0x153c] ;  /* 0x00153c0001077983 */ /* 0x000ea80000300800 */
        /* <DEDUP_REMOVED lines=12> */
[----:B----4-:R0:W-:Y:S04]  /*4f420*/  STL.64 [R1+0x4818], R16 ;  /* 0x0048181001007387 */ /* 0x0101e80000100a00 */
        /* <DEDUP_REMOVED lines=23> */
[----:B------:R-:W-:Y:S01]  /*4f5a0*/  STL [R1+0x366c], R11 ;  /* 0x00366c0b01007387 */ /* 0x000fe20000100800 */
[----:B------:R-:W-:Y:S02]  /*4f5b0*/  STL [R1+0x3668], R10 ;  /* 0x0036680a01007387 */ /* 0x000fe40000100800 */
[----:B------:R-:W-:Y:S02]  /*4f5c0*/  STL.64 [R1+0x1f0], R4 ;  /* 0x0001f00401007387 */ /* 0x000fe40000100a00 */
[----:B------:R0:W-:Y:S02]  /*4f5d0*/  STL.64 [R1+0x1f8], R6 ;  /* 0x0001f80601007387 */ /* 0x0001e40000100a00 */
[----:B0-----:R-:W4:Y:S01]  /*4f5e0*/  LDL.LU.64 R6, [R1+0x4898] ;  /* 0x0048980001067983 */ /* 0x001f220000300a00 */
[----:B------:R-:W4:Y:S02]  /*4f5f0*/  LDL.LU.64 R4, [R1+0x4890] ;  /* 0x0048900001047983 */ /* 0x000f240000300a00 */
[----:B------:R-:W4:Y:S02]  /*4f600*/  LDL.LU.64 R20, [R1+0x4888] ;  /* 0x0048880001147983 */ /* 0x000f240000300a00 */
[----:B----4-:R-:W-:Y:S01]  /*4f610*/  HMMA.16816.F32.BF16 R20, R24, R20, R4 ;  /* 0x000000141814723c */ /* 0x010fe20000041804 */
[----:B------:R-:W4:Y:S01]  /*4f620*/  LDL.LU.64 R6, [R1+0x4880] ;  /* 0x0048800001067983 */ /* 0x000f220000300a00 */
[----:B------:R-:W4:Y:S11]  /*4f630*/  LDL.LU.64 R4, [R1+0x4878] ;  /* 0x0048780001047983 */ /* 0x000f360000300a00 */
[----:B------:R-:W-:Y:S10]  /*4f640*/  @!UPT UIADD3 URZ, URZ, URZ, URZ ;  /* 0x0000003f3f3ff290 */ /* 0x000ff4000fffe03f */
[----:B------:R0:W-:Y:S04]  /*4f650*/  STL.64 [R1+0x1e0], R20 ;  /* 0x0001e01401007387 */ /* 0x0001e80000100a00 */
[----:B0-----:R-:W4:Y:S01]  /*4f660*/  LDL.LU.64 R20, [R1+0x4870] ;  /* 0x0048700001147983 */ /* 0x001f220000300a00 */
[----:B------:R-:W-:Y:S02]  /*4f670*/  IMAD.MOV.U32 R11, RZ, RZ, R22 ;  /* 0x000000ffff0b7224 */ /* 0x000fe400078e0016 */
[----:B------:R-:W-:-:S05]  /*4f680*/  IMAD.MOV.U32 R10, RZ, RZ, R23 ;  /* 0x000000ffff0a7224 */ /* 0x000fca00078e0017 */
[----:B------:R-:W-:Y:S01]  /*4f690*/  STL [R1+0x3674], R10 ;  /* 0x0036740a01007387 */ /* 0x000fe20000100800 */
[----:B------:R-:W-:Y:S01]  /*4f6a0*/  STL [R1+0x3670], R11 ;  /* 0x0036700b01007387 */ /* 0x000fe20000100800 */
[C---:B----4-:R-:W-:Y:S02]  /*4f6b0*/  HMMA.16816.F32.BF16 R20, R24.reuse, R20, R4 ;  /* 0x000000141814723c */ /* 0x050fe40000041804 */
[----:B------:R-:W4:Y:S01]  /*4f6c0*/  LDL.LU.64 R6, [R1+0x4868] ;  /* 0x0048680001067983 */ /* 0x000f220000300a00 */
[----:B------:R-:W4:Y:S11]  /*4f6d0*/  LDL.LU.64 R4, [R1+0x4860] ;  /* 0x0048600001047983 */ /* 0x000f360000300a00 */
[----:B------:R-:W-:Y:S09]  /*4f6e0*/  @!UPT UIADD3 URZ, URZ, URZ, URZ ;  /* 0x0000003f3f3ff290 */ /* 0x000ff2000fffe03f */
[----:B------:R0:W-:Y:S01]  /*4f6f0*/  STL.64 [R1+0x1d0], R20 ;  /* 0x0001d01401007387 */ /* 0x0001e20000100a00 */
[----:B------:R-:W-:Y:S03]  /*4f700*/  STL.64 [R1+0x1d8], R22 ;  /* 0x0001d81601007387 */ /* 0x000fe60000100a00 */
[----:B0-----:R-:W4:Y:S02]  /*4f710*/  LDL.LU.64 R20, [R1+0x4858] ;  /* 0x0048580001147983 */ /* 0x001f240000300a00 */
[C---:B----4-:R-:W-:Y:S11]  /*4f720*/  HMMA.16816.F32.BF16 R4, R24.reuse, R20, R4 ;  /* 0x000000141804723c */ /* 0x050ff60000041804 */
[----:B------:R-:W-:Y:S11]  /*4f730*/  @!UPT UIADD3 URZ, URZ, URZ, URZ ;  /* 0x0000003f3f3ff290 */ /* 0x000ff6000fffe03f */
[----:B------:R-:W-:Y:S01]  /*4f740*/  @!UPT UIADD3 URZ, URZ, URZ, URZ ;  /* 0x0000003f3f3ff290 */ /* 0x000fe2000fffe03f */
[----:B------:R0:W-:Y:S01]  /*4f750*/  STL.64 [R1+0x1c0], R4 ;  /* 0x0001c00401007387 */ /* 0x0001e20000100a00 */
[----:B------:R2:W-:Y:S03]  /*4f760*/  STL.64 [R1+0x1c8], R6 ;  /* 0x0001c80601007387 */ /* 0x0005e60000100a00 */
[----:B0-----:R-:W2:Y:S01]  /*4f770*/  LDL.LU.64 R4, [R1+0x4850] ;  /* 0x0048500001047983 */ /* 0x001ea20000300a00 */
[----:B------:R-:W-:Y:S01]  /*4f780*/  STL.64 [R1+0x4760], R20 ;  /* 0x0047601401007387 */ /* 0x000fe20000100a00 */
[----:B--2---:R-:W-:Y:S02]  /*4f790*/  HMMA.16816.F32.BF16 R4, R24, R4, R16 ;  /* 0x000000041804723c */ /* 0x004fe40000041810 */
[----:B------:R-:W2:Y:S01]  /*4f7a0*/  LDL.LU.64 R18, [R1+0x4848] ;  /* 0x0048480001127983 */ /* 0x000ea20000300a00 */
[----:B------:R-:W2:Y:S11]  /*4f7b0*/  LDL.LU.64 R16, [R1+0x4840] ;  /* 0x0048400001107983 */ /* 0x000eb60000300a00 */
[----:B------:R-:W-:Y:S09]  /*4f7c0*/  @!UPT UIADD3 URZ, URZ, URZ, URZ ;  /* 0x0000003f3f3ff290 */ /* 0x000ff2000fffe03f */
[----:B------:R0:W-:Y:S04]  /*4f7d0*/  STL.64 [R1+0x490], R4 ;  /* 0x0004900401007387 */ /* 0x0001e80000100a00 */
[----:B0-----:R-:W2:Y:S01]  /*4f7e0*/  LDL.LU.64 R4, [R1+0x4838] ;  /* 0x0048380001047983 */ /* 0x001ea20000300a00 */
[----:B------:R-:W-:Y:S02]  /*4f7f0*/  IMAD.MOV.U32 R10, RZ, RZ, R6 ;  /* 0x000000ffff0a7224 */ /* 0x000fe400078e0006 */
[----:B------:R-:W-:-:S05]  /*4f800*/  IMAD.MOV.U32 R11, RZ, RZ, R7 ;  /* 0x000000ffff0b7224 */ /* 0x000fca00078e0007 */
[----:B------:R-:W-:Y:S01]  /*4f810*/  STL [R1+0x367c], R11 ;  /* 0x00367c0b01007387 */ /* 0x000fe20000100800 */
[----:B------:R-:W-:Y:S01]  /*4f820*/  STL [R1+0x3678], R10 ;  /* 0x0036780a01007387 */ /* 0x000fe20000100800 */
        /* <DEDUP_REMOVED lines=9> */
[----:B------:R-:W-:Y:S11]  /*4f8c0*/  @!UPT UIADD3 URZ, URZ, URZ, URZ ;  /* 0x0000003f3f3ff290 */ /* 0x000ff6000fffe03f */
[----:B------:R-:W-:Y:S02]  /*4f8d0*/  IMAD.MOV.U32 R11, RZ, RZ, R6 ;  /* 0x000000ffff0b7224 */ /* 0x000fe400078e0006 */
[----:B------:R-:W-:Y:S01]  /*4f8e0*/  IMAD.MOV.U32 R10, RZ, RZ, R7 ;  /* 0x000000ffff0a7224 */ /* 0x000fe200078e0007 */
[----:B------:R0:W-:Y:S01]  /*4f8f0*/  STL.64 [R1+0x470], R4 ;  /* 0x0004700401007387 */ /* 0x0001e20000100a00 */
[----:B------:R-:W2:Y:S03]  /*4f900*/  LDL.LU.64 R6, [R1+0x4810] ;  /* 0x0048100001067983 */ /* 0x000ea60000300a00 */
[----:B0-----:R-:W2:Y:S01]  /*4f910*/  LDL.LU.64 R4, [R1+0x4808] ;  /* 0x0048080001047983 */ /* 0x001ea20000300a00 */
[----:B------:R-:W-:Y:S02]  /*4f920*/  STL [R1+0x3684], R11 ;  /* 0x0036840b01007387 */ /* 0x000fe40000100800 */
[----:B------:R-:W-:Y:S02]  /*4f930*/  STL [R1+0x3680], R10 ;  /* 0x0036800a01007387 */ /* 0x000fe40000100800 */
[----:B------:R0:W-:Y:S02]  /*4f940*/  STL.64 [R1+0x47c0], R8 ;  /* 0x0047c00801007387 */ /* 0x0001e40000100a00 */
[----:B0-----:R-:W4:Y:S01]  /*4f950*/  LDL.LU R8, [R1+0x14a0] ;  /* 0x0014a00001087983 */ /* 0x001f220000300800 */
[----:B------:R-:W4:Y:S02]  /*4f960*/  LDL.LU R9, [R1+0x14a4] ;  /* 0x0014a40001097983 */ /* 0x000f240000300800 */
[----:B------:R-:W4:Y:S02]  /*4f970*/  LDL.LU R10, [R1+0x14a8] ;  /* 0x0014a800010a7983 */ /* 0x000f240000300800 */
[----:B------:R-:W4:Y:S01]  /*4f980*/  LDL.LU R11, [R1+0x14ac] ;  /* 0x0014ac00010b7983 */ /* 0x000f220000300800 */
[C---:B---3--:R-:W-:Y:S01]  /*4f990*/  HMMA.16816.F32.BF16 R16, R24.reuse, R16, R12 ;  /* 0x000000101810723c */ /* 0x048fe2000004180c */
[----:B------:R-:W2:Y:S11]  /*4f9a0*/  LDL.LU.64 R12, [R1+0x4800] ;  /* 0x00480000010c7983 */ /* 0x000eb60000300a00 */
[----:B------:R-:W-:Y:S11]  /*4f9b0*/  @!UPT UIADD3 URZ, URZ, URZ, URZ ;  /* 0x0000003f3f3ff290 */ /* 0x000ff6000fffe03f */
[----:B------:R-:W-:Y:S01]  /*4f9c0*/  STL.64 [R1+0x460], R16 ;  /* 0x0004601001007387 */ /* 0x000fe20000100a00 */
[----:B------:R0:W-:Y:S03]  /*4f9d0*/  STL.64 [R1+0x468], R18 ;  /* 0x0004681201007387 */ /* 0x0001e60000100a00 */
[----:B0-----:R-:W3:Y:S01]  /*4f9e0*/  LDL.LU.64 R18, [R1+0x47f8] ;  /* 0x0047f80001127983 */ /* 0x001ee20000300a00 */
[----:B------:R-:W3:Y:S02]  /*4f9f0*/  LDL.LU.64 R16, [R1+0x47f0] ;  /* 0x0047f00001107983 */ /* 0x000ee40000300a00 */
[----:B------:R-:W-:Y:S02]  /*4fa00*/  IMAD.MOV.U32 R20, RZ, RZ, R28 ;  /* 0x000000ffff147224 */ /* 0x000fe400078e001c */
[----:B------:R-:W-:Y:S01]  /*4fa10*/  IMAD.MOV.U32 R21, RZ, RZ, R3 ;  /* 0x000000ffff157224 */ /* 0x000fe200078e0003 */
[C---:B--2---:R-:W-:Y:S01]  /*4fa20*/  HMMA.16816.F32.BF16 R12, R24.reuse, R12, R4 ;  /* 0x0000000c180c723c */ /* 0x044fe20000041804 */
[----:B------:R-:W2:Y:S01]  /*4fa30*/  LDL.LU.64 R6, [R1+0x47e8] ;  /* 0x0047e80001067983 */ /* 0x000ea20000300a00 */
[----:B------:R-:W2:Y:S11]  /*4fa40*/  LDL.LU.64 R4, [R1+0x47e0] ;  /* 0x0047e00001047983 */ /* 0x000eb60000300a00 */
[----:B------:R-:W-:Y:S10]  /*4fa50*/  @!UPT UIADD3 URZ, URZ, URZ, URZ ;  /* 0x0000003f3f3ff290 */ /* 0x000ff4000fffe03f */
[----:B------:R-:W-:Y:S01]  /*4fa60*/  STL.64 [R1+0x450], R12 ;  /* 0x0004500c01007387 */ /* 0x000fe20000100a00 */
[----:B------:R0:W-:Y:S03]  /*4fa70*/  STL.64 [R1+0x458], R14 ;  /* 0x0004580e01007387 */ /* 0x0001e60000100a00 */
[----:B0-----:R-:W2:Y:S01]  /*4fa80*/  LDL.LU.64 R14, [R1+0x47d8] ;  /* 0x0047d800010e7983 */ /* 0x001ea20000300a00 */
[----:B------:R-:W4:Y:S01]  /*4fa90*/  LDL.LU.64 R12, [R1+0x47d0] ;  /* 0x0047d000010c7983 */ /* 0x000f220000300a00 */
[C---:B---3--:R-:W-:Y:S01]  /*4faa0*/  HMMA.16816.F32.BF16 R20, R24.reuse, R20, R16 ;  /* 0x000000141814723c */ /* 0x048fe20000041810 */
[----:B------:R-:W2:Y:S07]  /*4fab0*/  LDL.LU.64 R16, [R1+0x47c8] ;  /* 0x0047c80001107983 */ /* 0x000eae0000300a00 */
[C---:B--2---:R-:W-:Y:S01]  /*4fac0*/  HMMA.16816.F32.BF16 R4, R24.reuse, R16, R4 ;  /* 0x000000101804723c */ /* 0x044fe20000041804 */
[----:B------:R-:W2:Y:S11]  /*4fad0*/  LDL.LU R16, [R1+0x1320] ;  /* 0x0013200001107983 */ /* 0x000eb60000300800 */
[----:B------:R-:W-:Y:S03]  /*4fae0*/  @!UPT UIADD3 URZ, URZ, URZ, URZ ;  /* 0x0000003f3f3ff290 */ /* 0x000fe6000fffe03f */
[----:B------:R-:W-:Y:S02]  /*4faf0*/  STL.64 [R1+0x440], R20 ;  /* 0x0004401401007387 */ /* 0x000fe40000100a00 */
[----:B------:R-:W-:Y:S06]  /*4fb00*/  STL.64 [R1+0x448], R22 ;  /* 0x0004481601007387 */ /* 0x000fec0000100a00 */
        /* <DEDUP_REMOVED lines=9> */
[----:B------:R-:W2:Y:S04]  /*4fba0*/  LDL.64 R20, [R1+0xd0] ;  /* 0x0000d00001147983 */ /* 0x000ea80000100a00 */
[----:B--2---:R0:W-:Y:S04]  /*4fbb0*/  STL.64 [R1+0x4768], R20 ;  /* 0x0047681401007387 */ /* 0x0041e80000100a00 */
[----:B0-----:R-:W2:Y:S01]  /*4fbc0*/  LDL.LU R20, [R1+0x12f0] ;  /* 0x0012f00001147983 */ /* 0x001ea20000300800 */
[----:B------:R-:W2:Y:S02]  /*4fbd0*/  LDL.LU R21, [R1+0x12f4] ;  /* 0x0012f40001157983 */ /* 0x000ea40000300800 */
[----:B------:R-:W2:Y:S02]  /*4fbe0*/  LDL.LU R22, [R1+0x12f8] ;  /* 0x0012f80001167983 */ /* 0x000ea40000300800 */
[----:B------:R-:W2:Y:S01]  /*4fbf0*/  LDL.LU R23, [R1+0x12fc] ;  /* 0x0012fc0001177983 */ /* 0x000ea20000300800 */
[C---:B----4-:R-:W-:Y:S01]  /*4fc00*/  HMMA.16816.F32.BF16 R8, R24.reuse, R12, R8 ;  /* 0x0000000c1808723c */ /* 0x050fe20000041808 */
[----:B--2---:R-:W-:Y:S01]  /*4fc10*/  STL.64 [R1+0x4778], R22 ;  /* 0x0047781601007387 */ /* 0x004fe20000100a00 */
[----:B------:R0:W-:Y:S03]  /*4fc20*/  STL.64 [R1+0x4770], R20 ;  /* 0x0047701401007387 */ /* 0x0001e60000100a00 */
[----:B0-----:R-:W2:Y:S04]  /*4fc30*/  LDL.64 R20, [R1+0xf0] ;  /* 0x0000f00001147983 */ /* 0x001ea80000100a00 */
[----:B--2---:R0:W-:Y:S04]  /*4fc40*/  STL.64 [R1+0x4790], R20 ;  /* 0x0047901401007387 */ /* 0x0041e80000100a00 */
[----:B0-----:R-:W2:Y:S10]  /*4fc50*/  LDL.64 R20, [R1+0x100] ;  /* 0x0001000001147983 */ /* 0x001eb40000100a00 */
[----:B------:R0:W-:Y:S02]  /*4fc60*/  STL.64 [R1+0x420], R8 ;  /* 0x0004200801007387 */ /* 0x0001e40000100a00 */
[----:B------:R-:W-:Y:S01]  /*4fc70*/  STL.64 [R1+0x428], R10 ;  /* 0x0004280a01007387 */ /* 0x000fe20000100a00 */
[----:B0-----:R-:W3:Y:S01]  /*4fc80*/  LDL.LU.64 R8, [R1+0x47c0] ;  /* 0x0047c00001087983 */ /* 0x001ee20000300a00 */
        /* <DEDUP_REMOVED lines=12> */
[C---:B---3--:R-:W-:Y:S01]  /*4fd50*/  HMMA.16816.F32.BF16 R4, R24.reuse, R8, R4 ;  /* 0x000000081804723c */ /* 0x048fe20000041804 */
[----:B----4-:R-:W-:Y:S01]  /*4fd60*/  STL.64 [R1+0x47a0], R14 ;  /* 0x0047a00e01007387 */ /* 0x010fe20000100a00 */
[----:B--2---:R0:W-:Y:S03]  /*4fd70*/  STL.64 [R1+0x4798], R12 ;  /* 0x0047980c01007387 */ /* 0x0041e60000100a00 */
[----:B0-----:R-:W2:Y:S01]  /*4fd80*/  LDL.LU R12, [R1+0x1310] ;  /* 0x00131000010c7983 */ /* 0x001ea20000300800 */
[----:B------:R-:W2:Y:S02]  /*4fd90*/  LDL.LU R13, [R1+0x1314] ;  /* 0x00131400010d7983 */ /* 0x000ea40000300800 */
[----:B------:R-:W2:Y:S02]  /*4fda0*/  LDL.LU R14, [R1+0x1318] ;  /* 0x00131800010e7983 */ /* 0x000ea40000300800 */
[----:B------:R-:W2:Y:S11]  /*4fdb0*/  LDL.LU R15, [R1+0x131c] ;  /* 0x00131c00010f7983 */ /* 0x000eb60000300800 */
[----:B------:R-:W-:Y:S02]  /*4fdc0*/  @!UPT UIADD3 URZ, URZ, URZ, URZ ;  /* 0x0000003f3f3ff290 */ /* 0x000fe4000fffe03f */
[----:B------:R0:W-:Y:S01]  /*4fdd0*/  STL.64 [R1+0x410], R4 ;  /* 0x0004100401007387 */ /* 0x0001e20000100a00 */
[----:B------:R-:W-:Y:S03]  /*4fde0*/  STL.64 [R1+0x418], R6 ;  /* 0x0004180601007387 */ /* 0x000fe60000100a00 */
[----:B0-----:R-:W3:Y:S01]  /*4fdf0*/  LDL.LU.64 R4, [R1+0x47b8] ;  /* 0x0047b80001047983 */ /* 0x001ee20000300a00 */
[----:B------:R0:W-:Y:S03]  /*4fe00*/  STL.64 [R1+0x46f0], R8 ;  /* 0x0046f00801007387 */ /* 0x0001e60000100a00 */
[----:B0-----:R-:W4:Y:S01]  /*4fe10*/  LDL.64 R8, [R1+0xa0] ;  /* 0x0000a00001087983 */ /* 0x001f220000100a00 */
[----:B---3--:R-:W-:Y:S03]  /*4fe20*/  HMMA.16816.F32.BF16 R24, R24, R4, R16 ;  /* 0x000000041818723c */ /* 0x008fe60000041810 */
[----:B------:R-:W2:Y:S01]  /*4fe30*/  LDL.LU.64 R18, [R1+0x47b0] ;  /* 0x0047b00001127983 */ /* 0x000ea20000300a00 */
[----:B------:R-:W2:Y:S02]  /*4fe40*/  LDL.LU.64 R16, [R1+0x47a8] ;  /* 0x0047a80001107983 */ /* 0x000ea40000300a00 */
[----:B------:R0:W-:Y:S02]  /*4fe50*/  STL.64 [R1+0x4758], R4 ;  /* 0x0047580401007387 */ /* 0x0001e40000100a00 */
[----:B------:R-:W-:Y:S01]  /*4fe60*/  IMAD.MOV.U32 R3, RZ, RZ, R21 ;  /* 0x000000ffff037224 */ /* 0x000fe200078e0015 */
[----:B0-----:R-:W4:Y:S11]  /*4fe70*/  LDL.LU R4, [R1+0x12d0] ;  /* 0x0012d00001047983 */ /* 0x001f360000300800 */
[----:B------:R-:W-:Y:S03]  /*4fe80*/  @!UPT UIADD3 URZ, URZ, URZ, URZ ;  /* 0x0000003f3f3ff290 */ /* 0x000fe6000fffe03f */
[----:B------:R-:W-:Y:S01]  /*4fe90*/  STL.64 [R1+0x1b0], R24 ;  /* 0x0001b01801007387 */ /* 0x000fe20000100a00 */
[----:B------:R0:W-:Y:S02]  /*4fea0*/  STL.64 [R1+0x1b8], R26 ;  /* 0x0001b81a01007387 */ /* 0x0001e40000100a00 */
[----:B------:R-:W4:Y:S02]  /*4feb0*/  LDL.LU R5, [R1+0x12d4] ;  /* 0x0012d40001057983 */ /* 0x000f240000300800 */
[----:B------:R-:W4:Y:S01]  /*4fec0*/  LDL.LU R6, [R1+0x12d8] ;  /* 0x0012d80001067983 */ /* 0x000f220000300800 */
[----:B------:R-:W4:Y:S01]  /*4fed0*/  LDL.LU R7, [R1+0x12dc] ;  /* 0x0012dc0001077983 */ /* 0x000f220000300800 */
[----:B0-----:R-:W-:Y:S01]  /*4fee0*/  IMAD.MOV.U32 R26, RZ, RZ, R20 ;  /* 0x000000ffff1a7224 */ /* 0x001fe200078e0014 */
        /* <DEDUP_REMOVED lines=19> */
[----:B------:R-:W3:Y:S02]  /*50020*/  LDL.LU.64 R20, [R1+0x4770] ;  /* 0x0047700001147983 */ /* 0x000ee40000300a00 */
[----:B------:R-:W-:-:S02]  /*50030*/  IMAD.MOV.U32 R24, RZ, RZ, R2 ;  /* 0x000000ffff187224 */ /* 0x000fc400078e0002 */
[----:B------:R-:W-:Y:S01]  /*50040*/  IMAD.MOV.U32 R25, RZ, RZ, R0 ;  /* 0x000000ffff197224 */ /* 0x000fe200078e0000 */
[----:B------:R-:W-:Y:S01]  /*50050*/  STL [R1+0x46a4], R27 ;  /* 0x0046a41b01007387 */ /* 0x000fe20000100800 */
[----:B------:R-:W-:Y:S05]  /*50060*/  STL [R1+0x46a0], R28 ;  /* 0x0046a01c01007387 */ /* 0x000fea0000100800 */
[C---:B---3--:R-:W-:Y:S11]  /*50070*/  HMMA.16816.F32.BF16 R20, R16.reuse, R24, R20 ;  /* 0x000000181014723c */ /* 0x048ff60000041814 */
[----:B------:R-:W-:Y:S11]  /*50080*/  @!UPT UIADD3 URZ, URZ, URZ, URZ ;  /* 0x0000003f3f3ff290 */ /* 0x000ff6000fffe03f */
[----:B------:R-:W-:Y:S01]  /*50090*/  @!UPT UIADD3 URZ, URZ, URZ, URZ ;  /* 0x0000003f3f3ff290 */ /* 0x000fe2000fffe03f */
[----:B------:R0:W-:Y:S01]  /*500a0*/  STL.64 [R1+0x180], R20 ;  /* 0x0001801401007387 */ /* 0x0001e20000100a00 */
[----:B------:R-:W-:Y:S03]  /*500b0*/  STL.64 [R1+0x188], R22 ;  /* 0x0001881601007387 */ /* 0x000fe60000100a00 */
[----:B0-----:R-:W3:Y:S01]  /*500c0*/  LDL.LU.64 R20, [R1+0x4768] ;  /* 0x0047680001147983 */ /* 0x001ee20000300a00 */
[----:B------:R0:W-:Y:S03]  /*500d0*/  STL.64 [R1+0x4668], R24 ;  /* 0x0046681801007387 */ /* 0x0001e60000100a00 */
[----:B0-----:R-:W3:Y:S01]  /*500e0*/  LDL.LU R24, [R1+0x12e0] ;  /* 0x0012e00001187983 */ /* 0x001ee20000300800 */
[----:B------:R-:W3:Y:S02]  /*500f0*/  LDL.LU R25, [R1+0x12e4] ;  /* 0x0012e40001197983 */ /* 0x000ee40000300800 */
[----:B------:R-:W3:Y:S02]  /*50100*/  LDL.LU R26, [R1+0x12e8] ;  /* 0x0012e800011a7983 */ /* 0x000ee40000300800 */
[----:B------:R-:W3:Y:S02]  /*50110*/  LDL.LU R27, [R1+0x12ec] ;  /* 0x0012ec00011b7983 */ /* 0x000ee40000300800 */
[C---:B---3--:R-:W-:Y:S11]  /*50120*/  HMMA.16816.F32.BF16 R24, R16.reuse, R20, R24 ;  /* 0x000000141018723c */ /* 0x048ff60000041818 */
[----:B------:R-:W-:Y:S11]  /*50130*/  @!UPT UIADD3 URZ, URZ, URZ, URZ ;  /* 0x0000003f3f3ff290 */ /* 0x000ff6000fffe03f */
[----:B------:R-:W-:Y:S01]  /*50140*/  @!UPT UIADD3 URZ, URZ, URZ, URZ ;  /* 0x0000003f3f3ff290 */ /* 0x000fe2000fffe03f */
[----:B------:R0:W-:Y:S01]  /*50150*/  STL.64 [R1+0x170], R24 ;  /* 0x0001701801007387 */ /* 0x0001e20000100a00 */
[----:B------:R-:W-:Y:S02]  /*50160*/  STL.64 [R1+0x178], R26 ;  /* 0x0001781a01007387 */ /* 0x000fe40000100a00 */
[----:B0-----:R-:W-:Y:S02]  /*50170*/  IMAD.MOV.U32 R25, RZ, RZ, R20 ;  /* 0x000000ffff197224 */ /* 0x001fe400078e0014 */
[----:B------:R-:W-:Y:S02]  /*50180*/  IMAD.MOV.U32 R24, RZ, RZ, R21 ;  /* 0x000000ffff187224 */ /* 0x000fe400078e0015 */
[----:B------:R-:W2:Y:S01]  /*50190*/  LDL.LU.64 R20, [R1+0x4760] ;  /* 0x0047600001147983 */ /* 0x000ea20000300a00 */
[----:B----4-:R-:W-:Y:S02]  /*501a0*/  HMMA.16816.F32.BF16 R4, R16, R8, R4 ;  /* 0x000000081004723c */ /* 0x010fe40000041804 */
[----:B------:R-:W-:Y:S02]  /*501b0*/  STL [R1+0x46ac], R24 ;  /* 0x0046ac1801007387 */ /* 0x000fe40000100800 */
[----:B------:R-:W-:Y:S02]  /*501c0*/  STL [R1+0x46a8], R25 ;  /* 0x0046a81901007387 */ /* 0x000fe40000100800 */
[----:B------:R-:W-:-:S02]  /*501d0*/  IMAD.MOV.U32 R0, RZ, RZ, R9 ;  /* 0x000000ffff007224 */ /* 0x000fc400078e0009 */
[----:B------:R-:W-:Y:S11]  /*501e0*/  IMAD.MOV.U32 R2, RZ, RZ, R8 ;  /* 0x000000ffff027224 */ /* 0x000ff600078e0008 */
[----:B------:R-:W-:Y:S04]  /*501f0*/  @!UPT UIADD3 URZ, URZ, URZ, URZ ;  /* 0x0000003f3f3ff290 */ /* 0x000fe8000fffe03f */
[----:B------:R-:W-:Y:S01]  /*50200*/  STL.64 [R1+0x160], R4 ;  /* 0x0001600401007387 */ /* 0x000fe20000100a00 */
[----:B------:R2:W-:Y:S02]  /*50210*/  STL.64 [R1+0x168], R6 ;  /* 0x0001680601007387 */ /* 0x0005e40000100a00 */
[----:B------:R-:W-:Y:S02]  /*50220*/  STL [R1+0x46b4], R0 ;  /* 0x0046b40001007387 */ /* 0x000fe40000100800 */
[----:B------:R-:W-:Y:S01]  /*50230*/  STL [R1+0x46b0], R2 ;  /* 0x0046b00201007387 */ /* 0x000fe20000100800 */
[----:B--2---:R-:W-:Y:S11]  /*50240*/  HMMA.16816.F32.BF16 R4, R16, R20, R12 ;  /* 0x000000141004723c */ /* 0x004ff6000004180c */
[----:B------:R-:W-:Y:S11]  /*50250*/  @!UPT UIADD3 URZ, URZ, URZ, URZ ;  /* 0x0000003f3f3ff290 */ /* 0x000ff6000fffe03f */
[----:B------:R-:W-:Y:S01]  /*50260*/  @!UPT UIADD3 URZ, URZ, URZ, URZ ;  /* 0x0000003f3f3ff290 */ /* 0x000fe2000fffe03f */
[----:B------:R-:W-:Y:S01]  /*50270*/  STL.64 [R1+0x150], R4 ;  /* 0x0001500401007387 */ /* 0x000fe20000100a00 */
[----:B------:R-:W-:Y:S02]  /*50280*/  STL.64 [R1+0x158], R6 ;  /* 0x0001580601007387 */ /* 0x000fe40000100a00 */
[----:B------:R-:W2:Y:S02]  /*50290*/  LDL.LU R8, [R1+0x1250] ;  /* 0x0012500001087983 */ /* 0x000ea40000300800 */
[----:B------:R-:W2:Y:S01]  /*502a0*/  LDL.LU R9, [R1+0x1254] ;  /* 0x0012540001097983 */ /* 0x000ea20000300800 */
[----:B------:R-:W3:Y:S01]  /*502b0*/  LDL.LU R10, [R1+0x1258] ;  /* 0x00125800010a7983 */ /* 0x000ee20000300800 */
[----:B------:R-:W3:Y:S03]  /*502c0*/  LDL.LU R11, [R1+0x125c] ;  /* 0x00125c00010b7983 */ /* 0x000ee60000300800 */
[----:B---3--:R-:W-:Y:S01]  /*502d0*/  STL.64 [R1+0x4700], R10 ;  /* 0x0047000a01007387 */ /* 0x008fe20000100a00 */
[----:B--2---:R0:W-:Y:S03]  /*502e0*/  STL.64 [R1+0x46f8], R8 ;  /* 0x0046f80801007387 */ /* 0x0041e60000100a00 */
[----:B0-----:R-:W2:Y:S04]  /*502f0*/  LDL.64 R8, [R1+0x10] ;  /* 0x0000100001087983 */ /* 0x001ea80000100a00 */
[----:B--2---:R0:W-:Y:S04]  /*50300*/  STL.64 [R1+0x4710], R8 ;  /* 0x0047100801007387 */ /* 0x0041e80000100a00 */
[----:B0-----:R-:W2:Y:S04]  /*50310*/  LDL.64 R8, [R1+0x20] ;  /* 0x0000200001087983 */ /* 0x001ea80000100a00 */
[----:B--2---:R-:W-:Y:S01]  /*50320*/  STL.64 [R1+0x4728], R8 ;  /* 0x0047280801007387 */ /* 0x004fe20000100a00 */
[----:B------:R-:W2:Y:S03]  /*50330*/  LDL.64 R12, [R1] ;  /* 0x00000000010c7983 */ /* 0x000ea60000100a00 */
[----:B--2---:R0:W-:Y:S04]  /*50340*/  STL.64 [R1+0x4708], R12 ;  /* 0x0047080c01007387 */ /* 0x0041e80000100a00 */
        /* <DEDUP_REMOVED lines=8> */
[----:B------:R-:W2:Y:S04]  /*503d0*/  LDL.64 R8, [R1+0x30] ;  /* 0x0000300001087983 */ /* 0x000ea80000100a00 */
[----:B--2---:R0:W-:Y:S04]  /*503e0*/  STL.64 [R1+0x4740], R8 ;  /* 0x0047400801007387 */ /* 0x0041e80000100a00 */
[----:B0-----:R-:W2:Y:S04]  /*503f0*/  LDL.64 R8, [R1+0x40] ;  /* 0x0000400001087983 */ /* 0x001ea80000100a00 */
[----:B--2---:R0:W-:Y:S04]  /*50400*/  STL.64 [R1+0x4748], R8 ;  /* 0x0047480801007387 */ /* 0x0041e80000100a00 */
[----:B0-----:R-:W2:Y:S04]  /*50410*/  LDL.64 R8, [R1+0x50] ;  /* 0x0000500001087983 */ /* 0x001ea80000100a00 */
[----:B--2---:R0:W-:Y:S04]  /*50420*/  STL.64 [R1+0x4750], R8 ;  /* 0x0047500801007387 */ /* 0x0041e80000100a00 */
[----:B0-----:R-:W4:Y:S01]  /*50430*/  LDL.64 R8, [R1+0x60] ;  /* 0x0000600001087983 */ /* 0x001f220000100a00 */
[----:B---3--:R-:W-:Y:S02]  /*50440*/  STL.64 [R1+0x4720], R14 ;  /* 0x0047200e01007387 */ /* 0x008fe40000100a00 */
[----:B------:R0:W-:Y:S02]  /*50450*/  STL.64 [R1+0x4718], R12 ;  /* 0x0047180c01007387 */ /* 0x0001e40000100a00 */
        /* <DEDUP_REMOVED lines=15> */
[----:B------:R-:W2:Y:S01]  /*50550*/  LDL.LU R23, [R1+0x123c] ;  /* 0x00123c0001177983 */ /* 0x000ea20000300800 */
[----:B----4-:R-:W-:Y:S01]  /*50560*/  HMMA.16816.F32.BF16 R4, R16, R8, R4 ;  /* 0x000000081004723c */ /* 0x010fe20000041804 */
[----:B--2---:R-:W-:Y:S01]  /*50570*/  STL.64 [R1+0x46d8], R22 ;  /* 0x0046d81601007387 */ /* 0x004fe20000100a00 */
[----:B---3--:R0:W-:Y:S03]  /*50580*/  STL.64 [R1+0x46d0], R20 ;  /* 0x0046d01401007387 */ /* 0x0081e60000100a00 */
[----:B0-----:R-:W2:Y:S01]  /*50590*/  LDL.LU R20, [R1+0x1240] ;  /* 0x0012400001147983 */ /* 0x001ea20000300800 */
[----:B------:R-:W2:Y:S02]  /*505a0*/  LDL.LU R21, [R1+0x1244] ;  /* 0x0012440001157983 */ /* 0x000ea40000300800 */
[----:B------:R-:W2:Y:S02]  /*505b0*/  LDL.LU R22, [R1+0x1248] ;  /* 0x0012480001167983 */ /* 0x000ea40000300800 */
[----:B------:R-:W2:Y:S01]  /*505c0*/  LDL.LU R23, [R1+0x124c] ;  /* 0x00124c0001177983 */ /* 0x000ea20000300800 */
[----:B------:R0:W-:Y:S01]  /*505d0*/  STL [R1+0x46bc], R26 ;  /* 0x0046bc1a01007387 */ /* 0x0001e20000100800 */
[----:B------:R-:W3:Y:S02]  /*505e0*/  LDL.LU R24, [R1+0x12a0] ;  /* 0x0012a00001187983 */ /* 0x000ee40000300800 */
[----:B------:R-:W3:Y:S01]  /*505f0*/  LDL.LU R25, [R1+0x12a4] ;  /* 0x0012a40001197983 */ /* 0x000ee20000300800 */
[----:B0-----:R-:W3:Y:S01]  /*50600*/  LDL.LU R26, [R1+0x12a8] ;  /* 0x0012a800011a7983 */ /* 0x001ee20000300800 */
[----:B------:R-:W3:Y:S02]  /*50610*/  LDL.LU R27, [R1+0x12ac] ;  /* 0x0012ac00011b7983 */ /* 0x000ee40000300800 */
[----:B------:R-:W-:Y:S05]  /*50620*/  STL [R1+0x46b8], R3 ;  /* 0x0046b80301007387 */ /* 0x000fea0000100800 */
[----:B------:R0:W-:Y:S01]  /*50630*/  STL.64 [R1+0x400], R4 ;  /* 0x0004000401007387 */ /* 0x0001e20000100a00 */
[----:B------:R1:W-:Y:S04]  /*50640*/  STL.64 [R1+0x408], R6 ;  /* 0x0004080601007387 */ /* 0x0003e80000100a00 */
[----:B0-----:R-:W4:Y:S01]  /*50650*/  LDL.LU.64 R4, [R1+0x4758] ;  /* 0x0047580001047983 */ /* 0x001f220000300a00 */
[----:B-1----:R-:W-:-:S02]  /*50660*/  IMAD.MOV.U32 R7, RZ, RZ, R8 ;  /* 0x000000ffff077224 */ /* 0x002fc400078e0008 */
[----:B------:R-:W-:Y:S02]  /*50670*/  IMAD.MOV.U32 R6, RZ, RZ, R9 ;  /* 0x000000ffff067224 */ /* 0x000fe400078e0009 */
[----:B------:R-:W3:Y:S03]  /*50680*/  LDL.LU.64 R8, [R1+0x4750] ;  /* 0x0047500001087983 */ /* 0x000ee60000300a00 */
[----:B------:R-:W-:Y:S02]  /*50690*/  STL [R1+0x46c4], R6 ;  /* 0x0046c40601007387 */ /* 0x000fe40000100800 */
[----:B------:R-:W-:Y:S01]  /*506a0*/  STL [R1+0x46c0], R7 ;  /* 0x0046c00701007387 */ /* 0x000fe20000100800 */
[C---:B---3--:R-:W-:Y:S01]  /*506b0*/  HMMA.16816.F32.BF16 R24, R16.reuse, R8, R24 ;  /* 0x000000081018723c */ /* 0x048fe20000041818 */
[----:B------:R-:W-:Y:S11]  /*506c0*/  IMAD.MOV.U32 R28, RZ, RZ, R9 ;  /* 0x000000ffff1c7224 */ /* 0x000ff600078e0009 */
[----:B------:R-:W-:Y:S11]  /*506d0*/  @!UPT UIADD3 URZ, URZ, URZ, URZ ;  /* 0x0000003f3f3ff290 */ /* 0x000ff6000fffe03f */
[----:B------:R-:W-:Y:S01]  /*506e0*/  STL.64 [R1+0x3f0], R24 ;  /* 0x0003f01801007387 */ /* 0x000fe20000100a00 */
[----:B------:R0:W-:Y:S02]  /*506f0*/  STL.64 [R1+0x3f8], R26 ;  /* 0x0003f81a01007387 */ /* 0x0001e40000100a00 */
[----:B0-----:R-:W-:Y:S02]  /*50700*/  IMAD.MOV.U32 R27, RZ, RZ, R8 ;  /* 0x000000ffff1b7224 */ /* 0x001fe400078e0008 */
[----:B------:R-:W3:Y:S03]  /*50710*/  LDL.LU.64 R8, [R1+0x4748] ;  /* 0x0047480001087983 */ /* 0x000ee60000300a00 */
[----:B------:R0:W-:Y:S02]  /*50720*/  STL [R1+0x46c8], R27 ;  /* 0x0046c81b01007387 */ /* 0x0001e40000100800 */
[----:B------:R-:W3:Y:S02]  /*50730*/  LDL.LU R24, [R1+0x1290] ;  /* 0x0012900001187983 */ /* 0x000ee40000300800 */
[----:B------:R-:W3:Y:S01]  /*50740*/  LDL.LU R25, [R1+0x1294] ;  /* 0x0012940001197983 */ /* 0x000ee20000300800 */
[----:B------:R-:W3:Y:S04]  /*50750*/  LDL.LU R26, [R1+0x1298] ;  /* 0x00129800011a7983 */ /* 0x000ee80000300800 */
[----:B0-----:R-:W3:Y:S02]  /*50760*/  LDL.LU R27, [R1+0x129c] ;  /* 0x00129c00011b7983 */ /* 0x001ee40000300800 */
[C---:B---3--:R-:W-:Y:S11]  /*50770*/  HMMA.16816.F32.BF16 R24, R16.reuse, R8, R24 ;  /* 0x000000081018723c */ /* 0x048ff60000041818 */
[----:B------:R-:W-:Y:S11]  /*50780*/  @!UPT UIADD3 URZ, URZ, URZ, URZ ;  /* 0x0000003f3f3ff290 */ /* 0x000ff6000fffe03f */
[----:B------:R-:W-:Y:S01]  /*50790*/  @!UPT UIADD3 URZ, URZ, URZ, URZ ;  /* 0x0000003f3f3ff290 */ /* 0x000fe2000fffe03f */
[----:B------:R0:W-:Y:S01]  /*507a0*/  STL.64 [R1+0x3e0], R24 ;  /* 0x0003e01801007387 */ /* 0x0001e20000100a00 */
[----:B------:R-:W-:Y:S02]  /*507b0*/  STL.64 [R1+0x3e8], R26 ;  /* 0x0003e81a01007387 */ /* 0x000fe40000100a00 */
[----:B0-----:R-:W-:Y:S02]  /*507c0*/  IMAD.MOV.U32 R24, RZ, RZ, R8 ;  /* 0x000000ffff187224 */ /* 0x001fe400078e0008 */
[----:B------:R-:W-:Y:S02]  /*507d0*/  IMAD.MOV.U32 R25, RZ, RZ, R9 ;  /* 0x000000ffff197224 */ /* 0x000fe400078e0009 */
[----:B------:R-:W3:Y:S02]  /*507e0*/  LDL.LU.64 R8, [R1+0x4740] ;  /* 0x0047400001087983 */ /* 0x000ee40000300a00 */
[----:B---3--:R-:W-:Y:S01]  /*507f0*/  HMMA.16816.F32.BF16 R12, R16, R8, R12 ;  /* 0x00000008100c723c */ /* 0x008fe2000004180c */
[----:B------:R-:W-:-:S02]  /*50800*/  IMAD.MOV.U32 R0, RZ, RZ, R8 ;  /* 0x000000ffff007224 */ /* 0x000fc400078e0008 */
        /* <DEDUP_REMOVED lines=21> */
[----:B------:R-:W-:Y:S03]  /*50960*/  STL.64 [R1+0x3b8], R14 ;  /* 0x0003b80e01007387 */ /* 0x000fe60000100a00 */
[----:B0-----:R-:W3:Y:S01]  /*50970*/  LDL.LU.64 R12, [R1+0x4708] ;  /* 0x00470800010c7983 */ /* 0x001ee20000300a00 */
[----:B------:R-:W3:Y:S02]  /*50980*/  LDL.LU.64 R10, [R1+0x4700] ;  /* 0x00470000010a7983 */ /* 0x000ee40000300a00 */
[----:B------:R-:W3:Y:S02]  /*50990*/  LDL.LU.64 R8, [R1+0x46f8] ;  /* 0x0046f80001087983 */ /* 0x000ee40000300a00 */
[C---:B---3--:R-:W-:Y:S01]  /*509a0*/  HMMA.16816.F32.BF16 R8, R16.reuse, R12, R8 ;  /* 0x0000000c1008723c */ /* 0x048fe20000041808 */
[----:B------:R-:W-:Y:S11]  /*509b0*/  IMAD.MOV.U32 R27, RZ, RZ, R12 ;  /* 0x000000ffff1b7224 */ /* 0x000ff600078e000c */
[----:B------:R-:W-:Y:S11]  /*509c0*/  @!UPT UIADD3 URZ, URZ, URZ, URZ ;  /* 0x0000003f3f3ff290 */ /* 0x000ff6000fffe03f */
[----:B------:R0:W-:Y:S01]  /*509d0*/  STL.64 [R1+0x3a0], R8 ;  /* 0x0003a00801007387 */ /* 0x0001e20000100a00 */
[----:B------:R1:W-:Y:S03]  /*509e0*/  STL.64 [R1+0x3a8], R10 ;  /* 0x0003a80a01007387 */ /* 0x0003e60000100a00 */
[----:B0-----:R-:W3:Y:S01]  /*509f0*/  LDL.LU.64 R8, [R1+0x46f0] ;  /* 0x0046f00001087983 */ /* 0x001ee20000300a00 */
[----:B-1----:R-:W-:Y:S02]  /*50a00*/  IMAD.MOV.U32 R11, RZ, RZ, R13 ;  /* 0x000000ffff0b7224 */ /* 0x002fe400078e000d */
[----:B------:R-:W2:Y:S02]  /*50a10*/  LDL.LU.64 R14, [R1+0x46e8] ;  /* 0x0046e800010e7983 */ /* 0x000ea40000300a00 */
[----:B------:R-:W2:Y:S02]  /*50a20*/  LDL.LU.64 R12, [R1+0x46e0] ;  /* 0x0046e000010c7983 */ /* 0x000ea40000300a00 */
[C---:B--2---:R-:W-:Y:S11]  /*50a30*/  HMMA.16816.F32.BF16 R20, R16.reuse, R12, R20 ;  /* 0x0000000c1014723c */ /* 0x044ff60000041814 */
[----:B------:R-:W-:Y:S11]  /*50a40*/  @!UPT UIADD3 URZ, URZ, URZ, URZ ;  /* 0x0000003f3f3ff290 */ /* 0x000ff6000fffe03f */
[----:B------:R-:W-:Y:S01]  /*50a50*/  @!UPT UIADD3 URZ, URZ, URZ, URZ ;  /* 0x0000003f3f3ff290 */ /* 0x000fe2000fffe03f */
[----:B------:R-:W-:Y:S01]  /*50a60*/  STL.64 [R1+0x390], R20 ;  /* 0x0003901401007387 */ /* 0x000fe20000100a00 */
[----:B------:R0:W-:Y:S03]  /*50a70*/  STL.64 [R1+0x398], R22 ;  /* 0x0003981601007387 */ /* 0x0001e60000100a00 */
[----:B0-----:R-:W3:Y:S01]  /*50a80*/  LDL.LU.64 R22, [R1+0x46d8] ;  /* 0x0046d80001167983 */ /* 0x001ee20000300a00 */
[----:B------:R-:W3:Y:S02]  /*50a90*/  LDL.LU.64 R20, [R1+0x46d0] ;  /* 0x0046d00001147983 */ /* 0x000ee40000300a00 */
[----:B------:R-:W-:Y:S02]  /*50aa0*/  STL.64 [R1+0x4598], R14 ;  /* 0x0045980e01007387 */ /* 0x000fe40000100a00 */
[----:B------:R0:W-:Y:S02]  /*50ab0*/  STL.64 [R1+0x4590], R12 ;  /* 0x0045900c01007387 */ /* 0x0001e40000100a00 */
[----:B0-----:R-:W4:Y:S01]  /*50ac0*/  LDL.LU R12, [R1+0x1220] ;  /* 0x00122000010c7983 */ /* 0x001f220000300800 */
[----:B------:R-:W4:Y:S02]  /*50ad0*/  LDL.LU R13, [R1+0x1224] ;  /* 0x00122400010d7983 */ /* 0x000f240000300800 */
[----:B------:R-:W4:Y:S02]  /*50ae0*/  LDL.LU R14, [R1+0x1228] ;  /* 0x00122800010e7983 */ /* 0x000f240000300800 */
[----:B------:R-:W4:Y:S01]  /*50af0*/  LDL.LU R15, [R1+0x122c] ;  /* 0x00122c00010f7983 */ /* 0x000f220000300800 */
[----:B------:R-:W-:Y:S01]  /*50b00*/  LOP3.LUT R10, R29, 0x20, RZ, 0x3c, !PT ;  /* 0x000000201d0a7812 */ /* 0x000fe200078e3cff */
[C---:B---3--:R-:W-:Y:S08]  /*50b10*/  HMMA.16816.F32.BF16 R20, R16.reuse, R8, R20 ;  /* 0x000000081014723c */ /* 0x048ff00000041814 */
[----:B----4-:R-:W-:Y:S11]  /*50b20*/  HMMA.16816.F32.BF16 R16, R16, R4, R12 ;  /* 0x000000041010723c */ /* 0x010ff6000004180c */
[----:B------:R-:W-:Y:S04]  /*50b30*/  @!UPT UIADD3 URZ, URZ, URZ, URZ ;  /* 0x0000003f3f3ff290 */ /* 0x000fe8000fffe03f */
[----:B------:R-:W-:Y:S01]  /*50b40*/  STL.64 [R1+0x380], R20 ;  /* 0x0003801401007387 */ /* 0x000fe20000100a00 */
[----:B------:R-:W-:Y:S02]  /*50b50*/  STL.64 [R1+0x388], R22 ;  /* 0x0003881601007387 */ /* 0x000fe40000100a00 */
[----:B------:R-:W-:Y:S02]  /*50b60*/  IMAD.MOV.U32 R12, RZ, RZ, R27 ;  /* 0x000000ffff0c7224 */ /* 0x000fe400078e001b */
[----:B------:R-:W-:Y:S01]  /*50b70*/  IMAD.MOV.U32 R13, RZ, RZ, R11 ;  /* 0x000000ffff0d7224 */ /* 0x000fe200078e000b */
[----:B------:R-:W-:Y:S01]  /*50b80*/  STL [R1+0x38b8], R29 ;  /* 0x0038b81d01007387 */ /* 0x000fe20000100800 */
[----:B------:R-:W2:Y:S03]  /*50b90*/  LDL.LU R27, [R1+0x46c8] ;  /* 0x0046c800011b7983 */ /* 0x000ea60000300800 */
[----:B------:R-:W0:Y:S04]  /*50ba0*/  LDSM.16.MT88.4 R20, [R29+0x14180] ;  /* 0x014180001d14783b */ /* 0x000e280000004200 */
[----:B------:R-:W-:Y:S01]  /*50bb0*/  STL.64 [R1+0x140], R16 ;  /* 0x0001401001007387 */ /* 0x000fe20000100a00 */
[----:B------:R-:W-:Y:S02]  /*50bc0*/  STL.64 [R1+0x148], R18 ;  /* 0x0001481201007387 */ /* 0x000fe40000100a00 */
[----:B------:R-:W-:Y:S02]  /*50bd0*/  STL.64 [R1+0x45b0], R12 ;  /* 0x0045b00c01007387 */ /* 0x000fe40000100a00 */
[----:B------:R-:W-:Y:S01]  /*50be0*/  STL.64 [R1+0x4578], R4 ;  /* 0x0045780401007387 */ /* 0x000fe20000100a00 */
[----:B------:R-:W-:Y:S01]  /*50bf0*/  STL [R1+0x4588], R10 ;  /* 0x0045880a01007387 */ /* 0x000fe20000100800 */
[----:B------:R1:W-:Y:S03]  /*50c00*/  STL.64 [R1+0x4580], R8 ;  /* 0x0045800801007387 */ /* 0x0003e60000100a00 */
[----:B------:R3:W4:Y:S04]  /*50c10*/  LDSM.16.MT88.4 R16, [R10+0x14000] ;  /* 0x014000000a10783b */ /* 0x0007280000004200 */
[----:B-1----:R-:W2:Y:S01]  /*50c20*/  LDL.LU R8, [R1+0x13b0] ;  /* 0x0013b00001087983 */ /* 0x002ea20000300800 */
[----:B------:R-:W2:Y:S02]  /*50c30*/  LDL.LU R9, [R1+0x13b4] ;  /* 0x0013b40001097983 */ /* 0x000ea40000300800 */
[----:B---3--:R-:W3:Y:S02]  /*50c40*/  LDL.LU R10, [R1+0x13b8] ;  /* 0x0013b800010a7983 */ /* 0x008ee40000300800 */
        /* <DEDUP_REMOVED lines=8> */
[----:B-1----:R-:W2:Y:S01]  /*50cd0*/  LDL.LU R8, [R1+0x13c0] ;  /* 0x0013c00001087983 */ /* 0x002ea20000300800 */
[----:B------:R-:W2:Y:S02]  /*50ce0*/  LDL.LU R9, [R1+0x13c4] ;  /* 0x0013c40001097983 */ /* 0x000ea40000300800 */
[----:B------:R-:W3:Y:S02]  /*50cf0*/  LDL.LU R10, [R1+0x13c8] ;  /* 0x0013c800010a7983 */ /* 0x000ee40000300800 */
[----:B------:R-:W3:Y:S02]  /*50d00*/  LDL.LU R11, [R1+0x13cc] ;  /* 0x0013cc00010b7983 */ /* 0x000ee40000300800 */
[----:B------:R-:W-:-:S02]  /*50d10*/  IMAD.MOV.U32 R12, RZ, RZ, R26 ;  /* 0x000000ffff0c7224 */ /* 0x000fc400078e001a */
[----:B------:R-:W-:Y:S01]  /*50d20*/  IMAD.MOV.U32 R13, RZ, RZ, R3 ;  /* 0x000000ffff0d7224 */ /* 0x000fe200078e0003 */
[----:B------:R-:W4:Y:S01]  /*50d30*/  LDL.LU R26, [R1+0x46bc] ;  /* 0x0046bc00011a7983 */ /* 0x000f220000300800 */
[----:B------:R-:W4:Y:S03]  /*50d40*/  LDL.LU R3, [R1+0x46b8] ;  /* 0x0046b80001037983 */ /* 0x000f260000300800 */
[----:B------:R1:W-:Y:S02]  /*50d50*/  STL.64 [R1+0x45e0], R12 ;  /* 0x0045e00c01007387 */ /* 0x0003e40000100a00 */
[----:B-1----:R-:W-:Y:S02]  /*50d60*/  IMAD.MOV.U32 R12, RZ, RZ, R0 ;  /* 0x000000ffff0c7224 */ /* 0x002fe400078e0000 */
        /* <DEDUP_REMOVED lines=22> */
[----:B----4-:R-:W-:Y:S02]  /*50ed0*/  IMAD.MOV.U32 R4, RZ, RZ, R3 ;  /* 0x000000ffff047224 */ /* 0x010fe400078e0003 */
[----:B------:R-:W-:Y:S01]  /*50ee0*/  IMAD.MOV.U32 R5, RZ, RZ, R26 ;  /* 0x000000ffff057224 */ /* 0x000fe200078e001a */
[----:B------:R-:W4:Y:S01]  /*50ef0*/  LDL.LU R27, [R1+0x46a4] ;  /* 0x0046a400011b7983 */ /* 0x000f220000300800 */
[----:B------:R-:W-:Y:S02]  /*50f00*/  IMAD.MOV.U32 R13, RZ, RZ, R28 ;  /* 0x000000ffff0d7224 */ /* 0x000fe400078e001c */
[----:B------:R-:W4:Y:S02]  /*50f10*/  LDL.LU R28, [R1+0x46a0] ;  /* 0x0046a000011c7983 */ /* 0x000f240000300800 */
[----:B------:R-:W4:Y:S01]  /*50f20*/  LDL.LU R3, [R1+0x469c] ;  /* 0x00469c0001037983 */ /* 0x000f220000300800 */
[----:B------:R-:W4:Y:S01]  /*50f30*/  LDL.LU R26, [R1+0x4698] ;  /* 0x00469800011a7983 */ /* 0x000f220000300800 */
[----:B------:R-:W-:Y:S02]  /*50f40*/  STL.64 [R1+0x4640], R4 ;  /* 0x0046400401007387 */ /* 0x000fe40000100a00 */
[----:B------:R1:W-:Y:S02]  /*50f50*/  STL.64 [R1+0x4628], R12 ;  /* 0x0046280c01007387 */ /* 0x0003e40000100a00 */
[----:B-1----:R-:W-:-:S02]  /*50f60*/  IMAD.MOV.U32 R12, RZ, RZ, R7 ;  /* 0x000000ffff0c7224 */ /* 0x002fc400078e0007 */
[----:B------:R-:W-:Y:S01]  /*50f70*/  IMAD.MOV.U32 R13, RZ, RZ, R6 ;  /* 0x000000ffff0d7224 */ /* 0x000fe200078e0006 */
[----:B---3--:R-:W-:Y:S01]  /*50f80*/  STL.64 [R1+0x45f0], R10 ;  /* 0x0045f00a01007387 */ /* 0x008fe20000100a00 */
[----:B--2---:R1:W-:Y:S03]  /*50f90*/  STL.64 [R1+0x45e8], R8 ;  /* 0x0045e80801007387 */ /* 0x0043e60000100a00 */
[----:B-1----:R-:W2:Y:S01]  /*50fa0*/  LDL.LU R8, [R1+0x13f0] ;  /* 0x0013f00001087983 */ /* 0x002ea20000300800 */
[----:B------:R-:W2:Y:S02]  /*50fb0*/  LDL.LU R9, [R1+0x13f4] ;  /* 0x0013f40001097983 */ /* 0x000ea40000300800 */
[----:B------:R-:W3:Y:S02]  /*50fc0*/  LDL.LU R10, [R1+0x13f8] ;  /* 0x0013f800010a7983 */ /* 0x000ee40000300800 */
[----:B------:R-:W3:Y:S01]  /*50fd0*/  LDL.LU R11, [R1+0x13fc] ;  /* 0x0013fc00010b7983 */ /* 0x000ee20000300800 */
[----:B------:R1:W-:Y:S01]  /*50fe0*/  STL.64 [R1+0x4648], R12 ;  /* 0x0046480c01007387 */ /* 0x0003e20000100a00 */
[----:B------:R-:W2:Y:S02]  /*50ff0*/  LDL.LU R4, [R1+0x1440] ;  /* 0x0014400001047983 */ /* 0x000ea40000300800 */
[----:B------:R-:W2:Y:S02]  /*51000*/  LDL.LU R5, [R1+0x1444] ;  /* 0x0014440001057983 */ /* 0x000ea40000300800 */
[----:B------:R-:W2:Y:S01]  /*51010*/  LDL.LU R6, [R1+0x1448] ;  /* 0x0014480001067983 */ /* 0x000ea20000300800 */
[----:B------:R-:W2:Y:S01]  /*51020*/  LDL.LU R7, [R1+0x144c] ;  /* 0x00144c0001077983 */ /* 0x000ea20000300800 */
[----:B-1----:R-:W-:-:S02]  /*51030*/  IMAD.MOV.U32 R12, RZ, RZ, R25 ;  /* 0x000000ffff0c7224 */ /* 0x002fc400078e0019 */
[----:B------:R-:W-:Y:S02]  /*51040*/  IMAD.MOV.U32 R13, RZ, RZ, R24 ;  /* 0x000000ffff0d7224 */ /* 0x000fe400078e0018 */
[----:B----4-:R-:W-:Y:S02]  /*51050*/  IMAD.MOV.U32 R24, RZ, RZ, R28 ;  /* 0x000000ffff187224 */ /* 0x010fe400078e001c */
[----:B------:R-:W-:Y:S01]  /*51060*/  IMAD.MOV.U32 R25, RZ, RZ, R27 ;  /* 0x000000ffff197224 */ /* 0x000fe200078e001b */
[----:B--2---:R-:W-:Y:S01]  /*51070*/  STL.64 [R1+0x4658], R6 ;  /* 0x0046580601007387 */ /* 0x004fe20000100a00 */
[----:B------:R-:W-:Y:S03]  /*51080*/  STL.64 [R1+0x4650], R4 ;  /* 0x0046500401007387 */ /* 0x000fe60000100a00 */
[----:B------:R-:W-:Y:S02]  /*51090*/  STL.64 [R1+0x4680], R24 ;  /* 0x0046801801007387 */ /* 0x000fe40000100a00 */
[----:B------:R1:W-:Y:S02]  /*510a0*/  STL.64 [R1+0x4660], R12 ;  /* 0x0046600c01007387 */ /* 0x0003e40000100a00 */
[----:B-1----:R-:W2:Y:S01]  /*510b0*/  LDL.LU R12, [R1+0x1460] ;  /* 0x00146000010c7983 */ /* 0x002ea20000300800 */
[----:B------:R-:W2:Y:S02]  /*510c0*/  LDL.LU R13, [R1+0x1464] ;  /* 0x00146400010d7983 */ /* 0x000ea40000300800 */
[----:B------:R-:W4:Y:S02]  /*510d0*/  LDL.LU R14, [R1+0x1468] ;  /* 0x00146800010e7983 */ /* 0x000f240000300800 */
[----:B------:R-:W4:Y:S02]  /*510e0*/  LDL.LU R15, [R1+0x146c] ;  /* 0x00146c00010f7983 */ /* 0x000f240000300800 */
[----:B----4-:R-:W-:Y:S01]  /*510f0*/  STL.64 [R1+0x4678], R14 ;  /* 0x0046780e01007387 */ /* 0x010fe20000100a00 */
[----:B--2---:R1:W-:Y:S03]  /*51100*/  STL.64 [R1+0x4670], R12 ;  /* 0x0046700c01007387 */ /* 0x0043e60000100a00 */
[----:B-1----:R-:W2:Y:S01]  /*51110*/  LDL.LU R12, [R1+0x1470] ;  /* 0x00147000010c7983 */ /* 0x002ea20000300800 */
[----:B------:R-:W2:Y:S02]  /*51120*/  LDL.LU R13, [R1+0x1474] ;  /* 0x00147400010d7983 */ /* 0x000ea40000300800 */
[----:B------:R-:W4:Y:S02]  /*51130*/  LDL.LU R14, [R1+0x1478] ;  /* 0x00147800010e7983 */ /* 0x000f240000300800 */
[----:B------:R-:W4:Y:S02]  /*51140*/  LDL.LU R15, [R1+0x147c] ;  /* 0x00147c00010f7983 */ /* 0x000f240000300800 */
[----:B----4-:R-:W-:Y:S01]  /*51150*/  STL.64 [R1+0x4690], R14 ;  /* 0x0046900e01007387 */ /* 0x010fe20000100a00 */
[----:B--2---:R1:W-:Y:S03]  /*51160*/  STL.64 [R1+0x4688], R12 ;  /* 0x0046880c01007387 */ /* 0x0043e60000100a00 */
[----:B-1----:R-:W0:Y:S01]  /*51170*/  LDL.LU R12, [R1+0x1480] ;  /* 0x00148000010c7983 */ /* 0x002e220000300800 */
[----:B------:R-:W0:Y:S02]  /*51180*/  LDL.LU R13, [R1+0x1484] ;  /* 0x00148400010d7983 */ /* 0x000e240000300800 */
[----:B------:R-:W0:Y:S02]  /*51190*/  LDL.LU R14, [R1+0x1488] ;  /* 0x00148800010e7983 */ /* 0x000e240000300800 */
[----:B------:R-:W0:Y:S01]  /*511a0*/  LDL.LU R15, [R1+0x148c] ;  /* 0x00148c00010f7983 */ /* 0x000e220000300800 */
[----:B------:R-:W2:Y:S01]  /*511b0*/  LDL.LU R4, [R1+0x1450] ;  /* 0x0014500001047983 */ /* 0x000ea20000300800 */
[----:B------:R-:W2:Y:S02]  /*511c0*/  LDL.LU R5, [R1+0x1454] ;  /* 0x0014540001057983 */ /* 0x000ea40000300800 */
[----:B------:R-:W2:Y:S02]  /*511d0*/  LDL.LU R6, [R1+0x1458] ;  /* 0x0014580001067983 */ /* 0x000ea40000300800 */
[----:B------:R-:W2:Y:S01]  /*511e0*/  LDL.LU R7, [R1+0x145c] ;  /* 0x00145c0001077983 */ /* 0x000ea20000300800 */
[----:B---3--:R-:W-:Y:S01]  /*511f0*/  STL.64 [R1+0x4608], R10 ;  /* 0x0046080a01007387 */ /* 0x008fe20000100a00 */
[----:B------:R1:W-:Y:S03]  /*51200*/  STL.64 [R1+0x4600], R8 ;  /* 0x0046000801007387 */ /* 0x0003e60000100a00 */
[----:B-1----:R-:W3:Y:S01]  /*51210*/  LDL.LU R8, [R1+0x1400] ;  /* 0x0014000001087983 */ /* 0x002ee20000300800 */
[----:B------:R-:W3:Y:S02]  /*51220*/  LDL.LU R9, [R1+0x1404] ;  /* 0x0014040001097983 */ /* 0x000ee40000300800 */
[----:B------:R-:W4:Y:S02]  /*51230*/  LDL.LU R10, [R1+0x1408] ;  /* 0x00140800010a7983 */ /* 0x000f240000300800 */
[----:B------:R-:W4:Y:S02]  /*51240*/  LDL.LU R11, [R1+0x140c] ;  /* 0x00140c00010b7983 */ /* 0x000f240000300800 */
[----:B------:R-:W-:-:S02]  /*51250*/  IMAD.MOV.U32 R24, RZ, RZ, R26 ;  /* 0x000000ffff187224 */ /* 0x000fc400078e001a */
[----:B------:R-:W-:Y:S01]  /*51260*/  IMAD.MOV.U32 R25, RZ, RZ, R3 ;  /* 0x000000ffff197224 */ /* 0x000fe200078e0003 */
[----:B----4-:R-:W-:Y:S01]  /*51270*/  STL.64 [R1+0x4620], R10 ;  /* 0x0046200a01007387 */ /* 0x010fe20000100a00 */
[----:B---3--:R1:W-:Y:S03]  /*51280*/  STL.64 [R1+0x4618], R8 ;  /* 0x0046180801007387 */ /* 0x0083e60000100a00 */
[----:B-1----:R-:W3:Y:S01]  /*51290*/  LDL.LU R8, [R1+0x1410] ;  /* 0x0014100001087983 */ /* 0x002ee20000300800 */
[----:B------:R-:W3:Y:S02]  /*512a0*/  LDL.LU R9, [R1+0x1414] ;  /* 0x0014140001097983 */ /* 0x000ee40000300800 */
[----:B------:R-:W4:Y:S02]  /*512b0*/  LDL.LU R10, [R1+0x1418] ;  /* 0x00141800010a7983 */ /* 0x000f240000300800 */
[----:B------:R-:W4:Y:S01]  /*512c0*/  LDL.LU R11, [R1+0x141c] ;  /* 0x00141c00010b7983 */ /* 0x000f220000300800 */
[C---:B0-----:R-:W-:Y:S01]  /*512d0*/  HMMA.16816.F32.BF16 R24, R20.reuse, R24, R12 ;  /* 0x000000181418723c */ /* 0x041fe2000004180c */
[----:B----4-:R-:W-:Y:S01]  /*512e0*/  STL.64 [R1+0x4638], R10 ;  /* 0x0046380a01007387 */ /* 0x010fe20000100a00 */
[----:B---3--:R0:W-:Y:S03]  /*512f0*/  STL.64 [R1+0x4630], R8 ;  /* 0x0046300801007387 */ /* 0x0081e60000100a00 */
[----:B0-----:R-:W3:Y:S01]  /*51300*/  LDL.LU R8, [R1+0x1420] ;  /* 0x0014200001087983 */ /* 0x001ee20000300800 */
[----:B------:R-:W3:Y:S02]  /*51310*/  LDL.LU R9, [R1+0x1424] ;  /* 0x0014240001097983 */ /* 0x000ee40000300800 */
[----:B------:R-:W3:Y:S02]  /*51320*/  LDL.LU R10, [R1+0x1428] ;  /* 0x00142800010a7983 */ /* 0x000ee40000300800 */
[----:B------:R-:W3:Y:S01]  /*51330*/  LDL.LU R11, [R1+0x142c] ;  /* 0x00142c00010b7983 */ /* 0x000ee20000300800 */
[----:B------:R-:W-:Y:S01]  /*51340*/  STL.64 [R1+0x4570], R18 ;  /* 0x0045701201007387 */ /* 0x000fe20000100a00 */
[----:B------:R0:W-:Y:S03]  /*51350*/  STL.64 [R1+0x4568], R16 ;  /* 0x0045681001007387 */ /* 0x0001e60000100a00 */
[----:B0-----:R-:W4:Y:S01]  /*51360*/  LDL.LU R16, [R1+0x1430] ;  /* 0x0014300001107983 */ /* 0x001f220000300800 */
[----:B------:R-:W4:Y:S02]  /*51370*/  LDL.LU R17, [R1+0x1434] ;  /* 0x0014340001117983 */ /* 0x000f240000300800 */
[----:B------:R-:W4:Y:S02]  /*51380*/  LDL.LU R18, [R1+0x1438] ;  /* 0x0014380001127983 */ /* 0x000f240000300800 */
[----:B------:R-:W4:Y:S01]  /*51390*/  LDL.LU R19, [R1+0x143c] ;  /* 0x00143c0001137983 */ /* 0x000f220000300800 */
[----:B------:R-:W2:Y:S01]  /*513a0*/  LDL.LU.64 R14, [R1+0x4690] ;  /* 0x00469000010e7983 */ /* 0x000ea20000300a00 */
[----:B------:R-:W2:Y:S02]  /*513b0*/  LDL.LU.64 R12, [R1+0x4688] ;  /* 0x00468800010c7983 */ /* 0x000ea40000300a00 */
[----:B------:R0:W-:Y:S02]  /*513c0*/  STL.64 [R1+0x130], R24 ;  /* 0x0001301801007387 */ /* 0x0001e40000100a00 */
[----:B------:R2:W-:Y:S01]  /*513d0*/  STL.64 [R1+0x138], R26 ;  /* 0x0001381a01007387 */ /* 0x0005e20000100a00 */
        /* <DEDUP_REMOVED lines=8> */
[C---:B--2---:R-:W-:Y:S11]  /*51460*/  HMMA.16816.F32.BF16 R12, R20.reuse, R24, R12 ;  /* 0x00000018140c723c */ /* 0x044ff6000004180c */
[----:B------:R-:W-:Y:S11]  /*51470*/  @!UPT UIADD3 URZ, URZ, URZ, URZ ;  /* 0x0000003f3f3ff290 */ /* 0x000ff6000fffe03f */
[----:B------:R-:W-:Y:S01]  /*51480*/  @!UPT UIADD3 URZ, URZ, URZ, URZ ;  /* 0x0000003f3f3ff290 */ /* 0x000fe2000fffe03f */
[----:B------:R0:W-:Y:S01]  /*51490*/  STL.64 [R1+0x110], R12 ;  /* 0x0001100c01007387 */ /* 0x0001e20000100a00 */
[----:B------:R1:W-:Y:S03]  /*514a0*/  STL.64 [R1+0x118], R14 ;  /* 0x0001180e01007387 */ /* 0x0003e60000100a00 */
[----:B0-----:R-:W1:Y:S01]  /*514b0*/  LDL.LU.64 R12, [R1+0x4660] ;  /* 0x00466000010c7983 */ /* 0x001e620000300a00 */
[----:B------:R0:W-:Y:S01]  /*514c0*/  STL.64 [R1+0x4538], R24 ;  /* 0x0045381801007387 */ /* 0x0001e20000100a00 */
[----:B-1----:R-:W-:Y:S02]  /*514d0*/  HMMA.16816.F32.BF16 R12, R20, R12, R4 ;  /* 0x0000000c140c723c */ /* 0x002fe40000041804 */
[----:B------:R-:W2:Y:S01]  /*514e0*/  LDL.LU.64 R6, [R1+0x4658] ;  /* 0x0046580001067983 */ /* 0x000ea20000300a00 */
[----:B------:R-:W2:Y:S02]  /*514f0*/  LDL.LU.64 R4, [R1+0x4650] ;  /* 0x0046500001047983 */ /* 0x000ea40000300a00 */
[----:B0-----:R-:W-:-:S02]  /*51500*/  IMAD.MOV.U32 R24, RZ, RZ, R2 ;  /* 0x000000ffff187224 */ /* 0x001fc400078e0002 */
[----:B------:R-:W-:Y:S11]  /*51510*/  IMAD.MOV.U32 R25, RZ, RZ, R0 ;  /* 0x000000ffff197224 */ /* 0x000ff600078e0000 */
[----:B------:R-:W-:Y:S05]  /*51520*/  @!UPT UIADD3 URZ, URZ, URZ, URZ ;  /* 0x0000003f3f3ff290 */ /* 0x000fea000fffe03f */
[----:B------:R0:W-:Y:S01]  /*51530*/  STL.64 [R1+0xc0], R12 ;  /* 0x0000c00c01007387 */ /* 0x0001e20000100a00 */
[----:B------:R-:W-:Y:S03]  /*51540*/  STL.64 [R1+0xc8], R14 ;  /* 0x0000c80e01007387 */ /* 0x000fe60000100a00 */
[----:B0-----:R-:W3:Y:S01]  /*51550*/  LDL.LU.64 R12, [R1+0x4648] ;  /* 0x00464800010c7983 */ /* 0x001ee20000300a00 */
[C---:B--2---:R-:W-:Y:S03]  /*51560*/  HMMA.16816.F32.BF16 R24, R20.reuse, R24, R4 ;  /* 0x000000181418723c */ /* 0x044fe60000041804 */
[----:B------:R-:W4:Y:S05]  /*51570*/  LDL.LU.64 R4, [R1+0x4640] ;  /* 0x0046400001047983 */ /* 0x000f2a0000300a00 */
[C---:B----4-:R-:W-:Y:S01]  /*51580*/  HMMA.16816.F32.BF16 R4, R20.reuse, R4, R16 ;  /* 0x000000041404723c */ /* 0x050fe20000041810 */
        /* <DEDUP_REMOVED lines=9> */
[----:B0-----:R-:W4:Y:S01]  /*51620*/  LDL.LU R4, [R1+0x13a0] ;  /* 0x0013a00001047983 */ /* 0x001f220000300800 */
[----:B------:R-:W4:Y:S02]  /*51630*/  LDL.LU R5, [R1+0x13a4] ;  /* 0x0013a40001057983 */ /* 0x000f240000300800 */
[----:B-1----:R-:W4:Y:S02]  /*51640*/  LDL.LU R6, [R1+0x13a8] ;  /* 0x0013a80001067983 */ /* 0x002f240000300800 */
[----:B------:R-:W4:Y:S01]  /*51650*/  LDL.LU R7, [R1+0x13ac] ;  /* 0x0013ac0001077983 */ /* 0x000f220000300800 */
[----:B------:R-:W2:Y:S01]  /*51660*/  LDL.64 R24, [R1+0xf0] ;  /* 0x0000f00001187983 */ /* 0x000ea20000100a00 */
[C---:B---3--:R-:W-:Y:S03]  /*51670*/  HMMA.16816.F32.BF16 R12, R20.reuse, R12, R8 ;  /* 0x0000000c140c723c */ /* 0x048fe60000041808 */
[----:B--2---:R0:W-:Y:S04]  /*51680*/  STL.64 [R1+0x4550], R24 ;  /* 0x0045501801007387 */ /* 0x0041e80000100a00 */
[----:B0-----:R-:W2:Y:S01]  /*51690*/  LDL.64 R24, [R1+0x100] ;  /* 0x0001000001187983 */ /* 0x001ea20000100a00 */
[----:B------:R-:W3:Y:S02]  /*516a0*/  LDL.LU.64 R10, [R1+0x4638] ;  /* 0x00463800010a7983 */ /* 0x000ee40000300a00 */
[----:B------:R-:W3:Y:S11]  /*516b0*/  LDL.LU.64 R8, [R1+0x4630] ;  /* 0x0046300001087983 */ /* 0x000ef60000300a00 */
[----:B------:R-:W-:Y:S02]  /*516c0*/  @!UPT UIADD3 URZ, URZ, URZ, URZ ;  /* 0x0000003f3f3ff290 */ /* 0x000fe4000fffe03f */
[----:B------:R0:W-:Y:S01]  /*516d0*/  STL.64 [R1+0x370], R12 ;  /* 0x0003700c01007387 */ /* 0x0001e20000100a00 */
[----:B------:R3:W-:Y:S04]  /*516e0*/  STL.64 [R1+0x378], R14 ;  /* 0x0003780e01007387 */ /* 0x0007e80000100a00 */
        /* <DEDUP_REMOVED lines=42> */
[----:B0-----:R-:W2:Y:S01]  /*51990*/  LDL.LU.64 R14, [R1+0x4598] ;  /* 0x00459800010e7983 */ /* 0x001ea20000300a00 */
[----:B------:R-:W3:Y:S02]  /*519a0*/  LDL.LU.64 R12, [R1+0x4590] ;  /* 0x00459000010c7983 */ /* 0x000ee40000300a00 */
[C---:B---3--:R-:W-:Y:S11]  /*519b0*/  HMMA.16816.F32.BF16 R8, R20.reuse, R12, R8 ;  /* 0x0000000c1408723c */ /* 0x048ff60000041808 */
[----:B------:R-:W-:Y:S11]  /*519c0*/  @!UPT UIADD3 URZ, URZ, URZ, URZ ;  /* 0x0000003f3f3ff290 */ /* 0x000ff6000fffe03f */
[----:B------:R-:W-:Y:S01]  /*519d0*/  @!UPT UIADD3 URZ, URZ, URZ, URZ ;  /* 0x0000003f3f3ff290 */ /* 0x000fe2000fffe03f */
[----:B------:R-:W-:Y:S01]  /*519e0*/  STL.64 [R1+0x300], R8 ;  /* 0x0003000801007387 */ /* 0x000fe20000100a00 */
[----:B------:R0:W-:Y:S03]  /*519f0*/  STL.64 [R1+0x308], R10 ;  /* 0x0003080a01007387 */ /* 0x0001e60000100a00 */
[----:B0-----:R-:W3:Y:S01]  /*51a00*/  LDL.LU R10, [R1+0x4588] ;  /* 0x00458800010a7983 */ /* 0x001ee20000300800 */
[----:B------:R-:W4:Y:S02]  /*51a10*/  LDL.LU.64 R8, [R1+0x4580] ;  /* 0x0045800001087983 */ /* 0x000f240000300a00 */
[----:B--2---:R-:W-:Y:S02]  /*51a20*/  STL.64 [R1+0x4490], R14 ;  /* 0x0044900e01007387 */ /* 0x004fe40000100a00 */
[----:B------:R0:W-:Y:S02]  /*51a30*/  STL.64 [R1+0x4488], R12 ;  /* 0x0044880c01007387 */ /* 0x0001e40000100a00 */
[----:B0-----:R-:W2:Y:S04]  /*51a40*/  LDL.64 R12, [R1+0xa0] ;  /* 0x0000a000010c7983 */ /* 0x001ea80000100a00 */
        /* <DEDUP_REMOVED lines=17> */
[----:B------:R-:W2:Y:S02]  /*51b60*/  LDL.LU R15, [R1+0x139c] ;  /* 0x00139c00010f7983 */ /* 0x000ea40000300800 */
[----:B------:R0:W-:Y:S01]  /*51b70*/  STL.64 [R1+0x2f0], R4 ;  /* 0x0002f00401007387 */ /* 0x0001e20000100a00 */
[----:B------:R-:W-:Y:S03]  /*51b80*/  STL.64 [R1+0x2f8], R6 ;  /* 0x0002f80601007387 */ /* 0x000fe60000100a00 */
[----:B0-----:R-:W4:Y:S02]  /*51b90*/  LDL.LU.64 R4, [R1+0x4578] ;  /* 0x0045780001047983 */ /* 0x001f240000300a00 */
[----:B----4-:R-:W-:Y:S02]  /*51ba0*/  HMMA.16816.F32.BF16 R20, R20, R4, R16 ;  /* 0x000000041414723c */ /* 0x010fe40000041810 */
[----:B------:R-:W2:Y:S01]  /*51bb0*/  LDL.LU.64 R18, [R1+0x4570] ;  /* 0x0045700001127983 */ /* 0x000ea20000300a00 */
[----:B------:R-:W2:Y:S02]  /*51bc0*/  LDL.LU.64 R16, [R1+0x4568] ;  /* 0x0045680001107983 */ /* 0x000ea40000300a00 */
[----:B------:R-:W-:-:S02]  /*51bd0*/  IMAD.MOV.U32 R11, RZ, RZ, R24 ;  /* 0x000000ffff0b7224 */ /* 0x000fc400078e0018 */
[----:B------:R-:W-:Y:S11]  /*51be0*/  IMAD.MOV.U32 R3, RZ, RZ, R25 ;  /* 0x000000ffff037224 */ /* 0x000ff600078e0019 */
[----:B------:R-:W-:Y:S05]  /*51bf0*/  @!UPT UIADD3 URZ, URZ, URZ, URZ ;  /* 0x0000003f3f3ff290 */ /* 0x000fea000fffe03f */
[----:B------:R0:W-:Y:S01]  /*51c00*/  STL.64 [R1+0x70], R20 ;  /* 0x0000701401007387 */ /* 0x0001e20000100a00 */
[----:B------:R1:W-:Y:S03]  /*51c10*/  STL.64 [R1+0x78], R22 ;  /* 0x0000781601007387 */ /* 0x0003e60000100a00 */
[----:B0-----:R-:W4:Y:S01]  /*51c20*/  LDL.LU R20, [R1+0x1350] ;  /* 0x0013500001147983 */ /* 0x001f220000300800 */
[----:B------:R-:W4:Y:S02]  /*51c30*/  LDL.LU R21, [R1+0x1354] ;  /* 0x0013540001157983 */ /* 0x000f240000300800 */
[----:B-1----:R-:W4:Y:S02]  /*51c40*/  LDL.LU R22, [R1+0x1358] ;  /* 0x0013580001167983 */ /* 0x002f240000300800 */
[----:B------:R-:W4:Y:S01]  /*51c50*/  LDL.LU R23, [R1+0x135c] ;  /* 0x00135c0001177983 */ /* 0x000f220000300800 */
        /* <DEDUP_REMOVED lines=10> */
[----:B---3--:R-:W-:Y:S02]  /*51d00*/  STL [R1+0x4500], R10 ;  /* 0x0045000a01007387 */ /* 0x008fe40000100800 */
[----:B------:R0:W-:Y:S02]  /*51d10*/  STL.64 [R1+0x44f8], R8 ;  /* 0x0044f80801007387 */ /* 0x0001e40000100a00 */
[----:B0-----:R-:W3:Y:S01]  /*51d20*/  LDL.64 R8, [R1+0xd0] ;  /* 0x0000d00001087983 */ /* 0x001ee20000100a00 */
        /* <DEDUP_REMOVED lines=11> */
[----:B------:R0:W-:Y:S03]  /*51de0*/  STL.64 [R1+0x44f0], R4 ;  /* 0x0044f00401007387 */ /* 0x0001e60000100a00 */
        /* <DEDUP_REMOVED lines=8> */
[----:B------:R-:W-:Y:S03]  /*51e70*/  STL.64 [R1+0x248], R14 ;  /* 0x0002480e01007387 */ /* 0x000fe60000100a00 */
[----:B0-----:R-:W4:Y:S01]  /*51e80*/  LDL.LU.64 R12, [R1+0x4530] ;  /* 0x00453000010c7983 */ /* 0x001f220000300a00 */
[----:B---3--:R-:W-:Y:S01]  /*51e90*/  HMMA.16816.F32.BF16 R4, R16, R8, R4 ;  /* 0x000000081004723c */ /* 0x008fe20000041804 */
[----:B------:R0:W-:Y:S11]  /*51ea0*/  STL.64 [R1+0x4428], R24 ;  /* 0x0044281801007387 */ /* 0x0001f60000100a00 */
[----:B------:R-:W-:Y:S11]  /*51eb0*/  @!UPT UIADD3 URZ, URZ, URZ, URZ ;  /* 0x0000003f3f3ff290 */ /* 0x000ff6000fffe03f */
[----:B------:R-:W-:Y:S01]  /*51ec0*/  STL.64 [R1+0x230], R4 ;  /* 0x0002300401007387 */ /* 0x000fe20000100a00 */
[----:B------:R4:W-:Y:S02]  /*51ed0*/  STL.64 [R1+0x238], R6 ;  /* 0x0002380601007387 */ /* 0x0009e40000100a00 */
[----:B0-----:R-:W-:Y:S02]  /*51ee0*/  IMAD.MOV.U32 R24, RZ, RZ, R9 ;  /* 0x000000ffff187224 */ /* 0x001fe400078e0009 */
[----:B------:R-:W-:-:S03]  /*51ef0*/  IMAD.MOV.U32 R25, RZ, RZ, R8 ;  /* 0x000000ffff197224 */ /* 0x000fc600078e0008 */
[----:B------:R-:W-:Y:S02]  /*51f00*/  STL [R1+0x4464], R24 ;  /* 0x0044641801007387 */ /* 0x000fe40000100800 */
[----:B------:R-:W-:Y:S01]  /*51f10*/  STL [R1+0x4460], R25 ;  /* 0x0044601901007387 */ /* 0x000fe20000100800 */
[----:B----4-:R-:W-:Y:S11]  /*51f20*/  HMMA.16816.F32.BF16 R4, R16, R12, R20 ;  /* 0x0000000c1004723c */ /* 0x010ff60000041814 */
        /* <DEDUP_REMOVED lines=8> */
[----:B------:R-:W4:Y:S02]  /*51fb0*/  LDL.64 R8, [R1+0x60] ;  /* 0x0000600001087983 */ /* 0x000f240000100a00 */
[----:B----4-:R0:W-:Y:S04]  /*51fc0*/  STL.64 [R1+0x4518], R8 ;  /* 0x0045180801007387 */ /* 0x0101e80000100a00 */
[----:B0-----:R-:W4:Y:S01]  /*51fd0*/  LDL.64 R8, [R1+0x90] ;  /* 0x0000900001087983 */ /* 0x001f220000100a00 */
[----:B---3--:R-:W-:Y:S02]  /*51fe0*/  STL.64 [R1+0x44b8], R22 ;  /* 0x0044b81601007387 */ /* 0x008fe40000100a00 */
[----:B--2---:R0:W-:Y:S02]  /*51ff0*/  STL.64 [R1+0x44b0], R20 ;  /* 0x0044b01401007387 */ /* 0x0041e40000100a00 */
[----:B0-----:R-:W2:Y:S04]  /*52000*/  LDL.64 R20, [R1+0x20] ;  /* 0x0000200001147983 */ /* 0x001ea80000100a00 */
[----:B--2---:R0:W-:Y:S04]  /*52010*/  STL.64 [R1+0x44c8], R20 ;  /* 0x0044c81401007387 */ /* 0x0041e80000100a00 */
[----:B0-----:R-:W2:Y:S01]  /*52020*/  LDL.64 R20, [R1+0x30] ;  /* 0x0000300001147983 */ /* 0x001ea20000100a00 */
[----:B------:R-:W-:-:S02]  /*52030*/  IMAD.MOV.U32 R27, RZ, RZ, R12 ;  /* 0x000000ffff1b7224 */ /* 0x000fc400078e000c */
[----:B------:R-:W-:Y:S01]  /*52040*/  IMAD.MOV.U32 R26, RZ, RZ, R13 ;  /* 0x000000ffff1a7224 */ /* 0x000fe200078e000d */
[----:B--2---:R-:W-:Y:S01]  /*52050*/  STL.64 [R1+0x44e0], R20 ;  /* 0x0044e01401007387 */ /* 0x004fe20000100a00 */
[----:B------:R-:W2:Y:S03]  /*52060*/  LDL.64 R12, [R1] ;  /* 0x00000000010c7983 */ /* 0x000ea60000100a00 */
[----:B--2---:R0:W-:Y:S04]  /*52070*/  STL.64 [R1+0x44a8], R12 ;  /* 0x0044a80c01007387 */ /* 0x0041e80000100a00 */
[----:B0-----:R-:W2:Y:S04]  /*52080*/  LDL.64 R12, [R1+0x10] ;  /* 0x00001000010c7983 */ /* 0x001ea80000100a00 */
[----:B--2---:R0:W-:Y:S04]  /*52090*/  STL.64 [R1+0x44c0], R12 ;  /* 0x0044c00c01007387 */ /* 0x0041e80000100a00 */
        /* <DEDUP_REMOVED lines=20> */
[----:B------:R-:W3:Y:S01]  /*521e0*/  LDL.64 R20, [R1+0x40] ;  /* 0x0000400001147983 */ /* 0x000ee20000100a00 */
[----:B----4-:R-:W-:-:S02]  /*521f0*/  IMAD.MOV.U32 R29, RZ, RZ, R8 ;  /* 0x000000ffff1d7224 */ /* 0x010fc400078e0008 */
[----:B------:R-:W-:Y:S01]  /*52200*/  IMAD.MOV.U32 R28, RZ, RZ, R9 ;  /* 0x000000ffff1c7224 */ /* 0x000fe200078e0009 */
[C---:B--2---:R-:W-:Y:S01]  /*52210*/  HMMA.16816.F32.BF16 R4, R16.reuse, R8, R4 ;  /* 0x000000081004723c */ /* 0x044fe20000041804 */
[----:B---3--:R0:W-:Y:S04]  /*52220*/  STL.64 [R1+0x44e8], R20 ;  /* 0x0044e81401007387 */ /* 0x0081e80000100a00 */
[----:B0-----:R-:W2:Y:S01]  /*52230*/  LDL.64 R20, [R1+0x50] ;  /* 0x0000500001147983 */ /* 0x001ea20000100a00 */
[----:B------:R-:W-:Y:S02]  /*52240*/  STL.64 [R1+0x44d8], R14 ;  /* 0x0044d80e01007387 */ /* 0x000fe40000100a00 */
[----:B------:R0:W-:Y:S02]  /*52250*/  STL.64 [R1+0x44d0], R12 ;  /* 0x0044d00c01007387 */ /* 0x0001e40000100a00 */
[----:B0-----:R-:W3:Y:S01]  /*52260*/  LDL.LU R12, [R1+0x11e0] ;  /* 0x0011e000010c7983 */ /* 0x001ee20000300800 */
[----:B------:R-:W3:Y:S02]  /*52270*/  LDL.LU R13, [R1+0x11e4] ;  /* 0x0011e400010d7983 */ /* 0x000ee40000300800 */
[----:B------:R-:W3:Y:S02]  /*52280*/  LDL.LU R14, [R1+0x11e8] ;  /* 0x0011e800010e7983 */ /* 0x000ee40000300800 */
[----:B------:R-:W3:Y:S01]  /*52290*/  LDL.LU R15, [R1+0x11ec] ;  /* 0x0011ec00010f7983 */ /* 0x000ee20000300800 */
[----:B------:R0:W-:Y:S01]  /*522a0*/  STL [R1+0x446c], R26 ;  /* 0x00446c1a01007387 */ /* 0x0001e20000100800 */
[----:B------:R1:W-:Y:S02]  /*522b0*/  STL [R1+0x4468], R27 ;  /* 0x0044681b01007387 */ /* 0x0003e40000100800 */
[----:B------:R-:W4:Y:S02]  /*522c0*/  LDL.LU R24, [R1+0x11f0] ;  /* 0x0011f00001187983 */ /* 0x000f240000300800 */
[----:B------:R-:W4:Y:S01]  /*522d0*/  LDL.LU R25, [R1+0x11f4] ;  /* 0x0011f40001197983 */ /* 0x000f220000300800 */
[----:B0-----:R-:W4:Y:S01]  /*522e0*/  LDL.LU R26, [R1+0x11f8] ;  /* 0x0011f800011a7983 */ /* 0x001f220000300800 */
[----:B-1----:R-:W4:Y:S02]  /*522f0*/  LDL.LU R27, [R1+0x11fc] ;  /* 0x0011fc00011b7983 */ /* 0x002f240000300800 */
[----:B------:R-:W-:Y:S02]  /*52300*/  STL.64 [R1+0xae0], R4 ;  /* 0x000ae00401007387 */ /* 0x000fe40000100a00 */
[----:B------:R0:W-:Y:S02]  /*52310*/  STL.64 [R1+0xae8], R6 ;  /* 0x000ae80601007387 */ /* 0x0001e40000100a00 */
        /* <DEDUP_REMOVED lines=13> */
[----:B------:R-:W2:Y:S02]  /*523f0*/  LDL.LU R10, [R1+0x4500] ;  /* 0x00450000010a7983 */ /* 0x000ea40000300800 */
[----:B------:R-:W3:Y:S01]  /*52400*/  LDL.LU.64 R8, [R1+0x44f8] ;  /* 0x0044f80001087983 */ /* 0x000ee20000300a00 */
[----:B--2---:R-:W-:Y:S01]  /*52410*/  STL.64 [R1+0x4480], R10 ;  /* 0x0044800a01007387 */ /* 0x004fe20000100a00 */
[----:B---3--:R0:W-:Y:S03]  /*52420*/  STL.64 [R1+0x4478], R8 ;  /* 0x0044780801007387 */ /* 0x0081e60000100a00 */
[----:B0-----:R-:W2:Y:S01]  /*52430*/  LDL.LU R8, [R1+0x11a0] ;  /* 0x0011a00001087983 */ /* 0x001ea20000300800 */
[----:B------:R-:W2:Y:S02]  /*52440*/  LDL.LU R9, [R1+0x11a4] ;  /* 0x0011a40001097983 */ /* 0x000ea40000300800 */
[----:B------:R-:W3:Y:S02]  /*52450*/  LDL.LU R10, [R1+0x11a8] ;  /* 0x0011a800010a7983 */ /* 0x000ee40000300800 */
[----:B------:R-:W3:Y:S01]  /*52460*/  LDL.LU R11, [R1+0x11ac] ;  /* 0x0011ac00010b7983 */ /* 0x000ee20000300800 */
[C---:B------:R-:W-:Y:S01]  /*52470*/  HMMA.16816.F32.BF16 R4, R16.reuse, R20, R4 ;  /* 0x000000141004723c */ /* 0x040fe20000041804 */
[----:B---3--:R-:W-:Y:S01]  /*52480*/  STL.64 [R1+0x44a0], R10 ;  /* 0x0044a00a01007387 */ /* 0x008fe20000100a00 */
[----:B--2---:R0:W-:Y:S03]  /*52490*/  STL.64 [R1+0x4498], R8 ;  /* 0x0044980801007387 */ /* 0x0041e60000100a00 */
[----:B0-----:R-:W2:Y:S01]  /*524a0*/  LDL.LU R8, [R1+0x11b0] ;  /* 0x0011b00001087983 */ /* 0x001ea20000300800 */
[----:B------:R-:W2:Y:S02]  /*524b0*/  LDL.LU R9, [R1+0x11b4] ;  /* 0x0011b40001097983 */ /* 0x000ea40000300800 */
[----:B------:R-:W2:Y:S02]  /*524c0*/  LDL.LU R10, [R1+0x11b8] ;  /* 0x0011b800010a7983 */ /* 0x000ea40000300800 */
[----:B------:R-:W2:Y:S11]  /*524d0*/  LDL.LU R11, [R1+0x11bc] ;  /* 0x0011bc00010b7983 */ /* 0x000eb60000300800 */
[----:B------:R-:W-:Y:S02]  /*524e0*/  @!UPT UIADD3 URZ, URZ, URZ, URZ ;  /* 0x0000003f3f3ff290 */ /* 0x000fe4000fffe03f */
[----:B------:R0:W-:Y:S01]  /*524f0*/  STL.64 [R1+0x1560], R4 ;  /* 0x0015600401007387 */ /* 0x0001e20000100a00 */
[----:B------:R1:W-:Y:S03]  /*52500*/  STL.64 [R1+0x1568], R6 ;  /* 0x0015680601007387 */ /* 0x0003e60000100a00 */
[----:B0-----:R-:W3:Y:S01]  /*52510*/  LDL.LU.64 R4, [R1+0x44f0] ;  /* 0x0044f00001047983 */ /* 0x001ee20000300a00 */
[----:B-1----:R-:W-:Y:S02]  /*52520*/  IMAD.MOV.U32 R6, RZ, RZ, R20 ;  /* 0x000000ffff067224 */ /* 0x002fe400078e0014 */
[----:B------:R-:W-:Y:S02]  /*52530*/  IMAD.MOV.U32 R7, RZ, RZ, R21 ;  /* 0x000000ffff077224 */ /* 0x000fe400078e0015 */
[----:B------:R-:W4:Y:S02]  /*52540*/  LDL.LU.64 R20, [R1+0x44e8] ;  /* 0x0044e80001147983 */ /* 0x000f240000300a00 */
[C---:B----4-:R-:W-:Y:S11]  /*52550*/  HMMA.16816.F32.BF16 R24, R16.reuse, R20, R24 ;  /* 0x000000141018723c */ /* 0x050ff60000041818 */
[----:B------:R-:W-:Y:S11]  /*52560*/  @!UPT UIADD3 URZ, URZ, URZ, URZ ;  /* 0x0000003f3f3ff290 */ /* 0x000ff6000fffe03f */
[----:B------:R-:W-:Y:S01]  /*52570*/  @!UPT UIADD3 URZ, URZ, URZ, URZ ;  /* 0x0000003f3f3ff290 */ /* 0x000fe2000fffe03f */
[----:B------:R0:W-:Y:S01]  /*52580*/  STL.64 [R1+0x1550], R24 ;  /* 0x0015501801007387 */ /* 0x0001e20000100a00 */
[----:B------:R1:W-:Y:S02]  /*52590*/  STL.64 [R1+0x1558], R26 ;  /* 0x0015581a01007387 */ /* 0x0003e40000100a00 */
[----:B0-----:R-:W-:Y:S02]  /*525a0*/  IMAD.MOV.U32 R24, RZ, RZ, R20 ;  /* 0x000000ffff187224 */ /* 0x001fe400078e0014 */
[----:B------:R-:W-:Y:S02]  /*525b0*/  IMAD.MOV.U32 R25, RZ, RZ, R21 ;  /* 0x000000ffff197224 */ /* 0x000fe400078e0015 */
[----:B------:R-:W4:Y:S02]  /*525c0*/  LDL.LU.64 R20, [R1+0x44e0] ;  /* 0x0044e00001147983 */ /* 0x000f240000300a00 */
[----:B----4-:R-:W-:Y:S01]  /*525d0*/  HMMA.16816.F32.BF16 R12, R16, R20, R12 ;  /* 0x00000014100c723c */ /* 0x010fe2000004180c */
[----:B-1----:R-:W-:-:S02]  /*525e0*/  IMAD.MOV.U32 R26, RZ, RZ, R20 ;  /* 0x000000ffff1a7224 */ /* 0x002fc400078e0014 */
        /* <DEDUP_REMOVED lines=11> */
[----:B------:R0:W-:Y:S01]  /*526a0*/  STL.64 [R1+0x1530], R12 ;  /* 0x0015300c01007387 */ /* 0x0001e20000100a00 */
[----:B------:R-:W-:Y:S03]  /*526b0*/  STL.64 [R1+0x1538], R14 ;  /* 0x0015380e01007387 */ /* 0x000fe60000100a00 */
[----:B0-----:R-:W4:Y:S01]  /*526c0*/  LDL.LU.64 R12, [R1+0x44c0] ;  /* 0x0044c000010c7983 */ /* 0x001f220000300a00 */
[----:B------:R-:W4:Y:S02]  /*526d0*/  LDL.LU.64 R22, [R1+0x44b8] ;  /* 0x0044b80001167983 */ /* 0x000f240000300a00 */
[----:B------:R-:W4:Y:S02]  /*526e0*/  LDL.LU.64 R20, [R1+0x44b0] ;  /* 0x0044b00001147983 */ /* 0x000f240000300a00 */
[C---:B----4-:R-:W-:Y:S11]  /*526f0*/  HMMA.16816.F32.BF16 R20, R16.reuse, R12, R20 ;  /* 0x0000000c1014723c */ /* 0x050ff60000041814 */
[----:B------:R-:W-:Y:S11]  /*52700*/  @!UPT UIADD3 URZ, URZ, URZ, URZ ;  /* 0x0000003f3f3ff290 */ /* 0x000ff6000fffe03f */
[----:B------:R-:W-:Y:S01]  /*52710*/  @!UPT UIADD3 URZ, URZ, URZ, URZ ;  /* 0x0000003f3f3ff290 */ /* 0x000fe2000fffe03f */
[----:B------:R0:W-:Y:S01]  /*52720*/  STL.64 [R1+0x1520], R20 ;  /* 0x0015201401007387 */ /* 0x0001e20000100a00 */
[----:B------:R-:W-:Y:S02]  /*52730*/  STL.64 [R1+0x1528], R22 ;  /* 0x0015281601007387 */ /* 0x000fe40000100a00 */
        /* <DEDUP_REMOVED lines=11> */
[----:B------:R-:W4:Y:S02]  /*527f0*/  LDL.LU.64 R14, [R1+0x4490] ;  /* 0x00449000010e7983 */ /* 0x000f240000300a00 */
        /* <DEDUP_REMOVED lines=8> */
[----:B----4-:R-:W-:Y:S02]  /*52880*/  STL.64 [R1+0x4340], R14 ;  /* 0x0043400e01007387 */ /* 0x010fe40000100a00 */
[----:B------:R0:W-:Y:S02]  /*52890*/  STL.64 [R1+0x4338], R12 ;  /* 0x0043380c01007387 */ /* 0x0001e40000100a00 */
[----:B0-----:R-:W2:Y:S01]  /*528a0*/  LDL.LU R12, [R1+0x1190] ;  /* 0x00119000010c7983 */ /* 0x001ea20000300800 */
[----:B------:R-:W2:Y:S02]  /*528b0*/  LDL.LU R13, [R1+0x1194] ;  /* 0x00119400010d7983 */ /* 0x000ea40000300800 */
[----:B------:R-:W2:Y:S02]  /*528c0*/  LDL.LU R14, [R1+0x1198] ;  /* 0x00119800010e7983 */ /* 0x000ea40000300800 */
[----:B------:R-:W2:Y:S02]  /*528d0*/  LDL.LU R15, [R1+0x119c] ;  /* 0x00119c00010f7983 */ /* 0x000ea40000300800 */
[----:B--2---:R-:W-:Y:S11]  /*528e0*/  HMMA.16816.F32.BF16 R12, R16, R8, R12 ;  /* 0x00000008100c723c */ /* 0x004ff6000004180c */
[----:B------:R-:W-:Y:S11]  /*528f0*/  @!UPT UIADD3 URZ, URZ, URZ, URZ ;  /* 0x0000003f3f3ff290 */ /* 0x000ff6000fffe03f */
[----:B------:R-:W-:Y:S01]  /*52900*/  @!UPT UIADD3 URZ, URZ, URZ, URZ ;  /* 0x0000003f3f3ff290 */ /* 0x000fe2000fffe03f */
[----:B------:R0:W-:Y:S01]  /*52910*/  STL.64 [R1+0x14f0], R12 ;  /* 0x0014f00c01007387 */ /* 0x0001e20000100a00 */
[----:B------:R1:W-:Y:S03]  /*52920*/  STL.64 [R1+0x14f8], R14 ;  /* 0x0014f80e01007387 */ /* 0x0003e60000100a00 */
[----:B0-----:R-:W2:Y:S01]  /*52930*/  LDL.LU R12, [R1+0x10a0] ;  /* 0x0010a000010c7983 */ /* 0x001ea20000300800 */
[----:B------:R-:W2:Y:S02]  /*52940*/  LDL.LU R13, [R1+0x10a4] ;  /* 0x0010a400010d7983 */ /* 0x000ea40000300800 */
[----:B-1----:R-:W4:Y:S02]  /*52950*/  LDL.LU R14, [R1+0x10a8] ;  /* 0x0010a800010e7983 */ /* 0x002f240000300800 */
[----:B------:R-:W4:Y:S02]  /*52960*/  LDL.LU R15, [R1+0x10ac] ;  /* 0x0010ac00010f7983 */ /* 0x000f240000300800 */
[----:B----4-:R-:W-:Y:S01]  /*52970*/  STL.64 [R1+0x4350], R14 ;  /* 0x0043500e01007387 */ /* 0x010fe20000100a00 */
[----:B--2---:R0:W-:Y:S02]  /*52980*/  STL.64 [R1+0x4348], R12 ;  /* 0x0043480c01007387 */ /* 0x0041e40000100a00 */
[----:B0-----:R-:W-:-:S02]  /*52990*/  IMAD.MOV.U32 R12, RZ, RZ, R21 ;  /* 0x000000ffff0c7224 */ /* 0x001fc400078e0015 */
[----:B------:R-:W-:Y:S02]  /*529a0*/  IMAD.MOV.U32 R13, RZ, RZ, R20 ;  /* 0x000000ffff0d7224 */ /* 0x000fe400078e0014 */
[----:B------:R-:W-:Y:S04]  /*529b0*/  LDSM.16.MT88.4 R20, [R10+0x14080] ;  /* 0x014080000a14783b */ /* 0x000fe80000004200 */
[----:B------:R0:W-:Y:S04]  /*529c0*/  STL.64 [R1+0x4368], R12 ;  /* 0x0043680c01007387 */ /* 0x0001e80000100a00 */
[----:B0-----:R-:W3:Y:S01]  /*529d0*/  LDL.LU R12, [R1+0x1180] ;  /* 0x00118000010c7983 */ /* 0x001ee20000300800 */
[----:B------:R-:W3:Y:S02]  /*529e0*/  LDL.LU R13, [R1+0x1184] ;  /* 0x00118400010d7983 */ /* 0x000ee40000300800 */
[----:B------:R-:W3:Y:S02]  /*529f0*/  LDL.LU R14, [R1+0x1188] ;  /* 0x00118800010e7983 */ /* 0x000ee40000300800 */
[----:B------:R-:W3:Y:S02]  /*52a00*/  LDL.LU R15, [R1+0x118c] ;  /* 0x00118c00010f7983 */ /* 0x000ee40000300800 */
[----:B---3--:R-:W-:Y:S07]  /*52a10*/  HMMA.16816.F32.BF16 R16, R16, R4, R12 ;  /* 0x000000041010723c */ /* 0x008fee000004180c */
[----:B------:R-:W-:-:S02]  /*52a20*/  IMAD.MOV.U32 R12, RZ, RZ, R28 ;  /* 0x000000ffff0c7224 */ /* 0x000fc400078e001c */
[----:B------:R-:W2:Y:S11]  /*52a30*/  LDL.LU R28, [R1+0x4474] ;  /* 0x00447400011c7983 */ /* 0x000eb60000300800 */
[----:B------:R-:W-:Y:S03]  /*52a40*/  @!UPT UIADD3 URZ, URZ, URZ, URZ ;  /* 0x0000003f3f3ff290 */ /* 0x000fe6000fffe03f */
[----:B------:R-:W-:Y:S01]  /*52a50*/  STL.64 [R1+0x12a0], R16 ;  /* 0x0012a01001007387 */ /* 0x000fe20000100a00 */
[----:B------:R-:W-:Y:S02]  /*52a60*/  STL.64 [R1+0x12a8], R18 ;  /* 0x0012a81201007387 */ /* 0x000fe40000100a00 */
[----:B------:R-:W0:Y:S04]  /*52a70*/  LDSM.16.MT88.4 R16, [R10+0x14100] ;  /* 0x014100000a10783b */ /* 0x000e280000004200 */
[----:B------:R-:W-:Y:S02]  /*52a80*/  IMAD.MOV.U32 R13, RZ, RZ, R29 ;  /* 0x000000ffff0d7224 */ /* 0x000fe400078e001d */
[----:B------:R-:W3:Y:S03]  /*52a90*/  LDL.LU R29, [R1+0x4470] ;  /* 0x00447000011d7983 */ /* 0x000ee60000300800 */
[----:B------:R1:W-:Y:S02]  /*52aa0*/  STL.64 [R1+0x4380], R12 ;  /* 0x0043800c01007387 */ /* 0x0003e40000100a00 */
[----:B-1----:R-:W-:-:S02]  /*52ab0*/  IMAD.MOV.U32 R12, RZ, RZ, R26 ;  /* 0x000000ffff0c7224 */ /* 0x002fc400078e001a */
[----:B------:R-:W-:Y:S01]  /*52ac0*/  IMAD.MOV.U32 R13, RZ, RZ, R27 ;  /* 0x000000ffff0d7224 */ /* 0x000fe200078e001b */
[----:B------:R-:W4:Y:S01]  /*52ad0*/  LDL.LU R26, [R1+0x446c] ;  /* 0x00446c00011a7983 */ /* 0x000f220000300800 */
[----:B------:R-:W2:Y:S03]  /*52ae0*/  LDL.LU R27, [R1+0x4468] ;  /* 0x00446800011b7983 */ /* 0x000ea60000300800 */
[----:B------:R-:W-:Y:S01]  /*52af0*/  STL.64 [R1+0x4398], R12 ;  /* 0x0043980c01007387 */ /* 0x000fe20000100a00 */
[----:B------:R-:W-:Y:S02]  /*52b00*/  STL.64 [R1+0x4330], R4 ;  /* 0x0043300401007387 */ /* 0x000fe40000100a00 */
[----:B------:R-:W-:Y:S02]  /*52b10*/  STL [R1+0x4420], R10 ;  /* 0x0044200a01007387 */ /* 0x000fe40000100800 */
[----:B------:R-:W-:Y:S01]  /*52b20*/  STL.64 [R1+0x4418], R8 ;  /* 0x0044180801007387 */ /* 0x000fe20000100a00 */
[----:B0-----:R-:W-:Y:S01]  /*52b30*/  STL.64 [R1+0x4328], R18 ;  /* 0x0043281201007387 */ /* 0x001fe20000100a00 */
[----:B------:R0:W-:Y:S03]  /*52b40*/  STL.64 [R1+0x4320], R16 ;  /* 0x0043201001007387 */ /* 0x0001e60000100a00 */
[----:B0-----:R-:W2:Y:S01]  /*52b50*/  LDL.LU R16, [R1+0x1090] ;  /* 0x0010900001107983 */ /* 0x001ea20000300800 */
[----:B------:R-:W2:Y:S02]  /*52b60*/  LDL.LU R17, [R1+0x1094] ;  /* 0x0010940001117983 */ /* 0x000ea40000300800 */
[----:B------:R-:W2:Y:S02]  /*52b70*/  LDL.LU R18, [R1+0x1098] ;  /* 0x0010980001127983 */ /* 0x000ea40000300800 */
[----:B------:R-:W2:Y:S02]  /*52b80*/  LDL.LU R19, [R1+0x109c] ;  /* 0x00109c0001137983 */ /* 0x000ea40000300800 */
[----:B------:R-:W-:-:S02]  /*52b90*/  IMAD.MOV.U32 R12, RZ, RZ, R24 ;  /* 0x000000ffff0c7224 */ /* 0x000fc400078e0018 */
[----:B------:R-:W-:Y:S01]  /*52ba0*/  IMAD.MOV.U32 R13, RZ, RZ, R25 ;  /* 0x000000ffff0d7224 */ /* 0x000fe200078e0019 */
[----:B------:R-:W3:Y:S01]  /*52bb0*/  LDL.LU R24, [R1+0x4464] ;  /* 0x0044640001187983 */ /* 0x000ee20000300800 */
[----:B------:R-:W3:Y:S03]  /*52bc0*/  LDL.LU R25, [R1+0x4460] ;  /* 0x0044600001197983 */ /* 0x000ee60000300800 */
[----:B------:R0:W-:Y:S01]  /*52bd0*/  STL.64 [R1+0x43b0], R12 ;  /* 0x0043b00c01007387 */ /* 0x0001e20000100a00 */
[----:B------:R-:W-:Y:S02]  /*52be0*/  IMAD.MOV.U32 R4, RZ, RZ, R3 ;  /* 0x000000ffff047224 */ /* 0x000fe400078e0003 */
[----:B------:R-:W-:Y:S02]  /*52bf0*/  IMAD.MOV.U32 R5, RZ, RZ, R11 ;  /* 0x000000ffff057224 */ /* 0x000fe400078e000b */
[----:B0-----:R-:W-:-:S02]  /*52c00*/  IMAD.MOV.U32 R12, RZ, RZ, R6 ;  /* 0x000000ffff0c7224 */ /* 0x001fc400078e0006 */
[----:B------:R-:W-:Y:S01]  /*52c10*/  IMAD.MOV.U32 R13, RZ, RZ, R7 ;  /* 0x000000ffff0d7224 */ /* 0x000fe200078e0007 */
        /* <DEDUP_REMOVED lines=8> */
[----:B------:R0:W-:Y:S02]  /*52ca0*/  STL.64 [R1+0x43c8], R12 ;  /* 0x0043c80c01007387 */ /* 0x0001e40000100a00 */
[----:B------:R-:W2:Y:S01]  /*52cb0*/  LDL.LU R3, [R1+0x4454] ;  /* 0x0044540001037983 */ /* 0x000ea20000300800 */
[----:B------:R-:W2:Y:S01]  /*52cc0*/  LDL.LU R11, [R1+0x4450] ;  /* 0x00445000010b7983 */ /* 0x000ea20000300800 */
[----:B------:R3:W-:Y:S03]  /*52cd0*/  STL.64 [R1+0x43d0], R4 ;  /* 0x0043d00401007387 */ /* 0x0007e60000100a00 */
[----:B0-----:R-:W2:Y:S01]  /*52ce0*/  LDL.LU R12, [R1+0x1110] ;  /* 0x00111000010c7983 */ /* 0x001ea20000300800 */
[----:B------:R-:W2:Y:S02]  /*52cf0*/  LDL.LU R13, [R1+0x1114] ;  /* 0x00111400010d7983 */ /* 0x000ea40000300800 */
[----:B------:R-:W2:Y:S02]  /*52d00*/  LDL.LU R14, [R1+0x1118] ;  /* 0x00111800010e7983 */ /* 0x000ea40000300800 */
[----:B------:R-:W2:Y:S02]  /*52d10*/  LDL.LU R15, [R1+0x111c] ;  /* 0x00111c00010f7983 */ /* 0x000ea40000300800 */
[----:B---3--:R-:W-:-:S02]  /*52d20*/  IMAD.MOV.U32 R4, RZ, RZ, R29 ;  /* 0x000000ffff047224 */ /* 0x008fc400078e001d */
[----:B------:R-:W-:Y:S01]  /*52d30*/  IMAD.MOV.U32 R5, RZ, RZ, R28 ;  /* 0x000000ffff057224 */ /* 0x000fe200078e001c */
[----:B--2---:R-:W-:Y:S01]  /*52d40*/  STL.64 [R1+0x43e0], R14 ;  /* 0x0043e00e01007387 */ /* 0x004fe20000100a00 */
[----:B------:R0:W-:Y:S03]  /*52d50*/  STL.64 [R1+0x43d8], R12 ;  /* 0x0043d80c01007387 */ /* 0x0001e60000100a00 */
[----:B------:R1:W-:Y:S01]  /*52d60*/  STL.64 [R1+0x43e8], R4 ;  /* 0x0043e80401007387 */ /* 0x0003e20000100a00 */
[----:B0-----:R-:W2:Y:S01]  /*52d70*/  LDL.LU R12, [R1+0x1120] ;  /* 0x00112000010c7983 */ /* 0x001ea20000300800 */
[----:B------:R-:W2:Y:S02]  /*52d80*/  LDL.LU R13, [R1+0x1124] ;  /* 0x00112400010d7983 */ /* 0x000ea40000300800 */
[----:B------:R-:W3:Y:S02]  /*52d90*/  LDL.LU R14, [R1+0x1128] ;  /* 0x00112800010e7983 */ /* 0x000ee40000300800 */
[----:B------:R-:W3:Y:S02]  /*52da0*/  LDL.LU R15, [R1+0x112c] ;  /* 0x00112c00010f7983 */ /* 0x000ee40000300800 */
[----:B-1----:R-:W-:-:S02]  /*52db0*/  IMAD.MOV.U32 R4, RZ, RZ, R27 ;  /* 0x000000ffff047224 */ /* 0x002fc400078e001b */
[----:B----4-:R-:W-:Y:S01]  /*52dc0*/  IMAD.MOV.U32 R5, RZ, RZ, R26 ;  /* 0x000000ffff057224 */ /* 0x010fe200078e001a */
[----:B---3--:R-:W-:Y:S01]  /*52dd0*/  STL.64 [R1+0x43f8], R14 ;  /* 0x0043f80e01007387 */ /* 0x008fe20000100a00 */
[----:B--2---:R0:W-:Y:S03]  /*52de0*/  STL.64 [R1+0x43f0], R12 ;  /* 0x0043f00c01007387 */ /* 0x0041e60000100a00 */
[----:B------:R1:W-:Y:S01]  /*52df0*/  STL.64 [R1+0x4400], R4 ;  /* 0x0044000401007387 */ /* 0x0003e20000100a00 */
[----:B0-----:R-:W2:Y:S01]  /*52e00*/  LDL.LU R12, [R1+0x1130] ;  /* 0x00113000010c7983 */ /* 0x001ea20000300800 */
[----:B------:R-:W2:Y:S02]  /*52e10*/  LDL.LU R13, [R1+0x1134] ;  /* 0x00113400010d7983 */ /* 0x000ea40000300800 */
[----:B------:R-:W3:Y:S02]  /*52e20*/  LDL.LU R14, [R1+0x1138] ;  /* 0x00113800010e7983 */ /* 0x000ee40000300800 */
[----:B------:R-:W3:Y:S02]  /*52e30*/  LDL.LU R15, [R1+0x113c] ;  /* 0x00113c00010f7983 */ /* 0x000ee40000300800 */
[----:B-1----:R-:W-:-:S02]  /*52e40*/  IMAD.MOV.U32 R4, RZ, RZ, R25 ;  /* 0x000000ffff047224 */ /* 0x002fc400078e0019 */
[----:B------:R-:W-:Y:S02]  /*52e50*/  IMAD.MOV.U32 R5, RZ, RZ, R24 ;  /* 0x000000ffff057224 */ /* 0x000fe400078e0018 */
[----:B------:R-:W-:Y:S02]  /*52e60*/  IMAD.MOV.U32 R24, RZ, RZ, R7 ;  /* 0x000000ffff187224 */ /* 0x000fe400078e0007 */
[----:B------:R-:W-:Y:S01]  /*52e70*/  IMAD.MOV.U32 R25, RZ, RZ, R6 ;  /* 0x000000ffff197224 */ /* 0x000fe200078e0006 */
[----:B---3--:R-:W-:Y:S01]  /*52e80*/  STL.64 [R1+0x4410], R14 ;  /* 0x0044100e01007387 */ /* 0x008fe20000100a00 */
[----:B--2---:R-:W-:Y:S02]  /*52e90*/  STL.64 [R1+0x4408], R12 ;  /* 0x0044080c01007387 */ /* 0x004fe40000100a00 */
[----:B------:R0:W-:Y:S02]  /*52ea0*/  STL.64 [R1+0x4430], R4 ;  /* 0x0044300401007387 */ /* 0x0001e40000100a00 */
[----:B------:R1:W-:Y:S01]  /*52eb0*/  STL.64 [R1+0x4438], R24 ;  /* 0x0044381801007387 */ /* 0x0003e20000100a00 */
[----:B0-----:R-:W2:Y:S01]  /*52ec0*/  LDL.LU R4, [R1+0x1160] ;  /* 0x0011600001047983 */ /* 0x001ea20000300800 */
[----:B------:R-:W2:Y:S02]  /*52ed0*/  LDL.LU R5, [R1+0x1164] ;  /* 0x0011640001057983 */ /* 0x000ea40000300800 */
[----:B------:R-:W3:Y:S02]  /*52ee0*/  LDL.LU R6, [R1+0x1168] ;  /* 0x0011680001067983 */ /* 0x000ee40000300800 */
[----:B------:R-:W3:Y:S02]  /*52ef0*/  LDL.LU R7, [R1+0x116c] ;  /* 0x00116c0001077983 */ /* 0x000ee40000300800 */
[----:B-1----:R-:W-:Y:S01]  /*52f00*/  IMAD.MOV.U32 R24, RZ, RZ, R11 ;  /* 0x000000ffff187224 */ /* 0x002fe200078e000b */
        /* <DEDUP_REMOVED lines=26> */
[----:B------:R-:W-:-:S07]  /*530b0*/  IMAD.MOV.U32 R25, RZ, RZ, R3 ;  /* 0x000000ffff197224 */ /* 0x000fce00078e0003 */
[C---:B------:R-:W-:Y:S01]  /*530c0*/  HMMA.16816.F32.BF16 R24, R20.reuse, R24, R4 ;  /* 0x000000181418723c */ /* 0x040fe20000041804 */
        /* <DEDUP_REMOVED lines=12> */
[----:B------:R-:W2:Y:S01]  /*53190*/  LDL.LU.64 R6, [R1+0x4448] ;  /* 0x0044480001067983 */ /* 0x000ea20000300a00 */
[----:B------:R-:W2:Y:S02]  /*531a0*/  LDL.LU.64 R4, [R1+0x4440] ;  /* 0x0044400001047983 */ /* 0x000ea40000300a00 */
[----:B------:R0:W-:Y:S02]  /*531b0*/  STL.64 [R1+0x1280], R24 ;  /* 0x0012801801007387 */ /* 0x0001e40000100a00 */
[----:B------:R2:W-:Y:S01]  /*531c0*/  STL.64 [R1+0x1288], R26 ;  /* 0x0012881a01007387 */ /* 0x0005e20000100a00 */
[----:B0-----:R-:W2:Y:S02]  /*531d0*/  LDL.LU.64 R24, [R1+0x4438] ;  /* 0x0044380001187983 */ /* 0x001ea40000300a00 */
[C---:B--2---:R-:W-:Y:S02]  /*531e0*/  HMMA.16816.F32.BF16 R24, R20.reuse, R24, R4 ;  /* 0x000000181418723c */ /* 0x044fe40000041804 */
[----:B------:R-:W4:Y:S11]  /*531f0*/  LDL.LU.64 R4, [R1+0x4430] ;  /* 0x0044300001047983 */ /* 0x000f360000300a00 */
[----:B------:R-:W-:Y:S10]  /*53200*/  @!UPT UIADD3 URZ, URZ, URZ, URZ ;  /* 0x0000003f3f3ff290 */ /* 0x000ff4000fffe03f */
[----:B------:R0:W-:Y:S01]  /*53210*/  STL.64 [R1+0x1270], R24 ;  /* 0x0012701801007387 */ /* 0x0001e20000100a00 */
[----:B------:R-:W-:Y:S03]  /*53220*/  STL.64 [R1+0x1278], R26 ;  /* 0x0012781a01007387 */ /* 0x000fe60000100a00 */
[----:B0-----:R-:W3:Y:S01]  /*53230*/  LDL.LU.64 R24, [R1+0x4428] ;  /* 0x0044280001187983 */ /* 0x001ee20000300a00 */
[C---:B----4-:R-:W-:Y:S08]  /*53240*/  HMMA.16816.F32.BF16 R4, R20.reuse, R4, R12 ;  /* 0x000000041404723c */ /* 0x050ff0000004180c */
[C---:B---3--:R-:W-:Y:S11]  /*53250*/  HMMA.16816.F32.BF16 R8, R20.reuse, R24, R8 ;  /* 0x000000181408723c */ /* 0x048ff60000041808 */
[----:B------:R-:W-:Y:S11]  /*53260*/  @!UPT UIADD3 URZ, URZ, URZ, URZ ;  /* 0x0000003f3f3ff290 */ /* 0x000ff6000fffe03f */
[----:B------:R-:W-:Y:S01]  /*53270*/  @!UPT UIADD3 URZ, URZ, URZ, URZ ;  /* 0x0000003f3f3ff290 */ /* 0x000fe2000fffe03f */
[----:B------:R-:W-:Y:S01]  /*53280*/  STL.64 [R1+0x1260], R8 ;  /* 0x0012600801007387 */ /* 0x000fe20000100a00 */
[----:B------:R0:W-:Y:S03]  /*53290*/  STL.64 [R1+0x1268], R10 ;  /* 0x0012680a01007387 */ /* 0x0001e60000100a00 */
[----:B0-----:R-:W2:Y:S01]  /*532a0*/  LDL.LU R10, [R1+0x4420] ;  /* 0x00442000010a7983 */ /* 0x001ea20000300800 */
[----:B------:R-:W3:Y:S02]  /*532b0*/  LDL.LU.64 R8, [R1+0x4418] ;  /* 0x0044180001087983 */ /* 0x000ee40000300a00 */
[----:B------:R-:W-:Y:S02]  /*532c0*/  STL.64 [R1+0x4318], R24 ;  /* 0x0043181801007387 */ /* 0x000fe40000100a00 */
[----:B------:R-:W2:Y:S01]  /*532d0*/  LDL R11, [R1+0x2350] ;  /* 0x00235000010b7983 */ /* 0x000ea20000100800 */
[----:B------:R-:W4:Y:S01]  /*532e0*/  LDL.LU.64 R14, [R1+0x4410] ;  /* 0x00441000010e7983 */ /* 0x000f220000300a00 */
[----:B------:R-:W4:Y:S02]  /*532f0*/  LDL.LU.64 R12, [R1+0x4408] ;  /* 0x00440800010c7983 */ /* 0x000f240000300a00 */
[----:B------:R0:W-:Y:S02]  /*53300*/  STL.64 [R1+0x1250], R4 ;  /* 0x0012500401007387 */ /* 0x0001e40000100a00 */
[----:B------:R4:W-:Y:S01]  /*53310*/  STL.64 [R1+0x1258], R6 ;  /* 0x0012580601007387 */ /* 0x0009e20000100a00 */
[----:B0-----:R-:W4:Y:S02]  /*53320*/  LDL.LU.64 R4, [R1+0x4400] ;  /* 0x0044000001047983 */ /* 0x001f240000300a00 */
[C---:B----4-:R-:W-:Y:S02]  /*53330*/  HMMA.16816.F32.BF16 R4, R20.reuse, R4, R12 ;  /* 0x000000041404723c */ /* 0x050fe4000004180c */
[----:B------:R-:W4:Y:S01]  /*53340*/  LDL.LU.64 R14, [R1+0x43f8] ;  /* 0x0043f800010e7983 */ /* 0x000f220000300a00 */
[----:B------:R-:W4:Y:S11]  /*53350*/  LDL.LU.64 R12, [R1+0x43f0] ;  /* 0x0043f000010c7983 */ /* 0x000f360000300a00 */
[----:B------:R-:W-:Y:S09]  /*53360*/  @!UPT UIADD3 URZ, URZ, URZ, URZ ;  /* 0x0000003f3f3ff290 */ /* 0x000ff2000fffe03f */
[----:B------:R0:W-:Y:S01]  /*53370*/  STL.64 [R1+0x1240], R4 ;  /* 0x0012400401007387 */ /* 0x0001e20000100a00 */
[----:B------:R4:W-:Y:S03]  /*53380*/  STL.64 [R1+0x1248], R6 ;  /* 0x0012480601007387 */ /* 0x0009e60000100a00 */
        /* <DEDUP_REMOVED lines=9> */
[----:B------:R-:W4:Y:S11]  /*53420*/  LDL.LU.64 R12, [R1+0x43c8] ;  /* 0x0043c800010c7983 */ /* 0x000f360000300a00 */
[----:B------:R-:W-:Y:S10]  /*53430*/  @!UPT UIADD3 URZ, URZ, URZ, URZ ;  /* 0x0000003f3f3ff290 */ /* 0x000ff4000fffe03f */
[----:B------:R0:W-:Y:S01]  /*53440*/  STL.64 [R1+0x1450], R4 ;  /* 0x0014500401007387 */ /* 0x0001e20000100a00 */
[----:B------:R1:W-:Y:S03]  /*53450*/  STL.64 [R1+0x1458], R6 ;  /* 0x0014580601007387 */ /* 0x0003e60000100a00 */
[----:B0-----:R-:W3:Y:S01]  /*53460*/  LDL.LU R4, [R1+0x1080] ;  /* 0x0010800001047983 */ /* 0x001ee20000300800 */
[----:B------:R-:W3:Y:S02]  /*53470*/  LDL.LU R5, [R1+0x1084] ;  /* 0x0010840001057983 */ /* 0x000ee40000300800 */
[----:B-1----:R-:W3:Y:S02]  /*53480*/  LDL.LU R6, [R1+0x1088] ;  /* 0x0010880001067983 */ /* 0x002ee40000300800 */
[----:B------:R-:W3:Y:S01]  /*53490*/  LDL.LU R7, [R1+0x108c] ;  /* 0x00108c0001077983 */ /* 0x000ee20000300800 */
[C---:B----4-:R-:W-:Y:S01]  /*534a0*/  HMMA.16816.F32.BF16 R12, R20.reuse, R12, R16 ;  /* 0x0000000c140c723c */ /* 0x050fe20000041810 */
[----:B------:R-:W4:Y:S01]  /*534b0*/  LDL.LU.64 R18, [R1+0x43c0] ;  /* 0x0043c00001127983 */ /* 0x000f220000300a00 */
[----:B------:R-:W4:Y:S11]  /*534c0*/  LDL.LU.64 R16, [R1+0x43b8] ;  /* 0x0043b80001107983 */ /* 0x000f360000300a00 */
[----:B------:R-:W-:Y:S10]  /*534d0*/  @!UPT UIADD3 URZ, URZ, URZ, URZ ;  /* 0x0000003f3f3ff290 */ /* 0x000ff4000fffe03f */
        /* <DEDUP_REMOVED lines=24> */
[----:B----4-:R-:W-:Y:S02]  /*53660*/  HMMA.16816.F32.BF16 R12, R20, R12, R16 ;  /* 0x0000000c140c723c */ /* 0x010fe40000041810 */
[----:B------:R-:W4:Y:S01]  /*53670*/  LDL.LU.64 R18, [R1+0x4360] ;  /* 0x0043600001127983 */ /* 0x000f220000300a00 */
[----:B------:R-:W4:Y:S11]  /*53680*/  LDL.LU.64 R16, [R1+0x4358] ;  /* 0x0043580001107983 */ /* 0x000f360000300a00 */
[----:B------:R-:W-:Y:S09]  /*53690*/  @!UPT UIADD3 URZ, URZ, URZ, URZ ;  /* 0x0000003f3f3ff290 */ /* 0x000ff2000fffe03f */
[----:B------:R-:W-:Y:S01]  /*536a0*/  STL.64 [R1+0x1400], R12 ;  /* 0x0014000c01007387 */ /* 0x000fe20000100a00 */
[----:B------:R0:W-:Y:S03]  /*536b0*/  STL.64 [R1+0x1408], R14 ;  /* 0x0014080e01007387 */ /* 0x0001e60000100a00 */
[----:B0-----:R-:W2:Y:S01]  /*536c0*/  LDL.LU.64 R14, [R1+0x4350] ;  /* 0x00435000010e7983 */ /* 0x001ea20000300a00 */
[----:B------:R-:W2:Y:S02]  /*536d0*/  LDL.LU.64 R12, [R1+0x4348] ;  /* 0x00434800010c7983 */ /* 0x000ea40000300a00 */
[----:B------:R-:W-:Y:S02]  /*536e0*/  IMAD.MOV.U32 R24, RZ, RZ, R2 ;  /* 0x000000ffff187224 */ /* 0x000fe400078e0002 */
[----:B------:R-:W-:-:S07]  /*536f0*/  IMAD.MOV.U32 R25, RZ, RZ, R0 ;  /* 0x000000ffff197224 */ /* 0x000fce00078e0000 */
[C---:B--2---:R-:W-:Y:S01]  /*53700*/  HMMA.16816.F32.BF16 R24, R20.reuse, R24, R12 ;  /* 0x000000181418723c */ /* 0x044fe2000004180c */
[----:B------:R-:W2:Y:S01]  /*53710*/  LDL.LU.64 R14, [R1+0x4340] ;  /* 0x00434000010e7983 */ /* 0x000ea20000300a00 */
[----:B------:R-:W4:Y:S11]  /*53720*/  LDL.LU.64 R12, [R1+0x4338] ;  /* 0x00433800010c7983 */ /* 0x000f360000300a00 */
[----:B------:R-:W-:Y:S10]  /*53730*/  @!UPT UIADD3 URZ, URZ, URZ, URZ ;  /* 0x0000003f3f3ff290 */ /* 0x000ff4000fffe03f */
[----:B------:R-:W-:Y:S01]  /*53740*/  STL.64 [R1+0x13f0], R24 ;  /* 0x0013f01801007387 */ /* 0x000fe20000100a00 */
[----:B------:R4:W-:Y:S02]  /*53750*/  STL.64 [R1+0x13f8], R26 ;  /* 0x0013f81a01007387 */ /* 0x0009e40000100a00 */
[C---:B----4-:R-:W-:Y:S01]  /*53760*/  HMMA.16816.F32.BF16 R24, R20.reuse, R12, R16 ;  /* 0x0000000c1418723c */ /* 0x050fe20000041810 */
[----:B------:R-:W4:Y:S11]  /*53770*/  LDL.LU R16, [R1+0x1060] ;  /* 0x0010600001107983 */ /* 0x000f360000300800 */
[----:B------:R-:W-:Y:S11]  /*53780*/  @!UPT UIADD3 URZ, URZ, URZ, URZ ;  /* 0x0000003f3f3ff290 */ /* 0x000ff6000fffe03f */
        /* <DEDUP_REMOVED lines=9> */
[----:B--2---:R-:W-:Y:S01]  /*53820*/  STL.64 [R1+0x4260], R14 ;  /* 0x0042600e01007387 */ /* 0x004fe20000100a00 */
[----:B------:R0:W-:Y:S03]  /*53830*/  STL.64 [R1+0x4258], R12 ;  /* 0x0042580c01007387 */ /* 0x0001e60000100a00 */
[----:B0-----:R-:W2:Y:S04]  /*53840*/  LDL.64 R12, [R1+0x90] ;  /* 0x00009000010c7983 */ /* 0x001ea80000100a00 */
[----:B--2---:R0:W-:Y:S04]  /*53850*/  STL.64 [R1+0x42e0], R12 ;  /* 0x0042e00c01007387 */ /* 0x0041e80000100a00 */
[----:B0-----:R-:W2:Y:S04]  /*53860*/  LDL.64 R12, [R1+0xd0] ;  /* 0x0000d000010c7983 */ /* 0x001ea80000100a00 */
[----:B--2---:R0:W-:Y:S04]  /*53870*/  STL.64 [R1+0x42e8], R12 ;  /* 0x0042e80c01007387 */ /* 0x0041e80000100a00 */
[----:B0-----:R-:W2:Y:S01]  /*53880*/  LDL.LU R12, [R1+0x1000] ;  /* 0x00100000010c7983 */ /* 0x001ea20000300800 */
[----:B------:R-:W2:Y:S02]  /*53890*/  LDL.LU R13, [R1+0x1004] ;  /* 0x00100400010d7983 */ /* 0x000ea40000300800 */
[----:B------:R-:W2:Y:S02]  /*538a0*/  LDL.LU R14, [R1+0x1008] ;  /* 0x00100800010e7983 */ /* 0x000ea40000300800 */
[----:B------:R-:W2:Y:S01]  /*538b0*/  LDL.LU R15, [R1+0x100c] ;  /* 0x00100c00010f7983 */ /* 0x000ea20000300800 */
[C---:B---3--:R-:W-:Y:S01]  /*538c0*/  HMMA.16816.F32.BF16 R4, R20.reuse, R8, R4 ;  /* 0x000000081404723c */ /* 0x048fe20000041804 */
[----:B--2---:R-:W-:Y:S01]  /*538d0*/  STL.64 [R1+0x42f8], R14 ;  /* 0x0042f80e01007387 */ /* 0x004fe20000100a00 */
[----:B------:R0:W-:Y:S03]  /*538e0*/  STL.64 [R1+0x42f0], R12 ;  /* 0x0042f00c01007387 */ /* 0x0001e60000100a00 */
[----:B0-----:R-:W2:Y:S04]  /*538f0*/  LDL.64 R12, [R1+0xf0] ;  /* 0x0000f000010c7983 */ /* 0x001ea80000100a00 */
[----:B--2---:R0:W-:Y:S04]  /*53900*/  STL.64 [R1+0x4310], R12 ;  /* 0x0043100c01007387 */ /* 0x0041e80000100a00 */
[----:B0-----:R-:W2:Y:S10]  /*53910*/  LDL.64 R12, [R1+0x100] ;  /* 0x00010000010c7983 */ /* 0x001eb40000100a00 */
[----:B------:R0:W-:Y:S02]  /*53920*/  STL.64 [R1+0x13d0], R4 ;  /* 0x0013d00401007387 */ /* 0x0001e40000100a00 */
[----:B------:R-:W-:Y:S01]  /*53930*/  STL.64 [R1+0x13d8], R6 ;  /* 0x0013d80601007387 */ /* 0x000fe20000100a00 */
[----:B0-----:R-:W4:Y:S01]  /*53940*/  LDL.LU.64 R4, [R1+0x4330] ;  /* 0x0043300001047983 */ /* 0x001f220000300a00 */
[----:B------:R-:W-:Y:S02]  /*53950*/  STL.64 [R1+0x4250], R10 ;  /* 0x0042500a01007387 */ /* 0x000fe40000100a00 */
[----:B------:R0:W-:Y:S02]  /*53960*/  STL.64 [R1+0x4248], R8 ;  /* 0x0042480801007387 */ /* 0x0001e40000100a00 */
[----:B0-----:R-:W3:Y:S01]  /*53970*/  LDL.LU R8, [R1+0xee0] ;  /* 0x000ee00001087983 */ /* 0x001ee20000300800 */
        /* <DEDUP_REMOVED lines=11> */
[----:B------:R-:W3:Y:S11]  /*53a30*/  LDL.LU.64 R16, [R1+0x4320] ;  /* 0x0043200001107983 */ /* 0x000ef60000300a00 */
[----:B------:R0:W-:Y:S02]  /*53a40*/  STL.64 [R1+0x1220], R20 ;  /* 0x0012201401007387 */ /* 0x0001e40000100a00 */
[----:B------:R-:W-:Y:S02]  /*53a50*/  STL.64 [R1+0x1228], R22 ;  /* 0x0012281601007387 */ /* 0x000fe40000100a00 */
[----:B------:R-:W-:Y:S01]  /*53a60*/  IMAD.MOV.U32 R3, RZ, RZ, R13 ;  /* 0x000000ffff037224 */ /* 0x000fe200078e000d */
[----:B0-----:R-:W4:Y:S01]  /*53a70*/  LDL.64 R20, [R1+0xa0] ;  /* 0x0000a00001147983 */ /* 0x001f220000100a00 */
[----:B------:R0:W-:Y:S03]  /*53a80*/  STL.64 [R1+0x4268], R4 ;  /* 0x0042680401007387 */ /* 0x0001e60000100a00 */
[----:B0-----:R-:W4:Y:S01]  /*53a90*/  LDL.LU R4, [R1+0xf00] ;  /* 0x000f000001047983 */ /* 0x001f220000300800 */
[----:B------:R-:W4:Y:S02]  /*53aa0*/  LDL.LU R5, [R1+0xf04] ;  /* 0x000f040001057983 */ /* 0x000f240000300800 */
[----:B------:R-:W4:Y:S02]  /*53ab0*/  LDL.LU R6, [R1+0xf08] ;  /* 0x000f080001067983 */ /* 0x000f240000300800 */
[----:B------:R-:W4:Y:S01]  /*53ac0*/  LDL.LU R7, [R1+0xf0c] ;  /* 0x000f0c0001077983 */ /* 0x000f220000300800 */
[C---:B---3--:R-:W-:Y:S11]  /*53ad0*/  HMMA.16816.F32.BF16 R24, R16.reuse, R12, R24 ;  /* 0x0000000c1018723c */ /* 0x048ff60000041818 */
[----:B------:R-:W-:Y:S11]  /*53ae0*/  @!UPT UIADD3 URZ, URZ, URZ, URZ ;  /* 0x0000003f3f3ff290 */ /* 0x000ff6000fffe03f */
[----:B------:R-:W-:Y:S01]  /*53af0*/  @!UPT UIADD3 URZ, URZ, URZ, URZ ;  /* 0x0000003f3f3ff290 */ /* 0x000fe2000fffe03f */
[----:B------:R0:W-:Y:S01]  /*53b00*/  STL.64 [R1+0x1210], R24 ;  /* 0x0012101801007387 */ /* 0x0001e20000100a00 */
[----:B------:R1:W-:Y:S03]  /*53b10*/  STL.64 [R1+0x1218], R26 ;  /* 0x0012181a01007387 */ /* 0x0003e60000100a00 */
[----:B0-----:R-:W3:Y:S01]  /*53b20*/  LDL.LU.64 R24, [R1+0x4318] ;  /* 0x0043180001187983 */ /* 0x001ee20000300a00 */
[----:B-1----:R-:W-:Y:S02]  /*53b30*/  IMAD.MOV.U32 R26, RZ, RZ, R12 ;  /* 0x000000ffff1a7224 */ /* 0x002fe400078e000c */
        /* <DEDUP_REMOVED lines=12> */
[----:B------:R-:W3:Y:S01]  /*53c00*/  LDL.LU.64 R12, [R1+0x42f0] ;  /* 0x0042f000010c7983 */ /* 0x000ee20000300a00 */
[----:B------:R-:W-:Y:S01]  /*53c10*/  STL [R1+0x421c], R27 ;  /* 0x00421c1b01007387 */ /* 0x000fe20000100800 */
[----:B------:R-:W-:Y:S01]  /*53c20*/  STL [R1+0x4218], R28 ;  /* 0x0042181c01007387 */ /* 0x000fe20000100800 */
        /* <DEDUP_REMOVED lines=18> */
[----:B------:R-:W2:Y:S01]  /*53d50*/  LDL.LU.64 R12, [R1+0x42e0] ;  /* 0x0042e000010c7983 */ /* 0x000ea20000300a00 */
[----:B----4-:R-:W-:Y:S02]  /*53d60*/  HMMA.16816.F32.BF16 R4, R16, R20, R4 ;  /* 0x000000141004723c */ /* 0x010fe40000041804 */
[----:B------:R-:W-:Y:S02]  /*53d70*/  STL [R1+0x4224], R24 ;  /* 0x0042241801007387 */ /* 0x000fe40000100800 */
[----:B------:R-:W-:Y:S02]  /*53d80*/  STL [R1+0x4220], R25 ;  /* 0x0042201901007387 */ /* 0x000fe40000100800 */
[----:B------:R-:W-:-:S02]  /*53d90*/  IMAD.MOV.U32 R29, RZ, RZ, R21 ;  /* 0x000000ffff1d7224 */ /* 0x000fc400078e0015 */
[----:B-1----:R-:W-:Y:S11]  /*53da0*/  IMAD.MOV.U32 R26, RZ, RZ, R20 ;  /* 0x000000ffff1a7224 */ /* 0x002ff600078e0014 */
        /* <DEDUP_REMOVED lines=8> */
[----:B------:R0:W-:Y:S01]  /*53e30*/  STL.64 [R1+0x11c0], R4 ;  /* 0x0011c00401007387 */ /* 0x0001e20000100a00 */
[----:B------:R1:W-:Y:S03]  /*53e40*/  STL.64 [R1+0x11c8], R6 ;  /* 0x0011c80601007387 */ /* 0x0003e60000100a00 */
[----:B0-----:R-:W2:Y:S01]  /*53e50*/  LDL.LU R4, [R1+0xe60] ;  /* 0x000e600001047983 */ /* 0x001ea20000300800 */
[----:B------:R-:W2:Y:S02]  /*53e60*/  LDL.LU R5, [R1+0xe64] ;  /* 0x000e640001057983 */ /* 0x000ea40000300800 */
[----:B-1----:R-:W3:Y:S02]  /*53e70*/  LDL.LU R6, [R1+0xe68] ;  /* 0x000e680001067983 */ /* 0x002ee40000300800 */
[----:B------:R-:W3:Y:S02]  /*53e80*/  LDL.LU R7, [R1+0xe6c] ;  /* 0x000e6c0001077983 */ /* 0x000ee40000300800 */
[----:B---3--:R-:W-:Y:S01]  /*53e90*/  STL.64 [R1+0x4278], R6 ;  /* 0x0042780601007387 */ /* 0x008fe20000100a00 */
[----:B--2---:R0:W-:Y:S03]  /*53ea0*/  STL.64 [R1+0x4270], R4 ;  /* 0x0042700401007387 */ /* 0x0041e60000100a00 */
[----:B0-----:R-:W2:Y:S04]  /*53eb0*/  LDL.64 R4, [R1+0x10] ;  /* 0x0000100001047983 */ /* 0x001ea80000100a00 */
[----:B--2---:R0:W-:Y:S04]  /*53ec0*/  STL.64 [R1+0x4288], R4 ;  /* 0x0042880401007387 */ /* 0x0041e80000100a00 */
        /* <DEDUP_REMOVED lines=33> */
[----:B----4-:R-:W-:Y:S01]  /*540e0*/  HMMA.16816.F32.BF16 R24, R16, R4, R24 ;  /* 0x000000041018723c */ /* 0x010fe20000041818 */
        /* <DEDUP_REMOVED lines=14> */
[----:B------:R-:W-:Y:S01]  /*541d0*/  STL [R1+0x4234], R3 ;  /* 0x0042340301007387 */ /* 0x000fe20000100800 */
[----:B------:R-:W-:Y:S02]  /*541e0*/  STL [R1+0x4230], R28 ;  /* 0x0042301c01007387 */ /* 0x000fe40000100800 */
[----:B------:R0:W-:Y:S02]  /*541f0*/  STL.64 [R1+0x13c0], R24 ;  /* 0x0013c01801007387 */ /* 0x0001e40000100a00 */
[----:B------:R1:W-:Y:S02]  /*54200*/  STL.64 [R1+0x13c8], R26 ;  /* 0x0013c81a01007387 */ /* 0x0003e40000100a00 */
[----:B0-----:R-:W-:-:S02]  /*54210*/  IMAD.MOV.U32 R25, RZ, RZ, R4 ;  /* 0x000000ffff197224 */ /* 0x001fc400078e0004 */
[----:B-1----:R-:W-:Y:S02]  /*54220*/  IMAD.MOV.U32 R27, RZ, RZ, R5 ;  /* 0x000000ffff1b7224 */ /* 0x002fe400078e0005 */
[----:B------:R-:W2:Y:S03]  /*54230*/  LDL.LU.64 R4, [R1+0x42d8] ;  /* 0x0042d80001047983 */ /* 0x000ea60000300a00 */
[----:B------:R-:W-:Y:S02]  /*54240*/  STL [R1+0x423c], R27 ;  /* 0x00423c1b01007387 */ /* 0x000fe40000100800 */
[----:B------:R0:W-:Y:S02]  /*54250*/  STL [R1+0x4238], R25 ;  /* 0x0042381901007387 */ /* 0x0001e40000100800 */
[----:B------:R-:W2:Y:S01]  /*54260*/  LDL.LU R24, [R1+0xec0] ;  /* 0x000ec00001187983 */ /* 0x000ea20000300800 */
[----:B0-----:R-:W2:Y:S01]  /*54270*/  LDL.LU R25, [R1+0xec4] ;  /* 0x000ec40001197983 */ /* 0x001ea20000300800 */
[----:B------:R-:W2:Y:S02]  /*54280*/  LDL.LU R26, [R1+0xec8] ;  /* 0x000ec800011a7983 */ /* 0x000ea40000300800 */
[----:B------:R-:W2:Y:S02]  /*54290*/  LDL.LU R27, [R1+0xecc] ;  /* 0x000ecc00011b7983 */ /* 0x000ea40000300800 */
[C---:B--2---:R-:W-:Y:S11]  /*542a0*/  HMMA.16816.F32.BF16 R24, R16.reuse, R4, R24 ;  /* 0x000000041018723c */ /* 0x044ff60000041818 */
[----:B------:R-:W-:Y:S11]  /*542b0*/  @!UPT UIADD3 URZ, URZ, URZ, URZ ;  /* 0x0000003f3f3ff290 */ /* 0x000ff6000fffe03f */
[----:B------:R-:W-:Y:S01]  /*542c0*/  @!UPT UIADD3 URZ, URZ, URZ, URZ ;  /* 0x0000003f3f3ff290 */ /* 0x000fe2000fffe03f */
[----:B------:R0:W-:Y:S01]  /*542d0*/  STL.64 [R1+0x13b0], R24 ;  /* 0x0013b01801007387 */ /* 0x0001e20000100a00 */
[----:B------:R1:W-:Y:S02]  /*542e0*/  STL.64 [R1+0x13b8], R26 ;  /* 0x0013b81a01007387 */ /* 0x0003e40000100a00 */
[----:B0-----:R-:W-:Y:S02]  /*542f0*/  IMAD.MOV.U32 R24, RZ, RZ, R5 ;  /* 0x000000ffff187224 */ /* 0x001fe400078e0005 */
[----:B-1----:R-:W-:Y:S02]  /*54300*/  IMAD.MOV.U32 R26, RZ, RZ, R4 ;  /* 0x000000ffff1a7224 */ /* 0x002fe400078e0004 */
[----:B------:R-:W2:Y:S03]  /*54310*/  LDL.LU.64 R4, [R1+0x42d0] ;  /* 0x0042d00001047983 */ /* 0x000ea60000300a00 */
        /* <DEDUP_REMOVED lines=37> */
[C---:B--2---:R-:W-:Y:S11]  /*54570*/  HMMA.16816.F32.BF16 R4, R16.reuse, R12, R4 ;  /* 0x0000000c1004723c */ /* 0x044ff60000041804 */
[----:B------:R-:W-:Y:S11]  /*54580*/  @!UPT UIADD3 URZ, URZ, URZ, URZ ;  /* 0x0000003f3f3ff290 */ /* 0x000ff6000fffe03f */
[----:B------:R-:W-:Y:S01]  /*54590*/  @!UPT UIADD3 URZ, URZ, URZ, URZ ;  /* 0x0000003f3f3ff290 */ /* 0x000fe2000fffe03f */
[----:B------:R0:W-:Y:S01]  /*545a0*/  STL.64 [R1+0x1360], R4 ;  /* 0x0013600401007387 */ /* 0x0001e20000100a00 */
[----:B------:R1:W-:Y:S03]  /*545b0*/  STL.64 [R1+0x1368], R6 ;  /* 0x0013680601007387 */ /* 0x0003e60000100a00 */
[----:B0-----:R-:W2:Y:S01]  /*545c0*/  LDL.LU.64 R4, [R1+0x4268] ;  /* 0x0042680001047983 */ /* 0x001ea20000300a00 */
[----:B-1----:R-:W-:Y:S02]  /*545d0*/  IMAD.MOV.U32 R7, RZ, RZ, R12 ;  /* 0x000000ffff077224 */ /* 0x002fe400078e000c */
[----:B------:R-:W-:Y:S02]  /*545e0*/  IMAD.MOV.U32 R6, RZ, RZ, R13 ;  /* 0x000000ffff067224 */ /* 0x000fe400078e000d */
[----:B------:R-:W2:Y:S01]  /*545f0*/  LDL.LU.64 R14, [R1+0x4260] ;  /* 0x00426000010e7983 */ /* 0x000ea20000300a00 */
        /* <DEDUP_REMOVED lines=8> */
[----:B--2---:R-:W-:Y:S02]  /*54680*/  STL.64 [R1+0x4110], R14 ;  /* 0x0041100e01007387 */ /* 0x004fe40000100a00 */
[----:B------:R0:W-:Y:S02]  /*54690*/  STL.64 [R1+0x4108], R12 ;  /* 0x0041080c01007387 */ /* 0x0001e40000100a00 */
[----:B0-----:R-:W2:Y:S01]  /*546a0*/  LDL.LU R12, [R1+0xe30] ;  /* 0x000e3000010c7983 */ /* 0x001ea20000300800 */
[----:B------:R-:W2:Y:S02]  /*546b0*/  LDL.LU R13, [R1+0xe34] ;  /* 0x000e3400010d7983 */ /* 0x000ea40000300800 */
[----:B------:R-:W2:Y:S02]  /*546c0*/  LDL.LU R14, [R1+0xe38] ;  /* 0x000e3800010e7983 */ /* 0x000ea40000300800 */
[----:B------:R-:W2:Y:S01]  /*546d0*/  LDL.LU R15, [R1+0xe3c] ;  /* 0x000e3c00010f7983 */ /* 0x000ea20000300800 */
[C---:B----4-:R-:W-:Y:S08]  /*546e0*/  HMMA.16816.F32.BF16 R20, R16.reuse, R8, R20 ;  /* 0x000000081014723c */ /* 0x050ff00000041814 */
[----:B--2---:R-:W-:Y:S01]  /*546f0*/  HMMA.16816.F32.BF16 R12, R16, R4, R12 ;  /* 0x00000004100c723c */ /* 0x004fe2000004180c */
[----:B---3--:R-:W-:Y:S11]  /*54700*/  LDSM.16.MT88.4 R16, [R11+0x14000] ;  /* 0x014000000b10783b */ /* 0x008ff60000004200 */
[----:B------:R-:W-:Y:S03]  /*54710*/  @!UPT UIADD3 URZ, URZ, URZ, URZ ;  /* 0x0000003f3f3ff290 */ /* 0x000fe6000fffe03f */
[----:B------:R-:W-:Y:S01]  /*54720*/  STL.64 [R1+0x1340], R20 ;  /* 0x0013401401007387 */ /* 0x000fe20000100a00 */
[----:B------:R-:W-:Y:S02]  /*54730*/  STL.64 [R1+0x1348], R22 ;  /* 0x0013481601007387 */ /* 0x000fe40000100a00 */
[----:B------:R-:W-:Y:S02]  /*54740*/  STL.64 [R1+0x40f0], R4 ;  /* 0x0040f00401007387 */ /* 0x000fe40000100a00 */
[----:B------:R-:W0:Y:S03]  /*54750*/  LDSM.16.MT88.4 R20, [R10+0x14180] ;  /* 0x014180000a14783b */ /* 0x000e260000004200 */
[----:B------:R-:W-:Y:S01]  /*54760*/  STL.64 [R1+0x11b0], R12 ;  /* 0x0011b00c01007387 */ /* 0x000fe20000100a00 */
[----:B------:R-:W-:Y:S02]  /*54770*/  STL.64 [R1+0x11b8], R14 ;  /* 0x0011b80e01007387 */ /* 0x000fe40000100a00 */
[----:B------:R-:W-:Y:S02]  /*54780*/  STL [R1+0x4100], R11 ;  /* 0x0041000b01007387 */ /* 0x000fe40000100800 */
[----:B------:R1:W-:Y:S02]  /*54790*/  STL.64 [R1+0x40f8], R8 ;  /* 0x0040f80801007387 */ /* 0x0003e40000100a00 */
        /* <DEDUP_REMOVED lines=8> */
[----:B------:R1:W-:Y:S01]  /*54820*/  STL.64 [R1+0x4140], R4 ;  /* 0x0041400401007387 */ /* 0x0003e20000100a00 */
[----:B------:R-:W-:Y:S02]  /*54830*/  IMAD.MOV.U32 R13, RZ, RZ, R6 ;  /* 0x000000ffff0d7224 */ /* 0x000fe400078e0006 */
[----:B------:R-:W-:Y:S01]  /*54840*/  IMAD.MOV.U32 R12, RZ, RZ, R7 ;  /* 0x000000ffff0c7224 */ /* 0x000fe200078e0007 */
[----:B---3--:R-:W-:Y:S01]  /*54850*/  STL.64 [R1+0x4120], R10 ;  /* 0x0041200a01007387 */ /* 0x008fe20000100a00 */
[----:B--2---:R-:W-:Y:S02]  /*54860*/  STL.64 [R1+0x4118], R8 ;  /* 0x0041180801007387 */ /* 0x004fe40000100a00 */
[----:B-1----:R-:W2:Y:S02]  /*54870*/  LDL.LU R4, [R1+0xd90] ;  /* 0x000d900001047983 */ /* 0x002ea40000300800 */
[----:B------:R-:W2:Y:S01]  /*54880*/  LDL.LU R5, [R1+0xd94] ;  /* 0x000d940001057983 */ /* 0x000ea20000300800 */
[----:B------:R-:W3:Y:S01]  /*54890*/  LDL.LU R6, [R1+0xd98] ;  /* 0x000d980001067983 */ /* 0x000ee20000300800 */
[----:B------:R-:W3:Y:S03]  /*548a0*/  LDL.LU R7, [R1+0xd9c] ;  /* 0x000d9c0001077983 */ /* 0x000ee60000300800 */
[----:B---3--:R-:W-:Y:S01]  /*548b0*/  STL.64 [R1+0x4150], R6 ;  /* 0x0041500601007387 */ /* 0x008fe20000100a00 */
[----:B--2---:R1:W-:Y:S02]  /*548c0*/  STL.64 [R1+0x4148], R4 ;  /* 0x0041480401007387 */ /* 0x0043e40000100a00 */
[----:B-1----:R-:W-:-:S02]  /*548d0*/  IMAD.MOV.U32 R4, RZ, RZ, R25 ;  /* 0x000000ffff047224 */ /* 0x002fc400078e0019 */
[----:B------:R-:W-:Y:S01]  /*548e0*/  IMAD.MOV.U32 R5, RZ, RZ, R3 ;  /* 0x000000ffff057224 */ /* 0x000fe200078e0003 */
[----:B------:R-:W2:Y:S01]  /*548f0*/  LDL.LU R25, [R1+0x4238] ;  /* 0x0042380001197983 */ /* 0x000ea20000300800 */
[----:B------:R-:W3:Y:S03]  /*54900*/  LDL.LU R3, [R1+0x4234] ;  /* 0x0042340001037983 */ /* 0x000ee60000300800 */
[----:B------:R4:W-:Y:S01]  /*54910*/  STL.64 [R1+0x4160], R4 ;  /* 0x0041600401007387 */ /* 0x0009e20000100a00 */
[----:B------:R1:W-:Y:S02]  /*54920*/  STL.64 [R1+0x4128], R12 ;  /* 0x0041280c01007387 */ /* 0x0003e40000100a00 */
[----:B----4-:R-:W-:Y:S02]  /*54930*/  IMAD.MOV.U32 R4, RZ, RZ, R26 ;  /* 0x000000ffff047224 */ /* 0x010fe400078e001a */
[----:B-1----:R-:W-:-:S02]  /*54940*/  IMAD.MOV.U32 R12, RZ, RZ, R28 ;  /* 0x000000ffff0c7224 */ /* 0x002fc400078e001c */
[----:B------:R-:W-:Y:S01]  /*54950*/  IMAD.MOV.U32 R5, RZ, RZ, R24 ;  /* 0x000000ffff057224 */ /* 0x000fe200078e0018 */
[----:B------:R-:W4:Y:S01]  /*54960*/  LDL.LU R28, [R1+0x4230] ;  /* 0x00423000011c7983 */ /* 0x000f220000300800 */
[----:B------:R-:W-:Y:S02]  /*54970*/  IMAD.MOV.U32 R13, RZ, RZ, R29 ;  /* 0x000000ffff0d7224 */ /* 0x000fe400078e001d */
[----:B------:R-:W3:Y:S02]  /*54980*/  LDL.LU R29, [R1+0x422c] ;  /* 0x00422c00011d7983 */ /* 0x000ee40000300800 */
[----:B------:R-:W3:Y:S01]  /*54990*/  LDL.LU R26, [R1+0x4228] ;  /* 0x00422800011a7983 */ /* 0x000ee20000300800 */
[----:B------:R-:W3:Y:S01]  /*549a0*/  LDL.LU R24, [R1+0x4224] ;  /* 0x0042240001187983 */ /* 0x000ee20000300800 */
[----:B------:R-:W-:Y:S02]  /*549b0*/  STL.64 [R1+0x4178], R4 ;  /* 0x0041780401007387 */ /* 0x000fe40000100a00 */
[----:B------:R1:W-:Y:S02]  /*549c0*/  STL.64 [R1+0x4158], R12 ;  /* 0x0041580c01007387 */ /* 0x0003e40000100a00 */
[----:B-1----:R-:W3:Y:S01]  /*549d0*/  LDL.LU R12, [R1+0xda0] ;  /* 0x000da000010c7983 */ /* 0x002ee20000300800 */
[----:B------:R-:W3:Y:S02]  /*549e0*/  LDL.LU R13, [R1+0xda4] ;  /* 0x000da400010d7983 */ /* 0x000ee40000300800 */
[----:B------:R-:W3:Y:S02]  /*549f0*/  LDL.LU R14, [R1+0xda8] ;  /* 0x000da800010e7983 */ /* 0x000ee40000300800 */
[----:B------:R-:W3:Y:S02]  /*54a00*/  LDL.LU R15, [R1+0xdac] ;  /* 0x000dac00010f7983 */ /* 0x000ee40000300800 */
[----:B------:R-:W-:-:S02]  /*54a10*/  IMAD.MOV.U32 R5, RZ, RZ, R27 ;  /* 0x000000ffff057224 */ /* 0x000fc400078e001b */
[----:B--2---:R-:W-:Y:S02]  /*54a20*/  IMAD.MOV.U32 R4, RZ, RZ, R25 ;  /* 0x000000ffff047224 */ /* 0x004fe400078e0019 */
[----:B------:R-:W2:Y:S01]  /*54a30*/  LDL.LU R25, [R1+0x4220] ;  /* 0x0042200001197983 */ /* 0x000ea20000300800 */
[----:B------:R-:W2:Y:S02]  /*54a40*/  LDL.LU R27, [R1+0x421c] ;  /* 0x00421c00011b7983 */ /* 0x000ea40000300800 */
[----:B------:R-:W-:Y:S01]  /*54a50*/  STL.64 [R1+0x4190], R4 ;  /* 0x0041900401007387 */ /* 0x000fe20000100a00 */
[----:B---3--:R-:W-:Y:S01]  /*54a60*/  STL.64 [R1+0x4170], R14 ;  /* 0x0041700e01007387 */ /* 0x008fe20000100a00 */
[----:B------:R1:W-:Y:S03]  /*54a70*/  STL.64 [R1+0x4168], R12 ;  /* 0x0041680c01007387 */ /* 0x0003e60000100a00 */
[----:B-1----:R-:W3:Y:S01]  /*54a80*/  LDL.LU R12, [R1+0xdb0] ;  /* 0x000db000010c7983 */ /* 0x002ee20000300800 */
[----:B------:R-:W3:Y:S02]  /*54a90*/  LDL.LU R13, [R1+0xdb4] ;  /* 0x000db400010d7983 */ /* 0x000ee40000300800 */
[----:B------:R-:W2:Y:S02]  /*54aa0*/  LDL.LU R14, [R1+0xdb8] ;  /* 0x000db800010e7983 */ /* 0x000ea40000300800 */
[----:B------:R-:W2:Y:S02]  /*54ab0*/  LDL.LU R15, [R1+0xdbc] ;  /* 0x000dbc00010f7983 */ /* 0x000ea40000300800 */
[----:B----4-:R-:W-:-:S02]  /*54ac0*/  IMAD.MOV.U32 R4, RZ, RZ, R28 ;  /* 0x000000ffff047224 */ /* 0x010fc400078e001c */
[----:B------:R-:W-:Y:S01]  /*54ad0*/  IMAD.MOV.U32 R5, RZ, RZ, R3 ;  /* 0x000000ffff057224 */ /* 0x000fe200078e0003 */
[----:B------:R-:W4:Y:S01]  /*54ae0*/  LDL.LU R28, [R1+0x4218] ;  /* 0x00421800011c7983 */ /* 0x000f220000300800 */
[----:B------:R-:W4:Y:S03]  /*54af0*/  LDL.LU R3, [R1+0x4214] ;  /* 0x0042140001037983 */ /* 0x000f260000300800 */
[----:B------:R1:W-:Y:S02]  /*54b00*/  STL.64 [R1+0x41a8], R4 ;  /* 0x0041a80401007387 */ /* 0x0003e40000100a00 */
[----:B-1----:R-:W-:Y:S02]  /*54b10*/  IMAD.MOV.U32 R4, RZ, RZ, R26 ;  /* 0x000000ffff047224 */ /* 0x002fe400078e001a */
[----:B------:R-:W-:Y:S01]  /*54b20*/  IMAD.MOV.U32 R5, RZ, RZ, R29 ;  /* 0x000000ffff057224 */ /* 0x000fe200078e001d */
[----:B------:R-:W4:Y:S04]  /*54b30*/  LDL.LU R26, [R1+0x4210] ;  /* 0x00421000011a7983 */ /* 0x000f280000300800 */
[----:B------:R-:W-:Y:S04]  /*54b40*/  STL.64 [R1+0x41c0], R4 ;  /* 0x0041c00401007387 */ /* 0x000fe80000100a00 */
[----:B--2---:R-:W-:Y:S01]  /*54b50*/  STL.64 [R1+0x4188], R14 ;  /* 0x0041880e01007387 */ /* 0x004fe20000100a00 */
[----:B---3--:R1:W-:Y:S03]  /*54b60*/  STL.64 [R1+0x4180], R12 ;  /* 0x0041800c01007387 */ /* 0x0083e60000100a00 */
[----:B-1----:R-:W2:Y:S01]  /*54b70*/  LDL.LU R12, [R1+0xdc0] ;  /* 0x000dc000010c7983 */ /* 0x002ea20000300800 */
[----:B------:R-:W2:Y:S02]  /*54b80*/  LDL.LU R13, [R1+0xdc4] ;  /* 0x000dc400010d7983 */ /* 0x000ea40000300800 */
[----:B------:R-:W3:Y:S02]  /*54b90*/  LDL.LU R14, [R1+0xdc8] ;  /* 0x000dc800010e7983 */ /* 0x000ee40000300800 */
[----:B------:R-:W3:Y:S02]  /*54ba0*/  LDL.LU R15, [R1+0xdcc] ;  /* 0x000dcc00010f7983 */ /* 0x000ee40000300800 */
[----:B------:R-:W-:-:S02]  /*54bb0*/  IMAD.MOV.U32 R4, RZ, RZ, R25 ;  /* 0x000000ffff047224 */ /* 0x000fc400078e0019 */
[----:B------:R-:W-:Y:S02]  /*54bc0*/  IMAD.MOV.U32 R5, RZ, RZ, R24 ;  /* 0x000000ffff057224 */ /* 0x000fe400078e0018 */
[----:B----4-:R-:W-:Y:S02]  /*54bd0*/  IMAD.MOV.U32 R24, RZ, RZ, R28 ;  /* 0x000000ffff187224 */ /* 0x010fe400078e001c */
[----:B------:R-:W-:Y:S01]  /*54be0*/  IMAD.MOV.U32 R25, RZ, RZ, R27 ;  /* 0x000000ffff197224 */ /* 0x000fe200078e001b */
[----:B------:R-:W-:Y:S04]  /*54bf0*/  STL.64 [R1+0x41d8], R4 ;  /* 0x0041d80401007387 */ /* 0x000fe80000100a00 */
[----:B---3--:R-:W-:Y:S01]  /*54c00*/  STL.64 [R1+0x41a0], R14 ;  /* 0x0041a00e01007387 */ /* 0x008fe20000100a00 */
[----:B--2---:R1:W-:Y:S03]  /*54c10*/  STL.64 [R1+0x4198], R12 ;  /* 0x0041980c01007387 */ /* 0x0043e60000100a00 */
[----:B-1----:R-:W2:Y:S01]  /*54c20*/  LDL.LU R12, [R1+0xdd0] ;  /* 0x000dd000010c7983 */ /* 0x002ea20000300800 */
[----:B------:R-:W2:Y:S02]  /*54c30*/  LDL.LU R13, [R1+0xdd4] ;  /* 0x000dd400010d7983 */ /* 0x000ea40000300800 */
[----:B------:R-:W3:Y:S02]  /*54c40*/  LDL.LU R14, [R1+0xdd8] ;  /* 0x000dd800010e7983 */ /* 0x000ee40000300800 */
[----:B------:R-:W3:Y:S01]  /*54c50*/  LDL.LU R15, [R1+0xddc] ;  /* 0x000ddc00010f7983 */ /* 0x000ee20000300800 */
[----:B------:R-:W-:Y:S01]  /*54c60*/  STL.64 [R1+0x41f8], R24 ;  /* 0x0041f81801007387 */ /* 0x000fe20000100a00 */
[----:B------:R-:W4:Y:S02]  /*54c70*/  LDL.LU R4, [R1+0xe00] ;  /* 0x000e000001047983 */ /* 0x000f240000300800 */
[----:B------:R-:W4:Y:S02]  /*54c80*/  LDL.LU R5, [R1+0xe04] ;  /* 0x000e040001057983 */ /* 0x000f240000300800 */
[----:B------:R-:W2:Y:S01]  /*54c90*/  LDL.LU R6, [R1+0xe08] ;  /* 0x000e080001067983 */ /* 0x000ea20000300800 */
[----:B------:R-:W2:Y:S04]  /*54ca0*/  LDL.LU R7, [R1+0xe0c] ;  /* 0x000e0c0001077983 */ /* 0x000ea80000300800 */
[----:B--2---:R-:W-:Y:S01]  /*54cb0*/  STL.64 [R1+0x41f0], R6 ;  /* 0x0041f00601007387 */ /* 0x004fe20000100a00 */
[----:B----4-:R1:W-:Y:S03]  /*54cc0*/  STL.64 [R1+0x41e8], R4 ;  /* 0x0041e80401007387 */ /* 0x0103e60000100a00 */
        /* <DEDUP_REMOVED lines=10> */
[----:B---3--:R-:W-:Y:S01]  /*54d70*/  STL.64 [R1+0x41b8], R14 ;  /* 0x0041b80e01007387 */ /* 0x008fe20000100a00 */
[----:B------:R1:W-:Y:S03]  /*54d80*/  STL.64 [R1+0x41b0], R12 ;  /* 0x0041b00c01007387 */ /* 0x0003e60000100a00 */
[----:B-1----:R-:W2:Y:S01]  /*54d90*/  LDL.LU R12, [R1+0xde0] ;  /* 0x000de000010c7983 */ /* 0x002ea20000300800 */
[----:B------:R-:W2:Y:S02]  /*54da0*/  LDL.LU R13, [R1+0xde4] ;  /* 0x000de400010d7983 */ /* 0x000ea40000300800 */
[----:B------:R-:W3:Y:S02]  /*54db0*/  LDL.LU R14, [R1+0xde8] ;  /* 0x000de800010e7983 */ /* 0x000ee40000300800 */
[----:B------:R-:W3:Y:S02]  /*54dc0*/  LDL.LU R15, [R1+0xdec] ;  /* 0x000dec00010f7983 */ /* 0x000ee40000300800 */
[----:B------:R-:W-:-:S02]  /*54dd0*/  IMAD.MOV.U32 R24, RZ, RZ, R26 ;  /* 0x000000ffff187224 */ /* 0x000fc400078e001a */
[----:B------:R-:W-:Y:S01]  /*54de0*/  IMAD.MOV.U32 R25, RZ, RZ, R3 ;  /* 0x000000ffff197224 */ /* 0x000fe200078e0003 */
[----:B---3--:R-:W-:Y:S01]  /*54df0*/  STL.64 [R1+0x41d0], R14 ;  /* 0x0041d00e01007387 */ /* 0x008fe20000100a00 */
[----:B--2---:R1:W-:Y:S03]  /*54e00*/  STL.64 [R1+0x41c8], R12 ;  /* 0x0041c80c01007387 */ /* 0x0043e60000100a00 */
[----:B-1----:R-:W2:Y:S01]  /*54e10*/  LDL.LU R12, [R1+0xdf0] ;  /* 0x000df000010c7983 */ /* 0x002ea20000300800 */
[----:B------:R-:W2:Y:S02]  /*54e20*/  LDL.LU R13, [R1+0xdf4] ;  /* 0x000df400010d7983 */ /* 0x000ea40000300800 */
[----:B------:R-:W2:Y:S02]  /*54e30*/  LDL.LU R14, [R1+0xdf8] ;  /* 0x000df800010e7983 */ /* 0x000ea40000300800 */
[----:B------:R-:W2:Y:S01]  /*54e40*/  LDL.LU R15, [R1+0xdfc] ;  /* 0x000dfc00010f7983 */ /* 0x000ea20000300800 */
[----:B------:R-:W3:Y:S01]  /*54e50*/  LDL.LU R8, [R1+0xd60] ;  /* 0x000d600001087983 */ /* 0x000ee20000300800 */
        /* <DEDUP_REMOVED lines=34> */
[----:B------:R-:W-:Y:S01]  /*55080*/  STL.64 [R1+0x40c0], R24 ;  /* 0x0040c01801007387 */ /* 0x000fe20000100a00 */
        /* <DEDUP_REMOVED lines=35> */
[----:B--2---:R-:W-:Y:S02]  /*552c0*/  HMMA.16816.F32.BF16 R4, R20, R4, R12 ;  /* 0x000000041404723c */ /* 0x004fe4000004180c */
[----:B------:R-:W3:Y:S11]  /*552d0*/  LDL.LU.64 R12, [R1+0x4158] ;  /* 0x00415800010c7983 */ /* 0x000ef60000300a00 */
[----:B------:R-:W-:Y:S10]  /*552e0*/  @!UPT UIADD3 URZ, URZ, URZ, URZ ;  /* 0x0000003f3f3ff290 */ /* 0x000ff4000fffe03f */
[----:B------:R-:W-:Y:S01]  /*552f0*/  STL.64 [R1+0x1310], R4 ;  /* 0x0013100401007387 */ /* 0x000fe20000100a00 */
[----:B------:R0:W-:Y:S03]  /*55300*/  STL.64 [R1+0x1318], R6 ;  /* 0x0013180601007387 */ /* 0x0001e60000100a00 */
[----:B0-----:R-:W2:Y:S01]  /*55310*/  LDL.LU.64 R6, [R1+0x4150] ;  /* 0x0041500001067983 */ /* 0x001ea20000300a00 */
[----:B------:R-:W2:Y:S02]  /*55320*/  LDL.LU.64 R4, [R1+0x4148] ;  /* 0x0041480001047983 */ /* 0x000ea40000300a00 */
[----:B------:R-:W-:Y:S02]  /*55330*/  IMAD.MOV.U32 R24, RZ, RZ, R2 ;  /* 0x000000ffff187224 */ /* 0x000fe400078e0002 */
[----:B------:R-:W-:-:S07]  /*55340*/  IMAD.MOV.U32 R25, RZ, RZ, R0 ;  /* 0x000000ffff197224 */ /* 0x000fce00078e0000 */
[C---:B--2---:R-:W-:Y:S01]  /*55350*/  HMMA.16816.F32.BF16 R24, R20.reuse, R24, R4 ;  /* 0x000000181418723c */ /* 0x044fe20000041804 */
[----:B------:R-:W4:Y:S07]  /*55360*/  LDL.LU.64 R4, [R1+0x4140] ;  /* 0x0041400001047983 */ /* 0x000f2e0000300a00 */
[C---:B----4-:R-:W-:Y:S01]  /*55370*/  HMMA.16816.F32.BF16 R16, R20.reuse, R4, R16 ;  /* 0x000000041410723c */ /* 0x050fe20000041810 */
[----:B------:R-:W2:Y:S11]  /*55380*/  LDL.LU R4, [R1+0xd40] ;  /* 0x000d400001047983 */ /* 0x000eb60000300800 */
[----:B------:R-:W-:Y:S03]  /*55390*/  @!UPT UIADD3 URZ, URZ, URZ, URZ ;  /* 0x0000003f3f3ff290 */ /* 0x000fe6000fffe03f */
[----:B------:R0:W-:Y:S02]  /*553a0*/  STL.64 [R1+0x1300], R24 ;  /* 0x0013001801007387 */ /* 0x0001e40000100a00 */
[----:B------:R1:W-:Y:S06]  /*553b0*/  STL.64 [R1+0x1308], R26 ;  /* 0x0013081a01007387 */ /* 0x0003ec0000100a00 */
[----:B------:R4:W-:Y:S01]  /*553c0*/  STL.64 [R1+0x12f0], R16 ;  /* 0x0012f01001007387 */ /* 0x0009e20000100a00 */
[----:B------:R4:W-:Y:S02]  /*553d0*/  STL.64 [R1+0x12f8], R18 ;  /* 0x0012f81201007387 */ /* 0x0009e40000100a00 */
[----:B------:R-:W2:Y:S02]  /*553e0*/  LDL.LU R5, [R1+0xd44] ;  /* 0x000d440001057983 */ /* 0x000ea40000300800 */
[----:B------:R-:W2:Y:S01]  /*553f0*/  LDL.LU R6, [R1+0xd48] ;  /* 0x000d480001067983 */ /* 0x000ea20000300800 */
[----:B------:R-:W2:Y:S01]  /*55400*/  LDL.LU R7, [R1+0xd4c] ;  /* 0x000d4c0001077983 */ /* 0x000ea20000300800 */
[----:B0-----:R-:W2:Y:S02]  /*55410*/  LDL.LU R24, [R1+0xd10] ;  /* 0x000d100001187983 */ /* 0x001ea40000300800 */
[----:B------:R-:W2:Y:S02]  /*55420*/  LDL.LU R25, [R1+0xd14] ;  /* 0x000d140001197983 */ /* 0x000ea40000300800 */
[----:B-1----:R-:W2:Y:S01]  /*55430*/  LDL.LU R26, [R1+0xd18] ;  /* 0x000d1800011a7983 */ /* 0x002ea20000300800 */
[----:B------:R-:W2:Y:S01]  /*55440*/  LDL.LU R27, [R1+0xd1c] ;  /* 0x000d1c00011b7983 */ /* 0x000ea20000300800 */
[C---:B---3--:R-:W-:Y:S03]  /*55450*/  HMMA.16816.F32.BF16 R12, R20.reuse, R12, R8 ;  /* 0x0000000c140c723c */ /* 0x048fe60000041808 */
[----:B----4-:R-:W3:Y:S01]  /*55460*/  LDL.LU R16, [R1+0xd30] ;  /* 0x000d300001107983 */ /* 0x010ee20000300800 */
[----:B------:R-:W3:Y:S02]  /*55470*/  LDL.LU R17, [R1+0xd34] ;  /* 0x000d340001117983 */ /* 0x000ee40000300800 */
[----:B------:R-:W3:Y:S02]  /*55480*/  LDL.LU R18, [R1+0xd38] ;  /* 0x000d380001127983 */ /* 0x000ee40000300800 */
[----:B------:R-:W3:Y:S01]  /*55490*/  LDL.LU R19, [R1+0xd3c] ;  /* 0x000d3c0001137983 */ /* 0x000ee20000300800 */
[----:B--2---:R-:W-:Y:S01]  /*554a0*/  STL.64 [R1+0x40d0], R26 ;  /* 0x0040d01a01007387 */ /* 0x004fe20000100a00 */
[----:B------:R0:W-:Y:S03]  /*554b0*/  STL.64 [R1+0x40c8], R24 ;  /* 0x0040c81801007387 */ /* 0x0001e60000100a00 */
[----:B0-----:R-:W2:Y:S01]  /*554c0*/  LDL.64 R24, [R1+0x100] ;  /* 0x0001000001187983 */ /* 0x001ea20000100a00 */
[----:B------:R-:W4:Y:S02]  /*554d0*/  LDL.LU.64 R10, [R1+0x4138] ;  /* 0x00413800010a7983 */ /* 0x000f240000300a00 */
[----:B------:R-:W4:Y:S07]  /*554e0*/  LDL.LU.64 R8, [R1+0x4130] ;  /* 0x0041300001087983 */ /* 0x000f2e0000300a00 */
[----:B------:R0:W-:Y:S01]  /*554f0*/  STL.64 [R1+0x12e0], R12 ;  /* 0x0012e00c01007387 */ /* 0x0001e20000100a00 */
        /* <DEDUP_REMOVED lines=8> */
[----:B0-----:R-:W2:Y:S01]  /*55580*/  LDL.LU.64 R14, [R1+0x4110] ;  /* 0x00411000010e7983 */ /* 0x001ea20000300a00 */
[----:B------:R-:W4:Y:S02]  /*55590*/  LDL.LU.64 R12, [R1+0x4108] ;  /* 0x00410800010c7983 */ /* 0x000f240000300a00 */
[C---:B----4-:R-:W-:Y:S11]  /*555a0*/  HMMA.16816.F32.BF16 R8, R20.reuse, R12, R8 ;  /* 0x0000000c1408723c */ /* 0x050ff60000041808 */
[----:B------:R-:W-:Y:S11]  /*555b0*/  @!UPT UIADD3 URZ, URZ, URZ, URZ ;  /* 0x0000003f3f3ff290 */ /* 0x000ff6000fffe03f */
[----:B------:R-:W-:Y:S01]  /*555c0*/  @!UPT UIADD3 URZ, URZ, URZ, URZ ;  /* 0x0000003f3f3ff290 */ /* 0x000fe2000fffe03f */
[----:B------:R-:W-:Y:S01]  /*555d0*/  STL.64 [R1+0x12c0], R8 ;  /* 0x0012c00801007387 */ /* 0x000fe20000100a00 */
[----:B------:R0:W-:Y:S03]  /*555e0*/  STL.64 [R1+0x12c8], R10 ;  /* 0x0012c80a01007387 */ /* 0x0001e60000100a00 */
[----:B0-----:R-:W4:Y:S01]  /*555f0*/  LDL.LU R11, [R1+0x4100] ;  /* 0x00410000010b7983 */ /* 0x001f220000300800 */
[----:B------:R-:W3:Y:S02]  /*55600*/  LDL.LU.64 R8, [R1+0x40f8] ;  /* 0x0040f80001087983 */ /* 0x000ee40000300a00 */
[----:B--2---:R-:W-:Y:S02]  /*55610*/  STL.64 [R1+0x4018], R14 ;  /* 0x0040180e01007387 */ /* 0x004fe40000100a00 */
[----:B------:R0:W-:Y:S02]  /*55620*/  STL.64 [R1+0x4010], R12 ;  /* 0x0040100c01007387 */ /* 0x0001e40000100a00 */
        /* <DEDUP_REMOVED lines=13> */
[----:B0-----:R-:W2:Y:S01]  /*55700*/  LDL.LU R12, [R1+0xd20] ;  /* 0x000d2000010c7983 */ /* 0x001ea20000300800 */
[----:B------:R-:W2:Y:S02]  /*55710*/  LDL.LU R13, [R1+0xd24] ;  /* 0x000d2400010d7983 */ /* 0x000ea40000300800 */
[----:B------:R-:W2:Y:S02]  /*55720*/  LDL.LU R14, [R1+0xd28] ;  /* 0x000d2800010e7983 */ /* 0x000ea40000300800 */
[----:B------:R-:W2:Y:S05]  /*55730*/  LDL.LU R15, [R1+0xd2c] ;  /* 0x000d2c00010f7983 */ /* 0x000eaa0000300800 */
[----:B------:R0:W-:Y:S01]  /*55740*/  STL.64 [R1+0x12b0], R4 ;  /* 0x0012b00401007387 */ /* 0x0001e20000100a00 */
[----:B------:R-:W-:Y:S03]  /*55750*/  STL.64 [R1+0x12b8], R6 ;  /* 0x0012b80601007387 */ /* 0x000fe60000100a00 */
[----:B0-----:R-:W3:Y:S01]  /*55760*/  LDL.LU.64 R4, [R1+0x40f0] ;  /* 0x0040f00001047983 */ /* 0x001ee20000300a00 */
[----:B----4-:R-:W-:Y:S02]  /*55770*/  STL [R1+0x4028], R11 ;  /* 0x0040280b01007387 */ /* 0x010fe40000100800 */
[----:B------:R0:W-:Y:S02]  /*55780*/  STL.64 [R1+0x4020], R8 ;  /* 0x0040200801007387 */ /* 0x0001e40000100a00 */
[----:B0-----:R-:W4:Y:S01]  /*55790*/  LDL.LU R8, [R1+0xcd0] ;  /* 0x000cd00001087983 */ /* 0x001f220000300800 */
[----:B------:R-:W4:Y:S02]  /*557a0*/  LDL.LU R9, [R1+0xcd4] ;  /* 0x000cd40001097983 */ /* 0x000f240000300800 */
[----:B------:R-:W4:Y:S02]  /*557b0*/  LDL.LU R10, [R1+0xcd8] ;  /* 0x000cd800010a7983 */ /* 0x000f240000300800 */
[----:B------:R-:W4:Y:S01]  /*557c0*/  LDL.LU R11, [R1+0xcdc] ;  /* 0x000cdc00010b7983 */ /* 0x000f220000300800 */
[----:B---3--:R-:W-:Y:S01]  /*557d0*/  HMMA.16816.F32.BF16 R20, R20, R4, R16 ;  /* 0x000000041414723c */ /* 0x008fe20000041810 */
[----:B------:R-:W2:Y:S01]  /*557e0*/  LDL.LU.64 R18, [R1+0x40e8] ;  /* 0x0040e80001127983 */ /* 0x000ea20000300a00 */
[----:B------:R-:W2:Y:S02]  /*557f0*/  LDL.LU.64 R16, [R1+0x40e0] ;  /* 0x0040e00001107983 */ /* 0x000ea40000300a00 */
[----:B------:R-:W-:-:S02]  /*55800*/  IMAD.MOV.U32 R6, RZ, RZ, R24 ;  /* 0x000000ffff067224 */ /* 0x000fc400078e0018 */
[----:B------:R-:W-:Y:S11]  /*55810*/  IMAD.MOV.U32 R3, RZ, RZ, R25 ;  /* 0x000000ffff037224 */ /* 0x000ff600078e0019 */
[----:B------:R-:W-:Y:S06]  /*55820*/  @!UPT UIADD3 URZ, URZ, URZ, URZ ;  /* 0x0000003f3f3ff290 */ /* 0x000fec000fffe03f */
[----:B------:R0:W-:Y:S01]  /*55830*/  STL.64 [R1+0x1140], R20 ;  /* 0x0011401401007387 */ /* 0x0001e20000100a00 */
[----:B------:R-:W-:Y:S03]  /*55840*/  STL.64 [R1+0x1148], R22 ;  /* 0x0011481601007387 */ /* 0x000fe60000100a00 */
[----:B0-----:R-:W3:Y:S01]  /*55850*/  LDL.64 R20, [R1+0xa0] ;  /* 0x0000a00001147983 */ /* 0x001ee20000100a00 */
[C---:B--2---:R-:W-:Y:S11]  /*55860*/  HMMA.16816.F32.BF16 R12, R16.reuse, R24, R12 ;  /* 0x00000018100c723c */ /* 0x044ff6000004180c */
[----:B------:R-:W-:Y:S11]  /*55870*/  @!UPT UIADD3 URZ, URZ, URZ, URZ ;  /* 0x0000003f3f3ff290 */ /* 0x000ff6000fffe03f */
[----:B------:R-:W-:Y:S01]  /*55880*/  @!UPT UIADD3 URZ, URZ, URZ, URZ ;  /* 0x0000003f3f3ff290 */ /* 0x000fe2000fffe03f */
[----:B------:R0:W-:Y:S01]  /*55890*/  STL.64 [R1+0x1290], R12 ;  /* 0x0012900c01007387 */ /* 0x0001e20000100a00 */
[----:B------:R-:W-:Y:S03]  /*558a0*/  STL.64 [R1+0x1298], R14 ;  /* 0x0012980e01007387 */ /* 0x000fe60000100a00 */
        /* <DEDUP_REMOVED lines=8> */
[----:B------:R0:W-:Y:S01]  /*55930*/  STL.64 [R1+0x1130], R24 ;  /* 0x0011301801007387 */ /* 0x0001e20000100a00 */
[----:B------:R1:W-:Y:S03]  /*55940*/  STL.64 [R1+0x1138], R26 ;  /* 0x0011381a01007387 */ /* 0x0003e60000100a00 */
[----:B0-----:R-:W2:Y:S01]  /*55950*/  LDL.LU.64 R24, [R1+0x40c0] ;  /* 0x0040c00001187983 */ /* 0x001ea20000300a00 */
[----:B-1----:R-:W-:Y:S02]  /*55960*/  IMAD.MOV.U32 R26, RZ, RZ, R12 ;  /* 0x000000ffff1a7224 */ /* 0x002fe400078e000c */
        /* <DEDUP_REMOVED lines=8> */
[----:B------:R-:W-:Y:S03]  /*559f0*/  STL.64 [R1+0x1128], R14 ;  /* 0x0011280e01007387 */ /* 0x000fe60000100a00 */
[----:B0-----:R-:W2:Y:S01]  /*55a00*/  LDL.LU.64 R12, [R1+0x40a8] ;  /* 0x0040a800010c7983 */ /* 0x001ea20000300a00 */
[----:B------:R0:W-:Y:S03]  /*55a10*/  STL.64 [R1+0x3fa8], R24 ;  /* 0x003fa81801007387 */ /* 0x0001e60000100a00 */
[----:B0-----:R-:W2:Y:S01]  /*55a20*/  LDL.LU R24, [R1+0xcf0] ;  /* 0x000cf00001187983 */ /* 0x001ea20000300800 */
[----:B------:R-:W2:Y:S02]  /*55a30*/  LDL.LU R25, [R1+0xcf4] ;  /* 0x000cf40001197983 */ /* 0x000ea40000300800 */
[----:B------:R-:W2:Y:S02]  /*55a40*/  LDL.LU R26, [R1+0xcf8] ;  /* 0x000cf800011a7983 */ /* 0x000ea40000300800 */
[----:B------:R-:W2:Y:S02]  /*55a50*/  LDL.LU R27, [R1+0xcfc] ;  /* 0x000cfc00011b7983 */ /* 0x000ea40000300800 */
        /* <DEDUP_REMOVED lines=8> */
[----:B------:R0:W-:Y:S02]  /*55ae0*/  STL [R1+0x3fe4], R24 ;  /* 0x003fe41801007387 */ /* 0x0001e40000100800 */
[----:B------:R1:W-:Y:S01]  /*55af0*/  STL [R1+0x3fe0], R25 ;  /* 0x003fe01901007387 */ /* 0x0003e20000100800 */
[----:B0-----:R-:W2:Y:S01]  /*55b00*/  LDL.LU R24, [R1+0xce0] ;  /* 0x000ce00001187983 */ /* 0x001ea20000300800 */
[----:B-1----:R-:W2:Y:S02]  /*55b10*/  LDL.LU R25, [R1+0xce4] ;  /* 0x000ce40001197983 */ /* 0x002ea40000300800 */
[----:B------:R-:W2:Y:S02]  /*55b20*/  LDL.LU R26, [R1+0xce8] ;  /* 0x000ce800011a7983 */ /* 0x000ea40000300800 */
[----:B------:R-:W2:Y:S02]  /*55b30*/  LDL.LU R27, [R1+0xcec] ;  /* 0x000cec00011b7983 */ /* 0x000ea40000300800 */
[----:B---3--:R-:W-:Y:S01]  /*55b40*/  IMAD.MOV.U32 R28, RZ, RZ, R20 ;  /* 0x000000ffff1c7224 */ /* 0x008fe200078e0014 */
[C---:B----4-:R-:W-:Y:S08]  /*55b50*/  HMMA.16816.F32.BF16 R8, R16.reuse, R12, R8 ;  /* 0x0000000c1008723c */ /* 0x050ff00000041808 */
[----:B--2---:R-:W-:Y:S11]  /*55b60*/  HMMA.16816.F32.BF16 R24, R16, R20, R24 ;  /* 0x000000141018723c */ /* 0x004ff60000041818 */
[----:B------:R-:W-:Y:S11]  /*55b70*/  @!UPT UIADD3 URZ, URZ, URZ, URZ ;  /* 0x0000003f3f3ff290 */ /* 0x000ff6000fffe03f */
[----:B------:R-:W-:Y:S01]  /*55b80*/  @!UPT UIADD3 URZ, URZ, URZ, URZ ;  /* 0x0000003f3f3ff290 */ /* 0x000fe2000fffe03f */
[----:B------:R-:W-:Y:S01]  /*55b90*/  STL.64 [R1+0x1100], R24 ;  /* 0x0011001801007387 */ /* 0x000fe20000100a00 */
[----:B------:R0:W-:Y:S02]  /*55ba0*/  STL.64 [R1+0x1108], R26 ;  /* 0x0011081a01007387 */ /* 0x0001e40000100a00 */
[----:B0-----:R-:W-:-:S05]  /*55bb0*/  IMAD.MOV.U32 R27, RZ, RZ, R21 ;  /* 0x000000ffff1b7224 */ /* 0x001fca00078e0015 */
[----:B------:R-:W-:Y:S01]  /*55bc0*/  STL [R1+0x3fec], R27 ;  /* 0x003fec1b01007387 */ /* 0x000fe20000100800 */
[----:B------:R-:W-:Y:S02]  /*55bd0*/  STL [R1+0x3fe8], R28 ;  /* 0x003fe81c01007387 */ /* 0x000fe40000100800 */
[----:B------:R0:W-:Y:S02]  /*55be0*/  STL.64 [R1+0x10f0], R8 ;  /* 0x0010f00801007387 */ /* 0x0001e40000100a00 */
[----:B------:R1:W-:Y:S01]  /*55bf0*/  STL.64 [R1+0x10f8], R10 ;  /* 0x0010f80a01007387 */ /* 0x0003e20000100a00 */
        /* <DEDUP_REMOVED lines=50> */
[----:B------:R-:W4:Y:S02]  /*55f20*/  LDL.LU R22, [R1+0xc48] ;  /* 0x000c480001167983 */ /* 0x000f240000300800 */
[----:B------:R-:W4:Y:S02]  /*55f30*/  LDL.LU R23, [R1+0xc4c] ;  /* 0x000c4c0001177983 */ /* 0x000f240000300800 */
[----:B------:R-:W-:Y:S01]  /*55f40*/  IMAD.MOV.U32 R3, RZ, RZ, R9 ;  /* 0x000000ffff037224 */ /* 0x000fe200078e0009 */
[----:B----4-:R-:W-:Y:S01]  /*55f50*/  STL.64 [R1+0x4008], R22 ;  /* 0x0040081601007387 */ /* 0x010fe20000100a00 */
[----:B---3--:R0:W-:Y:S03]  /*55f60*/  STL.64 [R1+0x4000], R20 ;  /* 0x0040001401007387 */ /* 0x0081e60000100a00 */
[----:B0-----:R-:W3:Y:S01]  /*55f70*/  LDL.LU R20, [R1+0xc50] ;  /* 0x000c500001147983 */ /* 0x001ee20000300800 */
[----:B------:R-:W3:Y:S02]  /*55f80*/  LDL.LU R21, [R1+0xc54] ;  /* 0x000c540001157983 */ /* 0x000ee40000300800 */
[----:B------:R-:W3:Y:S02]  /*55f90*/  LDL.LU R22, [R1+0xc58] ;  /* 0x000c580001167983 */ /* 0x000ee40000300800 */
[----:B------:R-:W3:Y:S01]  /*55fa0*/  LDL.LU R23, [R1+0xc5c] ;  /* 0x000c5c0001177983 */ /* 0x000ee20000300800 */
[----:B------:R-:W-:Y:S01]  /*55fb0*/  STL [R1+0x3ff4], R29 ;  /* 0x003ff41d01007387 */ /* 0x000fe20000100800 */
[----:B------:R-:W-:Y:S02]  /*55fc0*/  STL [R1+0x3ff0], R6 ;  /* 0x003ff00601007387 */ /* 0x000fe40000100800 */
[----:B------:R-:W-:Y:S02]  /*55fd0*/  STL.64 [R1+0x14e0], R24 ;  /* 0x0014e01801007387 */ /* 0x000fe40000100a00 */
[----:B------:R0:W-:Y:S02]  /*55fe0*/  STL.64 [R1+0x14e8], R26 ;  /* 0x0014e81a01007387 */ /* 0x0001e40000100a00 */
[----:B0-----:R-:W-:-:S02]  /*55ff0*/  IMAD.MOV.U32 R26, RZ, RZ, R8 ;  /* 0x000000ffff1a7224 */ /* 0x001fc400078e0008 */
[----:B------:R-:W2:Y:S01]  /*56000*/  LDL.LU.64 R8, [R1+0x4098] ;  /* 0x0040980001087983 */ /* 0x000ea20000300a00 */
[----:B------:R-:W-:Y:S02]  /*56010*/  STL [R1+0x3ffc], R3 ;  /* 0x003ffc0301007387 */ /* 0x000fe40000100800 */
[----:B------:R0:W-:Y:S02]  /*56020*/  STL [R1+0x3ff8], R26 ;  /* 0x003ff81a01007387 */ /* 0x0001e40000100800 */
[----:B------:R-:W4:Y:S01]  /*56030*/  LDL.LU R24, [R1+0xca0] ;  /* 0x000ca00001187983 */ /* 0x000f220000300800 */
[----:B------:R-:W4:Y:S04]  /*56040*/  LDL.LU R25, [R1+0xca4] ;  /* 0x000ca40001197983 */ /* 0x000f280000300800 */
[----:B0-----:R-:W4:Y:S01]  /*56050*/  LDL.LU R26, [R1+0xca8] ;  /* 0x000ca800011a7983 */ /* 0x001f220000300800 */
[----:B------:R-:W4:Y:S01]  /*56060*/  LDL.LU R27, [R1+0xcac] ;  /* 0x000cac00011b7983 */ /* 0x000f220000300800 */
        /* <DEDUP_REMOVED lines=9> */
[C---:B----4-:R-:W-:Y:S01]  /*56100*/  HMMA.16816.F32.BF16 R24, R16.reuse, R8, R24 ;  /* 0x000000081018723c */ /* 0x050fe20000041818 */
[----:B------:R-:W-:Y:S11]  /*56110*/  IMAD.MOV.U32 R7, RZ, RZ, R9 ;  /* 0x000000ffff077224 */ /* 0x000ff600078e0009 */
[----:B------:R-:W-:Y:S11]  /*56120*/  @!UPT UIADD3 URZ, URZ, URZ, URZ ;  /* 0x0000003f3f3ff290 */ /* 0x000ff6000fffe03f */
[----:B------:R0:W-:Y:S01]  /*56130*/  STL.64 [R1+0x14c0], R24 ;  /* 0x0014c01801007387 */ /* 0x0001e20000100a00 */
[----:B------:R-:W-:Y:S02]  /*56140*/  STL.64 [R1+0x14c8], R26 ;  /* 0x0014c81a01007387 */ /* 0x000fe40000100a00 */
[----:B0-----:R-:W-:Y:S02]  /*56150*/  IMAD.MOV.U32 R25, RZ, RZ, R8 ;  /* 0x000000ffff197224 */ /* 0x001fe400078e0008 */
        /* <DEDUP_REMOVED lines=28> */
[C---:B--2---:R-:W-:Y:S01]  /*56320*/  HMMA.16816.F32.BF16 R8, R16.reuse, R12, R8 ;  /* 0x0000000c1008723c */ /* 0x044fe20000041808 */
[----:B------:R-:W-:Y:S11]  /*56330*/  IMAD.MOV.U32 R3, RZ, RZ, R12 ;  /* 0x000000ffff037224 */ /* 0x000ff600078e000c */
[----:B------:R-:W-:Y:S11]  /*56340*/  @!UPT UIADD3 URZ, URZ, URZ, URZ ;  /* 0x0000003f3f3ff290 */ /* 0x000ff6000fffe03f */
[----:B------:R-:W-:Y:S01]  /*56350*/  STL.64 [R1+0x1480], R8 ;  /* 0x0014800801007387 */ /* 0x000fe20000100a00 */
[----:B------:R0:W-:Y:S03]  /*56360*/  STL.64 [R1+0x1488], R10 ;  /* 0x0014880a01007387 */ /* 0x0001e60000100a00 */
[----:B0-----:R-:W2:Y:S01]  /*56370*/  LDL.LU R11, [R1+0x4028] ;  /* 0x00402800010b7983 */ /* 0x001ea20000300800 */
[----:B------:R-:W4:Y:S02]  /*56380*/  LDL.LU.64 R8, [R1+0x4020] ;  /* 0x0040200001087983 */ /* 0x000f240000300a00 */
        /* <DEDUP_REMOVED lines=8> */
[----:B0-----:R-:W4:Y:S01]  /*56410*/  LDL.LU.64 R22, [R1+0x4008] ;  /* 0x0040080001167983 */ /* 0x001f220000300a00 */
        /* <DEDUP_REMOVED lines=8> */
[----:B--2---:R-:W-:Y:S11]  /*564a0*/  HMMA.16816.F32.BF16 R16, R16, R4, R12 ;  /* 0x000000041010723c */ /* 0x004ff6000004180c */
[----:B------:R-:W-:Y:S04]  /*564b0*/  @!UPT UIADD3 URZ, URZ, URZ, URZ ;  /* 0x0000003f3f3ff290 */ /* 0x000fe8000fffe03f */
[----:B------:R-:W-:Y:S01]  /*564c0*/  STL.64 [R1+0x1460], R20 ;  /* 0x0014601401007387 */ /* 0x000fe20000100a00 */
[----:B------:R-:W-:Y:S02]  /*564d0*/  IMAD.MOV.U32 R12, RZ, RZ, R3 ;  /* 0x000000ffff0c7224 */ /* 0x000fe400078e0003 */
[----:B------:R-:W-:Y:S02]  /*564e0*/  IMAD.MOV.U32 R13, RZ, RZ, R10 ;  /* 0x000000ffff0d7224 */ /* 0x000fe400078e000a */
[----:B------:R-:W-:Y:S01]  /*564f0*/  STL.64 [R1+0x1468], R22 ;  /* 0x0014681601007387 */ /* 0x000fe20000100a00 */
[----:B------:R-:W2:Y:S04]  /*56500*/  LDL.LU R3, [R1+0x3ffc] ;  /* 0x003ffc0001037983 */ /* 0x000ea80000300800 */
        /* <DEDUP_REMOVED lines=10> */
[----:B------:R-:W2:Y:S02]  /*565b0*/  LDL.LU R10, [R1+0xb58] ;  /* 0x000b5800010a7983 */ /* 0x000ea40000300800 */
[----:B---3--:R-:W2:Y:S02]  /*565c0*/  LDL.LU R11, [R1+0xb5c] ;  /* 0x000b5c00010b7983 */ /* 0x008ea40000300800 */
[----:B------:R-:W-:-:S02]  /*565d0*/  IMAD.MOV.U32 R12, RZ, RZ, R26 ;  /* 0x000000ffff0c7224 */ /* 0x000fc400078e001a */
[----:B------:R-:W-:Y:S01]  /*565e0*/  IMAD.MOV.U32 R13, RZ, RZ, R29 ;  /* 0x000000ffff0d7224 */ /* 0x000fe200078e001d */
[----:B------:R-:W3:Y:S01]  /*565f0*/  LDL.LU R26, [R1+0x3ff8] ;  /* 0x003ff800011a7983 */ /* 0x000ee20000300800 */
[----:B------:R-:W3:Y:S03]  /*56600*/  LDL.LU R29, [R1+0x3ff4] ;  /* 0x003ff400011d7983 */ /* 0x000ee60000300800 */
[----:B------:R-:W-:Y:S04]  /*56610*/  STL.64 [R1+0x3f00], R12 ;  /* 0x003f000c01007387 */ /* 0x000fe80000100a00 */
[----:B--2---:R-:W-:Y:S01]  /*56620*/  STL.64 [R1+0x3ee0], R10 ;  /* 0x003ee00a01007387 */ /* 0x004fe20000100a00 */
[----:B------:R1:W-:Y:S03]  /*56630*/  STL.64 [R1+0x3ed8], R8 ;  /* 0x003ed80801007387 */ /* 0x0003e60000100a00 */
[----:B-1----:R-:W2:Y:S01]  /*56640*/  LDL.LU R8, [R1+0xb60] ;  /* 0x000b600001087983 */ /* 0x002ea20000300800 */
[----:B------:R-:W2:Y:S02]  /*56650*/  LDL.LU R9, [R1+0xb64] ;  /* 0x000b640001097983 */ /* 0x000ea40000300800 */
        /* <DEDUP_REMOVED lines=26> */
[----:B------:R-:W4:Y:S01]  /*56800*/  LDL.LU R25, [R1+0x3fe0] ;  /* 0x003fe00001197983 */ /* 0x000f220000300800 */
[----:B------:R-:W4:Y:S03]  /*56810*/  LDL.LU R7, [R1+0x3fdc] ;  /* 0x003fdc0001077983 */ /* 0x000f260000300800 */
[----:B------:R3:W-:Y:S02]  /*56820*/  STL.64 [R1+0x3f48], R12 ;  /* 0x003f480c01007387 */ /* 0x0007e40000100a00 */
[----:B---3--:R-:W-:Y:S02]  /*56830*/  IMAD.MOV.U32 R12, RZ, RZ, R26 ;  /* 0x000000ffff0c7224 */ /* 0x008fe400078e001a */
        /* <DEDUP_REMOVED lines=12> */
[----:B------:R-:W3:Y:S04]  /*56900*/  LDL.LU R6, [R1+0x3fd0] ;  /* 0x003fd00001067983 */ /* 0x000ee80000300800 */
[----:B------:R1:W-:Y:S02]  /*56910*/  STL.64 [R1+0x3f78], R12 ;  /* 0x003f780c01007387 */ /* 0x0003e40000100a00 */
[----:B-1----:R-:W-:Y:S02]  /*56920*/  IMAD.MOV.U32 R12, RZ, RZ, R28 ;  /* 0x000000ffff0c7224 */ /* 0x002fe400078e001c */
[----:B------:R-:W-:Y:S01]  /*56930*/  IMAD.MOV.U32 R13, RZ, RZ, R27 ;  /* 0x000000ffff0d7224 */ /* 0x000fe200078e001b */
[----:B--2---:R-:W-:Y:S01]  /*56940*/  STL.64 [R1+0x3f40], R10 ;  /* 0x003f400a01007387 */ /* 0x004fe20000100a00 */
[----:B------:R1:W-:Y:S03]  /*56950*/  STL.64 [R1+0x3f38], R8 ;  /* 0x003f380801007387 */ /* 0x0003e60000100a00 */
[----:B-1----:R-:W2:Y:S01]  /*56960*/  LDL.LU R8, [R1+0xba0] ;  /* 0x000ba00001087983 */ /* 0x002ea20000300800 */
[----:B------:R-:W2:Y:S02]  /*56970*/  LDL.LU R9, [R1+0xba4] ;  /* 0x000ba40001097983 */ /* 0x000ea40000300800 */
[----:B------:R-:W2:Y:S02]  /*56980*/  LDL.LU R10, [R1+0xba8] ;  /* 0x000ba800010a7983 */ /* 0x000ea40000300800 */
[----:B------:R-:W2:Y:S01]  /*56990*/  LDL.LU R11, [R1+0xbac] ;  /* 0x000bac00010b7983 */ /* 0x000ea20000300800 */
[----:B------:R4:W-:Y:S02]  /*569a0*/  STL.64 [R1+0x3f90], R12 ;  /* 0x003f900c01007387 */ /* 0x0009e40000100a00 */
[----:B----4-:R-:W-:-:S02]  /*569b0*/  IMAD.MOV.U32 R12, RZ, RZ, R25 ;  /* 0x000000ffff0c7224 */ /* 0x010fc400078e0019 */
[----:B------:R-:W-:Y:S02]  /*569c0*/  IMAD.MOV.U32 R13, RZ, RZ, R24 ;  /* 0x000000ffff0d7224 */ /* 0x000fe400078e0018 */
[----:B---3--:R-:W-:Y:S02]  /*569d0*/  IMAD.MOV.U32 R24, RZ, RZ, R26 ;  /* 0x000000ffff187224 */ /* 0x008fe400078e001a */
[----:B------:R-:W-:Y:S01]  /*569e0*/  IMAD.MOV.U32 R25, RZ, RZ, R7 ;  /* 0x000000ffff197224 */ /* 0x000fe200078e0007 */
[----:B------:R1:W-:Y:S04]  /*569f0*/  STL.64 [R1+0x3fb0], R12 ;  /* 0x003fb00c01007387 */ /* 0x0003e80000100a00 */
[----:B------:R3:W-:Y:S01]  /*56a00*/  STL.64 [R1+0x3fb8], R24 ;  /* 0x003fb81801007387 */ /* 0x0007e20000100a00 */
[----:B-1----:R-:W4:Y:S01]  /*56a10*/  LDL.LU R12, [R1+0xc10] ;  /* 0x000c1000010c7983 */ /* 0x002f220000300800 */
[----:B------:R-:W4:Y:S02]  /*56a20*/  LDL.LU R13, [R1+0xc14] ;  /* 0x000c1400010d7983 */ /* 0x000f240000300800 */
[----:B------:R-:W2:Y:S02]  /*56a30*/  LDL.LU R14, [R1+0xc18] ;  /* 0x000c1800010e7983 */ /* 0x000ea40000300800 */
[----:B------:R-:W2:Y:S02]  /*56a40*/  LDL.LU R15, [R1+0xc1c] ;  /* 0x000c1c00010f7983 */ /* 0x000ea40000300800 */
[----:B---3--:R-:W-:Y:S01]  /*56a50*/  IMAD.MOV.U32 R24, RZ, RZ, R6 ;  /* 0x000000ffff187224 */ /* 0x008fe200078e0006 */
[----:B--2---:R-:W-:Y:S01]  /*56a60*/  STL.64 [R1+0x3fc8], R14 ;  /* 0x003fc80e01007387 */ /* 0x004fe20000100a00 */
[----:B----4-:R1:W-:Y:S03]  /*56a70*/  STL.64 [R1+0x3fc0], R12 ;  /* 0x003fc00c01007387 */ /* 0x0103e60000100a00 */
        /* <DEDUP_REMOVED lines=8> */
[----:B------:R-:W-:Y:S01]  /*56b00*/  STL.64 [R1+0x3f58], R10 ;  /* 0x003f580a01007387 */ /* 0x000fe20000100a00 */
[----:B------:R1:W-:Y:S03]  /*56b10*/  STL.64 [R1+0x3f50], R8 ;  /* 0x003f500801007387 */ /* 0x0003e60000100a00 */
[----:B-1----:R-:W3:Y:S01]  /*56b20*/  LDL.LU R8, [R1+0xbc0] ;  /* 0x000bc00001087983 */ /* 0x002ee20000300800 */
[----:B------:R-:W3:Y:S02]  /*56b30*/  LDL.LU R9, [R1+0xbc4] ;  /* 0x000bc40001097983 */ /* 0x000ee40000300800 */
[----:B------:R-:W4:Y:S02]  /*56b40*/  LDL.LU R10, [R1+0xbc8] ;  /* 0x000bc800010a7983 */ /* 0x000f240000300800 */
[----:B------:R-:W4:Y:S02]  /*56b50*/  LDL.LU R11, [R1+0xbcc] ;  /* 0x000bcc00010b7983 */ /* 0x000f240000300800 */
[----:B----4-:R-:W-:Y:S01]  /*56b60*/  STL.64 [R1+0x3f70], R10 ;  /* 0x003f700a01007387 */ /* 0x010fe20000100a00 */
[----:B---3--:R1:W-:Y:S03]  /*56b70*/  STL.64 [R1+0x3f68], R8 ;  /* 0x003f680801007387 */ /* 0x0083e60000100a00 */
[----:B-1----:R-:W3:Y:S01]  /*56b80*/  LDL.LU R8, [R1+0xbd0] ;  /* 0x000bd00001087983 */ /* 0x002ee20000300800 */
[----:B------:R-:W3:Y:S02]  /*56b90*/  LDL.LU R9, [R1+0xbd4] ;  /* 0x000bd40001097983 */ /* 0x000ee40000300800 */
[----:B------:R-:W4:Y:S02]  /*56ba0*/  LDL.LU R10, [R1+0xbd8] ;  /* 0x000bd800010a7983 */ /* 0x000f240000300800 */
[----:B------:R-:W4:Y:S02]  /*56bb0*/  LDL.LU R11, [R1+0xbdc] ;  /* 0x000bdc00010b7983 */ /* 0x000f240000300800 */
[----:B------:R-:W-:-:S07]  /*56bc0*/  IMAD.MOV.U32 R25, RZ, RZ, R3 ;  /* 0x000000ffff197224 */ /* 0x000fce00078e0003 */
[C---:B0-----:R-:W-:Y:S01]  /*56bd0*/  HMMA.16816.F32.BF16 R24, R20.reuse, R24, R12 ;  /* 0x000000181418723c */ /* 0x041fe2000004180c */
[----:B----4-:R-:W-:Y:S01]  /*56be0*/  STL.64 [R1+0x3f88], R10 ;  /* 0x003f880a01007387 */ /* 0x010fe20000100a00 */
[----:B---3--:R0:W-:Y:S03]  /*56bf0*/  STL.64 [R1+0x3f80], R8 ;  /* 0x003f800801007387 */ /* 0x0081e60000100a00 */
        /* <DEDUP_REMOVED lines=10> */
[----:B------:R-:W-:Y:S01]  /*56ca0*/  STL.64 [R1+0x3ea8], R18 ;  /* 0x003ea81201007387 */ /* 0x000fe20000100a00 */
[----:B------:R-:W-:Y:S02]  /*56cb0*/  STL.64 [R1+0x3ea0], R16 ;  /* 0x003ea01001007387 */ /* 0x000fe40000100a00 */
[----:B------:R-:W4:Y:S02]  /*56cc0*/  LDL.LU.64 R14, [R1+0x3fc8] ;  /* 0x003fc800010e7983 */ /* 0x000f240000300a00 */
[----:B------:R-:W4:Y:S01]  /*56cd0*/  LDL.LU.64 R12, [R1+0x3fc0] ;  /* 0x003fc000010c7983 */ /* 0x000f220000300a00 */
[----:B------:R0:W-:Y:S01]  /*56ce0*/  STL.64 [R1+0x10d0], R24 ;  /* 0x0010d01801007387 */ /* 0x0001e20000100a00 */
[----:B------:R4:W-:Y:S03]  /*56cf0*/  STL.64 [R1+0x10d8], R26 ;  /* 0x0010d81a01007387 */ /* 0x0009e60000100a00 */
[----:B0-----:R-:W4:Y:S02]  /*56d00*/  LDL.LU.64 R24, [R1+0x3fb8] ;  /* 0x003fb80001187983 */ /* 0x001f240000300a00 */
[C---:B----4-:R-:W-:Y:S02]  /*56d10*/  HMMA.16816.F32.BF16 R24, R20.reuse, R24, R12 ;  /* 0x000000181418723c */ /* 0x050fe4000004180c */
[----:B------:R-:W3:Y:S11]  /*56d20*/  LDL.LU.64 R12, [R1+0x3fb0] ;  /* 0x003fb000010c7983 */ /* 0x000ef60000300a00 */
[----:B------:R-:W-:Y:S10]  /*56d30*/  @!UPT UIADD3 URZ, URZ, URZ, URZ ;  /* 0x0000003f3f3ff290 */ /* 0x000ff4000fffe03f */
[----:B------:R0:W-:Y:S01]  /*56d40*/  STL.64 [R1+0x10c0], R24 ;  /* 0x0010c01801007387 */ /* 0x0001e20000100a00 */
[----:B------:R2:W-:Y:S03]  /*56d50*/  STL.64 [R1+0x10c8], R26 ;  /* 0x0010c81a01007387 */ /* 0x0005e60000100a00 */
[----:B0-----:R-:W2:Y:S02]  /*56d60*/  LDL.LU.64 R24, [R1+0x3fa8] ;  /* 0x003fa80001187983 */ /* 0x001ea40000300a00 */
[C---:B--2---:R-:W-:Y:S02]  /*56d70*/  HMMA.16816.F32.BF16 R24, R20.reuse, R24, R4 ;  /* 0x000000181418723c */ /* 0x044fe40000041804 */
[----:B------:R-:W2:Y:S11]  /*56d80*/  LDL.LU R4, [R1+0xb40] ;  /* 0x000b400001047983 */ /* 0x000eb60000300800 */
[----:B------:R-:W-:Y:S10]  /*56d90*/  @!UPT UIADD3 URZ, URZ, URZ, URZ ;  /* 0x0000003f3f3ff290 */ /* 0x000ff4000fffe03f */
[----:B------:R-:W-:Y:S01]  /*56da0*/  STL.64 [R1+0x10b0], R24 ;  /* 0x0010b01801007387 */ /* 0x000fe20000100a00 */
[----:B------:R0:W-:Y:S02]  /*56db0*/  STL.64 [R1+0x10b8], R26 ;  /* 0x0010b81a01007387 */ /* 0x0001e40000100a00 */
[----:B------:R-:W2:Y:S02]  /*56dc0*/  LDL.LU R5, [R1+0xb44] ;  /* 0x000b440001057983 */ /* 0x000ea40000300800 */
[----:B------:R-:W2:Y:S01]  /*56dd0*/  LDL.LU R6, [R1+0xb48] ;  /* 0x000b480001067983 */ /* 0x000ea20000300800 */
[----:B------:R-:W2:Y:S04]  /*56de0*/  LDL.LU R7, [R1+0xb4c] ;  /* 0x000b4c0001077983 */ /* 0x000ea80000300800 */
[----:B0-----:R-:W4:Y:S01]  /*56df0*/  LDL R27, [R1+0x234c] ;  /* 0x00234c00011b7983 */ /* 0x001f220000100800 */
[C---:B---3--:R-:W-:Y:S03]  /*56e00*/  HMMA.16816.F32.BF16 R12, R20.reuse, R12, R8 ;  /* 0x0000000c140c723c */ /* 0x048fe60000041808 */
[----:B----4-:R0:W-:Y:S01]  /*56e10*/  STL [R1+0x3d98], R27 ;  /* 0x003d981b01007387 */ /* 0x0101e20000100800 */
[----:B------:R-:W3:Y:S02]  /*56e20*/  LDL.LU R24, [R1+0xbb0] ;  /* 0x000bb00001187983 */ /* 0x000ee40000300800 */
[----:B------:R-:W3:Y:S02]  /*56e30*/  LDL.LU R25, [R1+0xbb4] ;  /* 0x000bb40001197983 */ /* 0x000ee40000300800 */
[----:B------:R-:W3:Y:S01]  /*56e40*/  LDL.LU R26, [R1+0xbb8] ;  /* 0x000bb800011a7983 */ /* 0x000ee20000300800 */
[----:B0-----:R-:W3:Y:S01]  /*56e50*/  LDL.LU R27, [R1+0xbbc] ;  /* 0x000bbc00011b7983 */ /* 0x001ee20000300800 */
[----:B------:R-:W4:Y:S02]  /*56e60*/  LDL.LU.64 R10, [R1+0x3fa0] ;  /* 0x003fa000010a7983 */ /* 0x000f240000300a00 */
[----:B------:R-:W4:Y:S11]  /*56e70*/  LDL.LU.64 R8, [R1+0x3f98] ;  /* 0x003f980001087983 */ /* 0x000f360000300a00 */
[----:B------:R0:W-:Y:S01]  /*56e80*/  STL.64 [R1+0x10a0], R12 ;  /* 0x0010a00c01007387 */ /* 0x0001e20000100a00 */
[----:B------:R4:W-:Y:S04]  /*56e90*/  STL.64 [R1+0x10a8], R14 ;  /* 0x0010a80e01007387 */ /* 0x0009e80000100a00 */
        /* <DEDUP_REMOVED lines=19> */
[----:B------:R0:W-:Y:S01]  /*56fd0*/  STL.64 [R1+0x1070], R12 ;  /* 0x0010700c01007387 */ /* 0x0001e20000100a00 */
[----:B------:R-:W-:Y:S03]  /*56fe0*/  STL.64 [R1+0x1078], R14 ;  /* 0x0010780e01007387 */ /* 0x000fe60000100a00 */
[----:B0-----:R-:W4:Y:S01]  /*56ff0*/  LDL.LU.64 R12, [R1+0x3f48] ;  /* 0x003f4800010c7983 */ /* 0x001f220000300a00 */
[----:B------:R-:W-:Y:S02]  /*57000*/  IMAD.MOV.U32 R16, RZ, RZ, R2 ;  /* 0x000000ffff107224 */ /* 0x000fe400078e0002 */
[----:B------:R-:W-:-:S07]  /*57010*/  IMAD.MOV.U32 R17, RZ, RZ, R0 ;  /* 0x000000ffff117224 */ /* 0x000fce00078e0000 */
[C---:B---3--:R-:W-:Y:S01]  /*57020*/  HMMA.16816.F32.BF16 R24, R20.reuse, R16, R24 ;  /* 0x000000101418723c */ /* 0x048fe20000041818 */
[----:B------:R-:W3:Y:S11]  /*57030*/  LDL.LU R16, [R1+0xb30] ;  /* 0x000b300001107983 */ /* 0x000ef60000300800 */
[----:B------:R-:W-:Y:S11]  /*57040*/  @!UPT UIADD3 URZ, URZ, URZ, URZ ;  /* 0x0000003f3f3ff290 */ /* 0x000ff6000fffe03f */
[----:B------:R0:W-:Y:S01]  /*57050*/  STL.64 [R1+0x1060], R24 ;  /* 0x0010601801007387 */ /* 0x0001e20000100a00 */
[----:B------:R1:W-:Y:S02]  /*57060*/  STL.64 [R1+0x1068], R26 ;  /* 0x0010681a01007387 */ /* 0x0003e40000100a00 */
[----:B------:R-:W3:Y:S02]  /*57070*/  LDL.LU R17, [R1+0xb34] ;  /* 0x000b340001117983 */ /* 0x000ee40000300800 */
[----:B------:R-:W3:Y:S01]  /*57080*/  LDL.LU R18, [R1+0xb38] ;  /* 0x000b380001127983 */ /* 0x000ee20000300800 */
[----:B------:R-:W3:Y:S04]  /*57090*/  LDL.LU R19, [R1+0xb3c] ;  /* 0x000b3c0001137983 */ /* 0x000ee80000300800 */
[----:B0-----:R-:W2:Y:S01]  /*570a0*/  LDL.LU R24, [R1+0xb20] ;  /* 0x000b200001187983 */ /* 0x001ea20000300800 */
[----:B------:R-:W2:Y:S02]  /*570b0*/  LDL.LU R25, [R1+0xb24] ;  /* 0x000b240001197983 */ /* 0x000ea40000300800 */
[----:B-1----:R-:W2:Y:S02]  /*570c0*/  LDL.LU R26, [R1+0xb28] ;  /* 0x000b2800011a7983 */ /* 0x002ea40000300800 */
[----:B------:R-:W2:Y:S01]  /*570d0*/  LDL.LU R27, [R1+0xb2c] ;  /* 0x000b2c00011b7983 */ /* 0x000ea20000300800 */
        /* <DEDUP_REMOVED lines=47> */
[----:B0-----:R-:W2:Y:S01]  /*573d0*/  LDL.64 R12, [R1+0xe0] ;  /* 0x0000e000010c7983 */ /* 0x001ea20000100a00 */
[C---:B---3--:R-:W-:Y:S03]  /*573e0*/  HMMA.16816.F32.BF16 R4, R20.reuse, R8, R4 ;  /* 0x000000081404723c */ /* 0x048fe60000041804 */
[----:B--2---:R0:W-:Y:S04]  /*573f0*/  STL.64 [R1+0x3e90], R12 ;  /* 0x003e900c01007387 */ /* 0x0041e80000100a00 */
[----:B0-----:R-:W2:Y:S04]  /*57400*/  LDL.64 R12, [R1+0xf0] ;  /* 0x0000f000010c7983 */ /* 0x001ea80000100a00 */
[----:B--2---:R0:W-:Y:S04]  /*57410*/  STL.64 [R1+0x3e98], R12 ;  /* 0x003e980c01007387 */ /* 0x0041e80000100a00 */
[----:B0-----:R-:W2:Y:S08]  /*57420*/  LDL.64 R12, [R1+0x100] ;  /* 0x00010000010c7983 */ /* 0x001eb00000100a00 */
[----:B------:R0:W-:Y:S02]  /*57430*/  STL.64 [R1+0xff0], R4 ;  /* 0x000ff00401007387 */ /* 0x0001e40000100a00 */
[----:B------:R-:W-:Y:S01]  /*57440*/  STL.64 [R1+0xff8], R6 ;  /* 0x000ff80601007387 */ /* 0x000fe20000100a00 */
[----:B0-----:R-:W3:Y:S01]  /*57450*/  LDL.LU.64 R4, [R1+0x3eb0] ;  /* 0x003eb00001047983 */ /* 0x001ee20000300a00 */
[----:B----4-:R-:W-:Y:S02]  /*57460*/  STL [R1+0x3dd8], R11 ;  /* 0x003dd80b01007387 */ /* 0x010fe40000100800 */
[----:B------:R0:W-:Y:S02]  /*57470*/  STL.64 [R1+0x3dd0], R8 ;  /* 0x003dd00801007387 */ /* 0x0001e40000100a00 */
[----:B0-----:R-:W4:Y:S01]  /*57480*/  LDL.LU R8, [R1+0xad0] ;  /* 0x000ad00001087983 */ /* 0x001f220000300800 */
[----:B------:R-:W4:Y:S02]  /*57490*/  LDL.LU R9, [R1+0xad4] ;  /* 0x000ad40001097983 */ /* 0x000f240000300800 */
[----:B------:R-:W2:Y:S02]  /*574a0*/  LDL.LU R10, [R1+0xad8] ;  /* 0x000ad800010a7983 */ /* 0x000ea40000300800 */
[----:B------:R-:W2:Y:S01]  /*574b0*/  LDL.LU R11, [R1+0xadc] ;  /* 0x000adc00010b7983 */ /* 0x000ea20000300800 */
[----:B---3--:R-:W-:Y:S01]  /*574c0*/  HMMA.16816.F32.BF16 R20, R20, R4, R16 ;  /* 0x000000041414723c */ /* 0x008fe20000041810 */
[----:B--2---:R-:W-:Y:S01]  /*574d0*/  STL.64 [R1+0x3e88], R10 ;  /* 0x003e880a01007387 */ /* 0x004fe20000100a00 */
[----:B----4-:R0:W-:Y:S03]  /*574e0*/  STL.64 [R1+0x3e80], R8 ;  /* 0x003e800801007387 */ /* 0x0101e60000100a00 */
        /* <DEDUP_REMOVED lines=10> */
[C---:B---3--:R-:W-:Y:S11]  /*57590*/  HMMA.16816.F32.BF16 R24, R16.reuse, R12, R24 ;  /* 0x0000000c1018723c */ /* 0x048ff60000041818 */
[----:B------:R-:W-:Y:S11]  /*575a0*/  @!UPT UIADD3 URZ, URZ, URZ, URZ ;  /* 0x0000003f3f3ff290 */ /* 0x000ff6000fffe03f */
[----:B------:R-:W-:Y:S01]  /*575b0*/  @!UPT UIADD3 URZ, URZ, URZ, URZ ;  /* 0x0000003f3f3ff290 */ /* 0x000fe2000fffe03f */
[----:B------:R0:W-:Y:S01]  /*575c0*/  STL.64 [R1+0xfd0], R24 ;  /* 0x000fd01801007387 */ /* 0x0001e20000100a00 */
[----:B------:R-:W-:Y:S02]  /*575d0*/  STL.64 [R1+0xfd8], R26 ;  /* 0x000fd81a01007387 */ /* 0x000fe40000100a00 */
[----:B0-----:R-:W-:Y:S02]  /*575e0*/  IMAD.MOV.U32 R24, RZ, RZ, R12 ;  /* 0x000000ffff187224 */ /* 0x001fe400078e000c */
[----:B------:R-:W3:Y:S01]  /*575f0*/  LDL.LU.64 R12, [R1+0x3e98] ;  /* 0x003e9800010c7983 */ /* 0x000ee20000300a00 */
[----:B------:R-:W-:Y:S02]  /*57600*/  STL [R1+0x3da0], R7 ;  /* 0x003da00701007387 */ /* 0x000fe40000100800 */
[----:B------:R0:W-:Y:S02]  /*57610*/  STL [R1+0x3d9c], R24 ;  /* 0x003d9c1801007387 */ /* 0x0001e40000100800 */
        /* <DEDUP_REMOVED lines=12> */
[----:B------:R0:W-:Y:S02]  /*576e0*/  STL [R1+0x3da8], R25 ;  /* 0x003da81901007387 */ /* 0x0001e40000100800 */
[----:B------:R1:W-:Y:S02]  /*576f0*/  STL [R1+0x3da4], R26 ;  /* 0x003da41a01007387 */ /* 0x0003e40000100800 */
[----:B------:R-:W4:Y:S01]  /*57700*/  LDL.LU R24, [R1+0xaf0] ;  /* 0x000af00001187983 */ /* 0x000f220000300800 */
[----:B0-----:R-:W4:Y:S01]  /*57710*/  LDL.LU R25, [R1+0xaf4] ;  /* 0x000af40001197983 */ /* 0x001f220000300800 */
[----:B-1----:R-:W4:Y:S02]  /*57720*/  LDL.LU R26, [R1+0xaf8] ;  /* 0x000af800011a7983 */ /* 0x002f240000300800 */
        /* <DEDUP_REMOVED lines=9> */
[----:B------:R-:W2:Y:S01]  /*577c0*/  LDL.LU.64 R12, [R1+0x3e78] ;  /* 0x003e7800010c7983 */ /* 0x000ea20000300a00 */
[----:B----4-:R-:W-:Y:S01]  /*577d0*/  HMMA.16816.F32.BF16 R24, R16, R20, R24 ;  /* 0x000000141018723c */ /* 0x010fe20000041818 */
[----:B------:R-:W-:Y:S01]  /*577e0*/  IMAD.MOV.U32 R3, RZ, RZ, R21 ;  /* 0x000000ffff037224 */ /* 0x000fe200078e0015 */
[----:B------:R-:W-:Y:S01]  /*577f0*/  STL [R1+0x3db0], R0 ;  /* 0x003db00001007387 */ /* 0x000fe20000100800 */
[----:B------:R-:W-:-:S02]  /*57800*/  IMAD.MOV.U32 R6, RZ, RZ, R20 ;  /* 0x000000ffff067224 */ /* 0x000fc400078e0014 */
[----:B------:R-:W-:Y:S11]  /*57810*/  STL [R1+0x3dac], R2 ;  /* 0x003dac0201007387 */ /* 0x000ff60000100800 */
[----:B------:R-:W-:Y:S07]  /*57820*/  @!UPT UIADD3 URZ, URZ, URZ, URZ ;  /* 0x0000003f3f3ff290 */ /* 0x000fee000fffe03f */
[----:B------:R-:W-:Y:S01]  /*57830*/  STL.64 [R1+0xfa0], R24 ;  /* 0x000fa01801007387 */ /* 0x000fe20000100a00 */
[----:B------:R-:W-:Y:S02]  /*57840*/  STL.64 [R1+0xfa8], R26 ;  /* 0x000fa81a01007387 */ /* 0x000fe40000100a00 */
[----:B------:R-:W-:Y:S02]  /*57850*/  STL [R1+0x3db8], R3 ;  /* 0x003db80301007387 */ /* 0x000fe40000100800 */
[----:B------:R-:W-:Y:S01]  /*57860*/  STL [R1+0x3db4], R6 ;  /* 0x003db40601007387 */ /* 0x000fe20000100800 */
[----:B------:R2:W-:Y:S02]  /*57870*/  STL.64 [R1+0x3e50], R4 ;  /* 0x003e500401007387 */ /* 0x0005e40000100a00 */
[C---:B--2---:R-:W-:Y:S01]  /*57880*/  HMMA.16816.F32.BF16 R4, R16.reuse, R12, R8 ;  /* 0x0000000c1004723c */ /* 0x044fe20000041808 */
[----:B------:R-:W-:Y:S02]  /*57890*/  IMAD.MOV.U32 R29, RZ, RZ, R12 ;  /* 0x000000ffff1d7224 */ /* 0x000fe400078e000c */
[----:B------:R-:W-:Y:S11]  /*578a0*/  IMAD.MOV.U32 R28, RZ, RZ, R13 ;  /* 0x000000ffff1c7224 */ /* 0x000ff600078e000d */
[----:B------:R-:W-:Y:S09]  /*578b0*/  @!UPT UIADD3 URZ, URZ, URZ, URZ ;  /* 0x0000003f3f3ff290 */ /* 0x000ff2000fffe03f */
[----:B------:R-:W-:Y:S01]  /*578c0*/  STL.64 [R1+0xf90], R4 ;  /* 0x000f900401007387 */ /* 0x000fe20000100a00 */
[----:B------:R-:W-:Y:S02]  /*578d0*/  STL.64 [R1+0xf98], R6 ;  /* 0x000f980601007387 */ /* 0x000fe40000100a00 */
[----:B------:R-:W2:Y:S02]  /*578e0*/  LDL.64 R12, [R1] ;  /* 0x00000000010c7983 */ /* 0x000ea40000100a00 */
[----:B--2---:R0:W-:Y:S01]  /*578f0*/  STL.64 [R1+0x3e00], R12 ;  /* 0x003e000c01007387 */ /* 0x0041e20000100a00 */
[----:B------:R-:W2:Y:S02]  /*57900*/  LDL.LU R8, [R1+0xa40] ;  /* 0x000a400001087983 */ /* 0x000ea40000300800 */
[----:B------:R-:W2:Y:S02]  /*57910*/  LDL.LU R9, [R1+0xa44] ;  /* 0x000a440001097983 */ /* 0x000ea40000300800 */
[----:B------:R-:W3:Y:S01]  /*57920*/  LDL.LU R10, [R1+0xa48] ;  /* 0x000a4800010a7983 */ /* 0x000ee20000300800 */
[----:B------:R-:W3:Y:S04]  /*57930*/  LDL.LU R11, [R1+0xa4c] ;  /* 0x000a4c00010b7983 */ /* 0x000ee80000300800 */
[----:B0-----:R-:W4:Y:S04]  /*57940*/  LDL.64 R12, [R1+0x10] ;  /* 0x00001000010c7983 */ /* 0x001f280000100a00 */
[----:B----4-:R0:W-:Y:S04]  /*57950*/  STL.64 [R1+0x3e18], R12 ;  /* 0x003e180c01007387 */ /* 0x0101e80000100a00 */
[----:B0-----:R-:W4:Y:S04]  /*57960*/  LDL.64 R12, [R1+0x20] ;  /* 0x00002000010c7983 */ /* 0x001f280000100a00 */
[----:B----4-:R-:W-:Y:S01]  /*57970*/  STL.64 [R1+0x3e30], R12 ;  /* 0x003e300c01007387 */ /* 0x010fe20000100a00 */
[----:B---3--:R-:W-:Y:S02]  /*57980*/  STL.64 [R1+0x3df8], R10 ;  /* 0x003df80a01007387 */ /* 0x008fe40000100a00 */
[----:B--2---:R0:W-:Y:S02]  /*57990*/  STL.64 [R1+0x3df0], R8 ;  /* 0x003df00801007387 */ /* 0x0041e40000100a00 */
[----:B0-----:R-:W2:Y:S01]  /*579a0*/  LDL.LU R8, [R1+0xa50] ;  /* 0x000a500001087983 */ /* 0x001ea20000300800 */
[----:B------:R-:W2:Y:S02]  /*579b0*/  LDL.LU R9, [R1+0xa54] ;  /* 0x000a540001097983 */ /* 0x000ea40000300800 */
[----:B------:R-:W3:Y:S02]  /*579c0*/  LDL.LU R10, [R1+0xa58] ;  /* 0x000a5800010a7983 */ /* 0x000ee40000300800 */
[----:B------:R-:W3:Y:S01]  /*579d0*/  LDL.LU R11, [R1+0xa5c] ;  /* 0x000a5c00010b7983 */ /* 0x000ee20000300800 */
[----:B------:R-:W4:Y:S01]  /*579e0*/  LDL.LU R24, [R1+0xab0] ;  /* 0x000ab00001187983 */ /* 0x000f220000300800 */
[----:B------:R-:W4:Y:S02]  /*579f0*/  LDL.LU R25, [R1+0xab4] ;  /* 0x000ab40001197983 */ /* 0x000f240000300800 */
[----:B------:R-:W2:Y:S02]  /*57a00*/  LDL.LU R26, [R1+0xab8] ;  /* 0x000ab800011a7983 */ /* 0x000ea40000300800 */
[----:B------:R-:W2:Y:S02]  /*57a10*/  LDL.LU R27, [R1+0xabc] ;  /* 0x000abc00011b7983 */ /* 0x000ea40000300800 */
[----:B--2---:R-:W-:Y:S01]  /*57a20*/  STL.64 [R1+0x3e70], R26 ;  /* 0x003e701a01007387 */ /* 0x004fe20000100a00 */
[----:B----4-:R0:W-:Y:S02]  /*57a30*/  STL.64 [R1+0x3e68], R24 ;  /* 0x003e681801007387 */ /* 0x0101e40000100a00 */
[----:B------:R-:W2:Y:S02]  /*57a40*/  LDL R20, [R1+0x90] ;  /* 0x0000900001147983 */ /* 0x000ea40000100800 */
[----:B------:R-:W2:Y:S01]  /*57a50*/  LDL R21, [R1+0x94] ;  /* 0x0000940001157983 */ /* 0x000ea20000100800 */
[----:B0-----:R-:W2:Y:S01]  /*57a60*/  LDL.LU R24, [R1+0xac0] ;  /* 0x000ac00001187983 */ /* 0x001ea20000300800 */
[----:B------:R-:W2:Y:S02]  /*57a70*/  LDL.LU R25, [R1+0xac4] ;  /* 0x000ac40001197983 */ /* 0x000ea40000300800 */
[----:B------:R-:W2:Y:S02]  /*57a80*/  LDL.LU R26, [R1+0xac8] ;  /* 0x000ac800011a7983 */ /* 0x000ea40000300800 */
[----:B------:R-:W2:Y:S01]  /*57a90*/  LDL.LU R27, [R1+0xacc] ;  /* 0x000acc00011b7983 */ /* 0x000ea20000300800 */
[----:B------:R-:W4:Y:S04]  /*57aa0*/  LDL.64 R12, [R1+0x30] ;  /* 0x00003000010c7983 */ /* 0x000f280000100a00 */
[----:B----4-:R0:W-:Y:S04]  /*57ab0*/  STL.64 [R1+0x3e48], R12 ;  /* 0x003e480c01007387 */ /* 0x0101e80000100a00 */
[----:B0-----:R-:W4:Y:S01]  /*57ac0*/  LDL.LU R12, [R1+0xa90] ;  /* 0x000a9000010c7983 */ /* 0x001f220000300800 */
[----:B------:R-:W4:Y:S02]  /*57ad0*/  LDL.LU R13, [R1+0xa94] ;  /* 0x000a9400010d7983 */ /* 0x000f240000300800 */
[----:B------:R-:W2:Y:S02]  /*57ae0*/  LDL.LU R14, [R1+0xa98] ;  /* 0x000a9800010e7983 */ /* 0x000ea40000300800 */
[----:B------:R-:W2:Y:S02]  /*57af0*/  LDL.LU R15, [R1+0xa9c] ;  /* 0x000a9c00010f7983 */ /* 0x000ea40000300800 */
[----:B--2---:R-:W-:Y:S01]  /*57b00*/  STL.64 [R1+0x3e60], R14 ;  /* 0x003e600e01007387 */ /* 0x004fe20000100a00 */
[----:B----4-:R0:W-:Y:S02]  /*57b10*/  STL.64 [R1+0x3e58], R12 ;  /* 0x003e580c01007387 */ /* 0x0101e40000100a00 */
[----:B------:R-:W2:Y:S01]  /*57b20*/  LDL.64 R4, [R1+0x50] ;  /* 0x0000500001047983 */ /* 0x000ea20000100a00 */
[----:B0-----:R-:W4:Y:S01]  /*57b30*/  LDL.64 R12, [R1+0x60] ;  /* 0x00006000010c7983 */ /* 0x001f220000100a00 */
[----:B---3--:R-:W-:Y:S02]  /*57b40*/  STL.64 [R1+0x3e10], R10 ;  /* 0x003e100a01007387 */ /* 0x008fe40000100a00 */
[----:B------:R0:W-:Y:S02]  /*57b50*/  STL.64 [R1+0x3e08], R8 ;  /* 0x003e080801007387 */ /* 0x0001e40000100a00 */
[----:B0-----:R-:W3:Y:S01]  /*57b60*/  LDL.LU R8, [R1+0xa60] ;  /* 0x000a600001087983 */ /* 0x001ee20000300800 */
[----:B------:R-:W3:Y:S02]  /*57b70*/  LDL.LU R9, [R1+0xa64] ;  /* 0x000a640001097983 */ /* 0x000ee40000300800 */
[----:B------:R-:W2:Y:S02]  /*57b80*/  LDL.LU R10, [R1+0xa68] ;  /* 0x000a6800010a7983 */ /* 0x000ea40000300800 */
[----:B------:R-:W2:Y:S02]  /*57b90*/  LDL.LU R11, [R1+0xa6c] ;  /* 0x000a6c00010b7983 */ /* 0x000ea40000300800 */
        /* <DEDUP_REMOVED lines=12> */
[----:B------:R-:W2:Y:S01]  /*57c60*/  LDL.LU R11, [R1+0xa8c] ;  /* 0x000a8c00010b7983 */ /* 0x000ea20000300800 */
[----:B------:R-:W-:Y:S01]  /*57c70*/  STL [R1+0x3dc0], R28 ;  /* 0x003dc01c01007387 */ /* 0x000fe20000100800 */
[----:B------:R-:W-:Y:S02]  /*57c80*/  STL [R1+0x3dbc], R29 ;  /* 0x003dbc1d01007387 */ /* 0x000fe40000100800 */
[----:B------:R-:W4:Y:S02]  /*57c90*/  LDL.LU.64 R26, [R1+0x3e70] ;  /* 0x003e7000011a7983 */ /* 0x000f240000300a00 */
[----:B------:R-:W4:Y:S07]  /*57ca0*/  LDL.LU.64 R24, [R1+0x3e68] ;  /* 0x003e680001187983 */ /* 0x000f2e0000300a00 */
[----:B------:R0:W-:Y:S01]  /*57cb0*/  STL.64 [R1+0xf80], R20 ;  /* 0x000f801401007387 */ /* 0x0001e20000100a00 */
[----:B------:R1:W-:Y:S03]  /*57cc0*/  STL.64 [R1+0xf88], R22 ;  /* 0x000f881601007387 */ /* 0x0003e60000100a00 */
[----:B0-----:R-:W3:Y:S01]  /*57cd0*/  LDL.LU R20, [R1+0xa30] ;  /* 0x000a300001147983 */ /* 0x001ee20000300800 */
[----:B------:R-:W3:Y:S02]  /*57ce0*/  LDL.LU R21, [R1+0xa34] ;  /* 0x000a340001157983 */ /* 0x000ee40000300800 */
[----:B-1----:R-:W3:Y:S02]  /*57cf0*/  LDL.LU R22, [R1+0xa38] ;  /* 0x000a380001167983 */ /* 0x002ee40000300800 */
[----:B------:R-:W3:Y:S01]  /*57d00*/  LDL.LU R23, [R1+0xa3c] ;  /* 0x000a3c0001177983 */ /* 0x000ee20000300800 */
[C---:B----4-:R-:W-:Y:S11]  /*57d10*/  HMMA.16816.F32.BF16 R24, R16.reuse, R12, R24 ;  /* 0x0000000c1018723c */ /* 0x050ff60000041818 */
[----:B------:R-:W-:Y:S11]  /*57d20*/  @!UPT UIADD3 URZ, URZ, URZ, URZ ;  /* 0x0000003f3f3ff290 */ /* 0x000ff6000fffe03f */
[----:B------:R-:W-:Y:S01]  /*57d30*/  @!UPT UIADD3 URZ, URZ, URZ, URZ ;  /* 0x0000003f3f3ff290 */ /* 0x000fe2000fffe03f */
[----:B------:R0:W-:Y:S01]  /*57d40*/  STL.64 [R1+0xf70], R24 ;  /* 0x000f701801007387 */ /* 0x0001e20000100a00 */
[----:B------:R1:W-:Y:S02]  /*57d50*/  STL.64 [R1+0xf78], R26 ;  /* 0x000f781a01007387 */ /* 0x0003e40000100a00 */
[----:B------:R-:W4:Y:S02]  /*57d60*/  LDL.LU.64 R14, [R1+0x3e60] ;  /* 0x003e6000010e7983 */ /* 0x000f240000300a00 */
[----:B0-----:R-:W-:Y:S02]  /*57d70*/  IMAD.MOV.U32 R24, RZ, RZ, R12 ;  /* 0x000000ffff187224 */ /* 0x001fe400078e000c */
[----:B-1----:R-:W-:Y:S02]  /*57d80*/  IMAD.MOV.U32 R27, RZ, RZ, R13 ;  /* 0x000000ffff1b7224 */ /* 0x002fe400078e000d */
[----:B------:R-:W4:Y:S03]  /*57d90*/  LDL.LU.64 R12, [R1+0x3e58] ;  /* 0x003e5800010c7983 */ /* 0x000f260000300a00 */
[----:B------:R-:W-:Y:S02]  /*57da0*/  STL [R1+0x3dc8], R27 ;  /* 0x003dc81b01007387 */ /* 0x000fe40000100800 */
[----:B------:R0:W-:Y:S02]  /*57db0*/  STL [R1+0x3dc4], R24 ;  /* 0x003dc41801007387 */ /* 0x0001e40000100800 */
[----:B0-----:R-:W2:Y:S01]  /*57dc0*/  LDL.LU R24, [R1+0xaa0] ;  /* 0x000aa00001187983 */ /* 0x001ea20000300800 */
[----:B------:R-:W2:Y:S02]  /*57dd0*/  LDL.LU R25, [R1+0xaa4] ;  /* 0x000aa40001197983 */ /* 0x000ea40000300800 */
[----:B------:R-:W2:Y:S02]  /*57de0*/  LDL.LU R26, [R1+0xaa8] ;  /* 0x000aa800011a7983 */ /* 0x000ea40000300800 */
[----:B------:R-:W2:Y:S02]  /*57df0*/  LDL.LU R27, [R1+0xaac] ;  /* 0x000aac00011b7983 */ /* 0x000ea40000300800 */
[----:B------:R-:W-:Y:S01]  /*57e00*/  IMAD.MOV.U32 R7, RZ, RZ, R5 ;  /* 0x000000ffff077224 */ /* 0x000fe200078e0005 */
[C---:B--2---:R-:W-:Y:S11]  /*57e10*/  HMMA.16816.F32.BF16 R24, R16.reuse, R4, R24 ;  /* 0x000000041018723c */ /* 0x044ff60000041818 */
[----:B------:R-:W-:Y:S11]  /*57e20*/  @!UPT UIADD3 URZ, URZ, URZ, URZ ;  /* 0x0000003f3f3ff290 */ /* 0x000ff6000fffe03f */
[----:B------:R-:W-:Y:S01]  /*57e30*/  @!UPT UIADD3 URZ, URZ, URZ, URZ ;  /* 0x0000003f3f3ff290 */ /* 0x000fe2000fffe03f */
[----:B------:R-:W-:Y:S01]  /*57e40*/  STL.64 [R1+0xf60], R24 ;  /* 0x000f601801007387 */ /* 0x000fe20000100a00 */
[----:B------:R0:W-:Y:S02]  /*57e50*/  STL.64 [R1+0xf68], R26 ;  /* 0x000f681a01007387 */ /* 0x0001e40000100a00 */
[----:B0-----:R-:W-:Y:S02]  /*57e60*/  IMAD.MOV.U32 R26, RZ, RZ, R4 ;  /* 0x000000ffff1a7224 */ /* 0x001fe400078e0004 */
[----:B------:R-:W2:Y:S03]  /*57e70*/  LDL.LU.64 R4, [R1+0x3e50] ;  /* 0x003e500001047983 */ /* 0x000ea60000300a00 */
[----:B------:R-:W-:Y:S02]  /*57e80*/  STL [R1+0x3dcc], R26 ;  /* 0x003dcc1a01007387 */ /* 0x000fe40000100800 */
[----:B------:R-:W4:Y:S02]  /*57e90*/  LDL.64 R24, [R1+0x40] ;  /* 0x0000400001187983 */ /* 0x000f240000100a00 */
[C---:B----4-:R-:W-:Y:S11]  /*57ea0*/  HMMA.16816.F32.BF16 R12, R16.reuse, R24, R12 ;  /* 0x00000018100c723c */ /* 0x050ff6000004180c */
[----:B------:R-:W-:Y:S11]  /*57eb0*/  @!UPT UIADD3 URZ, URZ, URZ, URZ ;  /* 0x0000003f3f3ff290 */ /* 0x000ff6000fffe03f */
[----:B------:R-:W-:Y:S01]  /*57ec0*/  @!UPT UIADD3 URZ, URZ, URZ, URZ ;  /* 0x0000003f3f3ff290 */ /* 0x000fe2000fffe03f */
[----:B------:R0:W-:Y:S01]  /*57ed0*/  STL.64 [R1+0xf50], R12 ;  /* 0x000f500c01007387 */ /* 0x0001e20000100a00 */
[----:B------:R-:W-:Y:S03]  /*57ee0*/  STL.64 [R1+0xf58], R14 ;  /* 0x000f580e01007387 */ /* 0x000fe60000100a00 */
        /* <DEDUP_REMOVED lines=19> */
[----:B------:R-:W-:Y:S01]  /*58020*/  IMAD.MOV.U32 R2, RZ, RZ, R24 ;  /* 0x000000ffff027224 */ /* 0x000fe200078e0018 */
        /* <DEDUP_REMOVED lines=17> */
[----:B------:R-:W2:Y:S02]  /*58140*/  LDL.LU.64 R14, [R1+0x3de8] ;  /* 0x003de800010e7983 */ /* 0x000ea40000300a00 */
        /* <DEDUP_REMOVED lines=10> */
[----:B0-----:R-:W2:Y:S01]  /*581f0*/  LDL.LU R12, [R1+0xa20] ;  /* 0x000a2000010c7983 */ /* 0x001ea20000300800 */
[----:B------:R-:W2:Y:S02]  /*58200*/  LDL.LU R13, [R1+0xa24] ;  /* 0x000a2400010d7983 */ /* 0x000ea40000300800 */
[----:B------:R-:W2:Y:S02]  /*58210*/  LDL.LU R14, [R1+0xa28] ;  /* 0x000a2800010e7983 */ /* 0x000ea40000300800 */
[----:B------:R-:W2:Y:S01]  /*58220*/  LDL.LU R15, [R1+0xa2c] ;  /* 0x000a2c00010f7983 */ /* 0x000ea20000300800 */
[C---:B---3--:R-:W-:Y:S08]  /*58230*/  HMMA.16816.F32.BF16 R20, R16.reuse, R8, R20 ;  /* 0x000000081014723c */ /* 0x048ff00000041814 */
[----:B--2---:R-:W-:Y:S01]  /*58240*/  HMMA.16816.F32.BF16 R12, R16, R4, R12 ;  /* 0x00000004100c723c */ /* 0x004fe2000004180c */
[----:B------:R0:W-:Y:S11]  /*58250*/  STL.64 [R1+0x3c70], R8 ;  /* 0x003c700801007387 */ /* 0x0001f60000100a00 */
[----:B------:R-:W-:Y:S03]  /*58260*/  @!UPT UIADD3 URZ, URZ, URZ, URZ ;  /* 0x0000003f3f3ff290 */ /* 0x000fe6000fffe03f */
[----:B------:R-:W-:Y:S01]  /*58270*/  STL.64 [R1+0xef0], R20 ;  /* 0x000ef01401007387 */ /* 0x000fe20000100a00 */
[----:B------:R-:W-:Y:S02]  /*58280*/  STL.64 [R1+0xef8], R22 ;  /* 0x000ef81601007387 */ /* 0x000fe40000100a00 */
[----:B----4-:R1:W-:Y:S01]  /*58290*/  LDSM.16.MT88.4 R20, [R11+0x14180] ;  /* 0x014180000b14783b */ /* 0x0103e20000004200 */
[----:B0-----:R-:W2:Y:S04]  /*582a0*/  LDL.LU R8, [R1+0x940] ;  /* 0x0009400001087983 */ /* 0x001ea80000300800 */
[----:B------:R0:W-:Y:S01]  /*582b0*/  STL.64 [R1+0xee0], R12 ;  /* 0x000ee00c01007387 */ /* 0x0001e20000100a00 */
[----:B------:R-:W-:Y:S02]  /*582c0*/  STL.64 [R1+0xee8], R14 ;  /* 0x000ee80e01007387 */ /* 0x000fe40000100a00 */
[----:B------:R-:W2:Y:S02]  /*582d0*/  LDL.LU R9, [R1+0x944] ;  /* 0x0009440001097983 */ /* 0x000ea40000300800 */
[----:B------:R-:W3:Y:S01]  /*582e0*/  LDL.LU R10, [R1+0x948] ;  /* 0x00094800010a7983 */ /* 0x000ee20000300800 */
[----:B-1----:R-:W3:Y:S01]  /*582f0*/  LDL.LU R11, [R1+0x94c] ;  /* 0x00094c00010b7983 */ /* 0x002ee20000300800 */
[----:B0-----:R-:W-:-:S02]  /*58300*/  IMAD.MOV.U32 R12, RZ, RZ, R26 ;  /* 0x000000ffff0c7224 */ /* 0x001fc400078e001a */
[----:B------:R-:W-:Y:S01]  /*58310*/  IMAD.MOV.U32 R13, RZ, RZ, R27 ;  /* 0x000000ffff0d7224 */ /* 0x000fe200078e001b */
[----:B---3--:R-:W-:Y:S01]  /*58320*/  STL.64 [R1+0x3c90], R10 ;  /* 0x003c900a01007387 */ /* 0x008fe20000100a00 */
[----:B--2---:R0:W-:Y:S02]  /*58330*/  STL.64 [R1+0x3c88], R8 ;  /* 0x003c880801007387 */ /* 0x0041e40000100a00 */
        /* <DEDUP_REMOVED lines=18> */
[----:B-1----:R-:W-:-:S02]  /*58460*/  IMAD.MOV.U32 R12, RZ, RZ, R29 ;  /* 0x000000ffff0c7224 */ /* 0x002fc400078e001d */
[----:B------:R-:W-:Y:S01]  /*58470*/  IMAD.MOV.U32 R13, RZ, RZ, R3 ;  /* 0x000000ffff0d7224 */ /* 0x000fe200078e0003 */
[----:B--2---:R-:W-:Y:S01]  /*58480*/  STL.64 [R1+0x3cc0], R10 ;  /* 0x003cc00a01007387 */ /* 0x004fe20000100a00 */
[----:B------:R0:W-:Y:S02]  /*58490*/  STL.64 [R1+0x3cb8], R8 ;  /* 0x003cb80801007387 */ /* 0x0001e40000100a00 */
[----:B------:R-:W2:Y:S02]  /*584a0*/  LDL.LU R29, [R1+0x3dbc] ;  /* 0x003dbc00011d7983 */ /* 0x000ea40000300800 */
[----:B------:R-:W2:Y:S01]  /*584b0*/  LDL.LU R3, [R1+0x3db8] ;  /* 0x003db80001037983 */ /* 0x000ea20000300800 */
        /* <DEDUP_REMOVED lines=21> */
[----:B------:R-:W2:Y:S01]  /*58610*/  LDL.LU R25, [R1+0x3da8] ;  /* 0x003da80001197983 */ /* 0x000ea20000300800 */
[----:B------:R0:W-:Y:S02]  /*58620*/  STL.64 [R1+0x3cf8], R12 ;  /* 0x003cf80c01007387 */ /* 0x0001e40000100a00 */
[----:B0-----:R-:W-:Y:S02]  /*58630*/  IMAD.MOV.U32 R12, RZ, RZ, R26 ;  /* 0x000000ffff0c7224 */ /* 0x001fe400078e001a */
[----:B------:R-:W-:Y:S01]  /*58640*/  IMAD.MOV.U32 R13, RZ, RZ, R7 ;  /* 0x000000ffff0d7224 */ /* 0x000fe200078e0007 */
[----:B------:R-:W2:Y:S01]  /*58650*/  LDL.LU R26, [R1+0x3da4] ;  /* 0x003da400011a7983 */ /* 0x000ea20000300800 */
[----:B------:R-:W2:Y:S03]  /*58660*/  LDL.LU R7, [R1+0x3da0] ;  /* 0x003da00001077983 */ /* 0x000ea60000300800 */
[----:B------:R0:W-:Y:S01]  /*58670*/  STL.64 [R1+0x3d10], R12 ;  /* 0x003d100c01007387 */ /* 0x0001e20000100a00 */
[----:B------:R-:W2:Y:S02]  /*58680*/  LDL.LU R8, [R1+0x990] ;  /* 0x0009900001087983 */ /* 0x000ea40000300800 */
[----:B------:R-:W2:Y:S02]  /*58690*/  LDL.LU R9, [R1+0x994] ;  /* 0x0009940001097983 */ /* 0x000ea40000300800 */
[----:B------:R-:W2:Y:S01]  /*586a0*/  LDL.LU R10, [R1+0x998] ;  /* 0x00099800010a7983 */ /* 0x000ea20000300800 */
[----:B------:R-:W2:Y:S01]  /*586b0*/  LDL.LU R11, [R1+0x99c] ;  /* 0x00099c00010b7983 */ /* 0x000ea20000300800 */
[----:B0-----:R-:W-:-:S02]  /*586c0*/  IMAD.MOV.U32 R12, RZ, RZ, R24 ;  /* 0x000000ffff0c7224 */ /* 0x001fc400078e0018 */
[----:B---3--:R-:W-:Y:S01]  /*586d0*/  IMAD.MOV.U32 R13, RZ, RZ, R27 ;  /* 0x000000ffff0d7224 */ /* 0x008fe200078e001b */
[----:B------:R-:W3:Y:S01]  /*586e0*/  LDL.LU R24, [R1+0x3d9c] ;  /* 0x003d9c0001187983 */ /* 0x000ee20000300800 */
[----:B------:R-:W3:Y:S03]  /*586f0*/  LDL.LU R27, [R1+0x3d98] ;  /* 0x003d9800011b7983 */ /* 0x000ee60000300800 */
[----:B------:R-:W-:Y:S04]  /*58700*/  STL.64 [R1+0x3d28], R12 ;  /* 0x003d280c01007387 */ /* 0x000fe80000100a00 */
[----:B--2---:R-:W-:Y:S01]  /*58710*/  STL.64 [R1+0x3d08], R10 ;  /* 0x003d080a01007387 */ /* 0x004fe20000100a00 */
[----:B------:R0:W-:Y:S03]  /*58720*/  STL.64 [R1+0x3d00], R8 ;  /* 0x003d000801007387 */ /* 0x0001e60000100a00 */
[----:B---3--:R-:W1:Y:S04]  /*58730*/  LDSM.16.MT88.4 R16, [R27+0x14000] ;  /* 0x014000001b10783b */ /* 0x008e680000004200 */
[----:B0-----:R-:W2:Y:S01]  /*58740*/  LDL.LU R8, [R1+0x9a0] ;  /* 0x0009a00001087983 */ /* 0x001ea20000300800 */
[----:B------:R-:W2:Y:S02]  /*58750*/  LDL.LU R9, [R1+0x9a4] ;  /* 0x0009a40001097983 */ /* 0x000ea40000300800 */
[----:B------:R-:W3:Y:S02]  /*58760*/  LDL.LU R10, [R1+0x9a8] ;  /* 0x0009a800010a7983 */ /* 0x000ee40000300800 */
[----:B------:R-:W3:Y:S01]  /*58770*/  LDL.LU R11, [R1+0x9ac] ;  /* 0x0009ac00010b7983 */ /* 0x000ee20000300800 */
[----:B------:R-:W2:Y:S04]  /*58780*/  LDL.64 R12, [R1+0x90] ;  /* 0x00009000010c7983 */ /* 0x000ea80000100a00 */
[----:B--2---:R0:W-:Y:S01]  /*58790*/  STL.64 [R1+0x3d40], R12 ;  /* 0x003d400c01007387 */ /* 0x0041e20000100a00 */
[----:B---3--:R-:W-:Y:S02]  /*587a0*/  STL.64 [R1+0x3d20], R10 ;  /* 0x003d200a01007387 */ /* 0x008fe40000100a00 */
[----:B------:R2:W-:Y:S02]  /*587b0*/  STL.64 [R1+0x3d18], R8 ;  /* 0x003d180801007387 */ /* 0x0005e40000100a00 */
[----:B0-----:R-:W-:-:S02]  /*587c0*/  IMAD.MOV.U32 R12, RZ, RZ, R29 ;  /* 0x000000ffff0c7224 */ /* 0x001fc400078e001d */
[----:B----4-:R-:W-:Y:S01]  /*587d0*/  IMAD.MOV.U32 R13, RZ, RZ, R28 ;  /* 0x000000ffff0d7224 */ /* 0x010fe200078e001c */
[----:B--2---:R-:W2:Y:S01]  /*587e0*/  LDL.LU R8, [R1+0x9b0] ;  /* 0x0009b00001087983 */ /* 0x004ea20000300800 */
[----:B------:R-:W2:Y:S02]  /*587f0*/  LDL.LU R9, [R1+0x9b4] ;  /* 0x0009b40001097983 */ /* 0x000ea40000300800 */
[----:B------:R-:W3:Y:S02]  /*58800*/  LDL.LU R10, [R1+0x9b8] ;  /* 0x0009b800010a7983 */ /* 0x000ee40000300800 */
[----:B------:R-:W3:Y:S01]  /*58810*/  LDL.LU R11, [R1+0x9bc] ;  /* 0x0009bc00010b7983 */ /* 0x000ee20000300800 */
[----:B------:R0:W-:Y:S04]  /*58820*/  STL.64 [R1+0x3d58], R12 ;  /* 0x003d580c01007387 */ /* 0x0001e80000100a00 */
[----:B0-----:R-:W4:Y:S01]  /*58830*/  LDL.LU R12, [R1+0x9f0] ;  /* 0x0009f000010c7983 */ /* 0x001f220000300800 */
[----:B------:R-:W4:Y:S02]  /*58840*/  LDL.LU R13, [R1+0x9f4] ;  /* 0x0009f400010d7983 */ /* 0x000f240000300800 */
[----:B------:R-:W2:Y:S02]  /*58850*/  LDL.LU R14, [R1+0x9f8] ;  /* 0x0009f800010e7983 */ /* 0x000ea40000300800 */
[----:B------:R-:W2:Y:S02]  /*58860*/  LDL.LU R15, [R1+0x9fc] ;  /* 0x0009fc00010f7983 */ /* 0x000ea40000300800 */
[----:B--2---:R-:W-:Y:S01]  /*58870*/  STL.64 [R1+0x3d68], R14 ;  /* 0x003d680e01007387 */ /* 0x004fe20000100a00 */
[----:B----4-:R0:W-:Y:S02]  /*58880*/  STL.64 [R1+0x3d60], R12 ;  /* 0x003d600c01007387 */ /* 0x0101e40000100a00 */
[----:B0-----:R-:W-:-:S02]  /*58890*/  IMAD.MOV.U32 R12, RZ, RZ, R26 ;  /* 0x000000ffff0c7224 */ /* 0x001fc400078e001a */
[----:B------:R-:W-:-:S05]  /*588a0*/  IMAD.MOV.U32 R13, RZ, RZ, R25 ;  /* 0x000000ffff0d7224 */ /* 0x000fca00078e0019 */
[----:B------:R-:W-:Y:S01]  /*588b0*/  STL.64 [R1+0x3d80], R12 ;  /* 0x003d800c01007387 */ /* 0x000fe20000100a00 */
        /* <DEDUP_REMOVED lines=27> */
[----:B-1----:R-:W-:Y:S02]  /*58a70*/  STL.64 [R1+0x3c60], R18 ;  /* 0x003c601201007387 */ /* 0x002fe40000100a00 */
[----:B------:R0:W-:Y:S02]  /*58a80*/  STL.64 [R1+0x3c58], R16 ;  /* 0x003c581001007387 */ /* 0x0001e40000100a00 */
[----:B0-----:R-:W3:Y:S01]  /*58a90*/  LDL.LU R16, [R1+0x9e0] ;  /* 0x0009e00001107983 */ /* 0x001ee20000300800 */
[----:B------:R-:W3:Y:S02]  /*58aa0*/  LDL.LU R17, [R1+0x9e4] ;  /* 0x0009e40001117983 */ /* 0x000ee40000300800 */
[----:B------:R-:W3:Y:S02]  /*58ab0*/  LDL.LU R18, [R1+0x9e8] ;  /* 0x0009e80001127983 */ /* 0x000ee40000300800 */
        /* <DEDUP_REMOVED lines=9> */
[----:B--2---:R-:W-:Y:S02]  /*58b50*/  HMMA.16816.F32.BF16 R12, R20, R12, R8 ;  /* 0x0000000c140c723c */ /* 0x004fe40000041808 */
[----:B------:R-:W2:Y:S01]  /*58b60*/  LDL.LU.64 R10, [R1+0x3d78] ;  /* 0x003d7800010a7983 */ /* 0x000ea20000300a00 */
[----:B------:R-:W2:Y:S11]  /*58b70*/  LDL.LU.64 R8, [R1+0x3d70] ;  /* 0x003d700001087983 */ /* 0x000eb60000300a00 */
[----:B------:R-:W-:Y:S09]  /*58b80*/  @!UPT UIADD3 URZ, URZ, URZ, URZ ;  /* 0x0000003f3f3ff290 */ /* 0x000ff2000fffe03f */
[----:B------:R-:W-:Y:S01]  /*58b90*/  STL.64 [R1+0xec0], R12 ;  /* 0x000ec00c01007387 */ /* 0x000fe20000100a00 */
[----:B------:R0:W-:Y:S03]  /*58ba0*/  STL.64 [R1+0xec8], R14 ;  /* 0x000ec80e01007387 */ /* 0x0001e60000100a00 */
[----:B0-----:R-:W4:Y:S01]  /*58bb0*/  LDL.LU.64 R14, [R1+0x3d68] ;  /* 0x003d6800010e7983 */ /* 0x001f220000300a00 */
[----:B------:R-:W4:Y:S02]  /*58bc0*/  LDL.LU.64 R12, [R1+0x3d60] ;  /* 0x003d6000010c7983 */ /* 0x000f240000300a00 */
[----:B------:R-:W-:Y:S02]  /*58bd0*/  IMAD.MOV.U32 R24, RZ, RZ, R2 ;  /* 0x000000ffff187224 */ /* 0x000fe400078e0002 */
[----:B------:R-:W-:Y:S02]  /*58be0*/  IMAD.MOV.U32 R25, RZ, RZ, R0 ;  /* 0x000000ffff197224 */ /* 0x000fe400078e0000 */
[----:B------:R-:W-:-:S02]  /*58bf0*/  IMAD.MOV.U32 R4, RZ, RZ, R6 ;  /* 0x000000ffff047224 */ /* 0x000fc400078e0006 */
[----:B------:R-:W-:-:S07]  /*58c00*/  IMAD.MOV.U32 R5, RZ, RZ, R3 ;  /* 0x000000ffff057224 */ /* 0x000fce00078e0003 */
[C---:B---3--:R-:W-:Y:S08]  /*58c10*/  HMMA.16816.F32.BF16 R16, R20.reuse, R4, R16 ;  /* 0x000000041410723c */ /* 0x048ff00000041810 */
[C---:B----4-:R-:W-:Y:S01]  /*58c20*/  HMMA.16816.F32.BF16 R24, R20.reuse, R24, R12 ;  /* 0x000000181418723c */ /* 0x050fe2000004180c */
[----:B------:R-:W2:Y:S01]  /*58c30*/  LDL.LU.64 R12, [R1+0x3d58] ;  /* 0x003d5800010c7983 */ /* 0x000ea20000300a00 */
[----:B------:R-:W3:Y:S11]  /*58c40*/  LDL.LU R4, [R1+0x930] ;  /* 0x0009300001047983 */ /* 0x000ef60000300800 */
[----:B------:R-:W-:Y:S10]  /*58c50*/  @!UPT UIADD3 URZ, URZ, URZ, URZ ;  /* 0x0000003f3f3ff290 */ /* 0x000ff4000fffe03f */
[----:B------:R0:W-:Y:S01]  /*58c60*/  STL.64 [R1+0xeb0], R24 ;  /* 0x000eb01801007387 */ /* 0x0001e20000100a00 */
[----:B------:R1:W-:Y:S02]  /*58c70*/  STL.64 [R1+0xeb8], R26 ;  /* 0x000eb81a01007387 */ /* 0x0003e40000100a00 */
[----:B------:R4:W-:Y:S02]  /*58c80*/  STL.64 [R1+0xea0], R16 ;  /* 0x000ea01001007387 */ /* 0x0009e40000100a00 */
[----:B------:R4:W-:Y:S01]  /*58c90*/  STL.64 [R1+0xea8], R18 ;  /* 0x000ea81201007387 */ /* 0x0009e20000100a00 */
[----:B------:R-:W3:Y:S01]  /*58ca0*/  LDL.LU R5, [R1+0x934] ;  /* 0x0009340001057983 */ /* 0x000ee20000300800 */
[----:B------:R-:W3:Y:S02]  /*58cb0*/  LDL.LU R6, [R1+0x938] ;  /* 0x0009380001067983 */ /* 0x000ee40000300800 */
[----:B------:R-:W3:Y:S01]  /*58cc0*/  LDL.LU R7, [R1+0x93c] ;  /* 0x00093c0001077983 */ /* 0x000ee20000300800 */
[----:B0-----:R-:W3:Y:S01]  /*58cd0*/  LDL.LU R24, [R1+0x900] ;  /* 0x0009000001187983 */ /* 0x001ee20000300800 */
[----:B------:R-:W3:Y:S02]  /*58ce0*/  LDL.LU R25, [R1+0x904] ;  /* 0x0009040001197983 */ /* 0x000ee40000300800 */
[----:B-1----:R-:W3:Y:S02]  /*58cf0*/  LDL.LU R26, [R1+0x908] ;  /* 0x00090800011a7983 */ /* 0x002ee40000300800 */
[----:B------:R-:W3:Y:S01]  /*58d00*/  LDL.LU R27, [R1+0x90c] ;  /* 0x00090c00011b7983 */ /* 0x000ee20000300800 */
[----:B----4-:R-:W4:Y:S01]  /*58d10*/  LDL.LU R16, [R1+0x920] ;  /* 0x0009200001107983 */ /* 0x010f220000300800 */
[----:B------:R-:W4:Y:S02]  /*58d20*/  LDL.LU R17, [R1+0x924] ;  /* 0x0009240001117983 */ /* 0x000f240000300800 */
[----:B------:R-:W4:Y:S02]  /*58d30*/  LDL.LU R18, [R1+0x928] ;  /* 0x0009280001127983 */ /* 0x000f240000300800 */
[----:B------:R-:W4:Y:S01]  /*58d40*/  LDL.LU R19, [R1+0x92c] ;  /* 0x00092c0001137983 */ /* 0x000f220000300800 */
[C---:B--2---:R-:W-:Y:S01]  /*58d50*/  HMMA.16816.F32.BF16 R12, R20.reuse, R12, R8 ;  /* 0x0000000c140c723c */ /* 0x044fe20000041808 */
[----:B---3--:R-:W-:Y:S01]  /*58d60*/  STL.64 [R1+0x3c48], R26 ;  /* 0x003c481a01007387 */ /* 0x008fe20000100a00 */
[----:B------:R0:W-:Y:S03]  /*58d70*/  STL.64 [R1+0x3c40], R24 ;  /* 0x003c401801007387 */ /* 0x0001e60000100a00 */
[----:B0-----:R-:W2:Y:S01]  /*58d80*/  LDL.64 R24, [R1+0x100] ;  /* 0x0001000001187983 */ /* 0x001ea20000100a00 */
[----:B------:R-:W3:Y:S02]  /*58d90*/  LDL.LU.64 R10, [R1+0x3d50] ;  /* 0x003d5000010a7983 */ /* 0x000ee40000300a00 */
[----:B------:R-:W3:Y:S11]  /*58da0*/  LDL.LU.64 R8, [R1+0x3d48] ;  /* 0x003d480001087983 */ /* 0x000ef60000300a00 */
[----:B------:R-:W-:Y:S04]  /*58db0*/  @!UPT UIADD3 URZ, URZ, URZ, URZ ;  /* 0x0000003f3f3ff290 */ /* 0x000fe8000fffe03f */
[----:B------:R0:W-:Y:S01]  /*58dc0*/  STL.64 [R1+0xe90], R12 ;  /* 0x000e900c01007387 */ /* 0x0001e20000100a00 */
[----:B------:R-:W-:Y:S04]  /*58dd0*/  STL.64 [R1+0xe98], R14 ;  /* 0x000e980e01007387 */ /* 0x000fe80000100a00 */
[----:B0-----:R-:W3:Y:S02]  /*58de0*/  LDL.LU.64 R12, [R1+0x3d40] ;  /* 0x003d4000010c7983 */ /* 0x001ee40000300a00 */
        /* <DEDUP_REMOVED lines=62> */
[----:B------:R0:W-:Y:S01]  /*591d0*/  STL.64 [R1+0xe00], R8 ;  /* 0x000e000801007387 */ /* 0x0001e20000100a00 */
[----:B------:R-:W-:Y:S03]  /*591e0*/  STL.64 [R1+0xe08], R10 ;  /* 0x000e080a01007387 */ /* 0x000fe60000100a00 */
[----:B0-----:R-:W3:Y:S01]  /*591f0*/  LDL.LU.64 R8, [R1+0x3c70] ;  /* 0x003c700001087983 */ /* 0x001ee20000300a00 */
[----:B--2---:R-:W-:Y:S02]  /*59200*/  STL.64 [R1+0x3b70], R14 ;  /* 0x003b700e01007387 */ /* 0x004fe40000100a00 */
[----:B------:R0:W-:Y:S02]  /*59210*/  STL.64 [R1+0x3b68], R12 ;  /* 0x003b680c01007387 */ /* 0x0001e40000100a00 */
[----:B0-----:R-:W2:Y:S04]  /*59220*/  LDL.64 R12, [R1+0xd0] ;  /* 0x0000d000010c7983 */ /* 0x001ea80000100a00 */
[----:B--2---:R0:W-:Y:S04]  /*59230*/  STL.64 [R1+0x3c30], R12 ;  /* 0x003c300c01007387 */ /* 0x0041e80000100a00 */
[----:B0-----:R-:W2:Y:S01]  /*59240*/  LDL.64 R12, [R1+0xf0] ;  /* 0x0000f000010c7983 */ /* 0x001ea20000100a00 */
[C---:B---3--:R-:W-:Y:S03]  /*59250*/  HMMA.16816.F32.BF16 R4, R20.reuse, R8, R4 ;  /* 0x000000081404723c */ /* 0x048fe60000041804 */
[----:B--2---:R0:W-:Y:S04]  /*59260*/  STL.64 [R1+0x3c50], R12 ;  /* 0x003c500c01007387 */ /* 0x0041e80000100a00 */
[----:B0-----:R-:W2:Y:S01]  /*59270*/  LDL.LU R12, [R1+0x910] ;  /* 0x00091000010c7983 */ /* 0x001ea20000300800 */
[----:B------:R-:W2:Y:S02]  /*59280*/  LDL.LU R13, [R1+0x914] ;  /* 0x00091400010d7983 */ /* 0x000ea40000300800 */
[----:B------:R-:W2:Y:S02]  /*59290*/  LDL.LU R14, [R1+0x918] ;  /* 0x00091800010e7983 */ /* 0x000ea40000300800 */
[----:B------:R-:W2:Y:S11]  /*592a0*/  LDL.LU R15, [R1+0x91c] ;  /* 0x00091c00010f7983 */ /* 0x000eb60000300800 */
[----:B------:R0:W-:Y:S01]  /*592b0*/  STL.64 [R1+0xdf0], R4 ;  /* 0x000df00401007387 */ /* 0x0001e20000100a00 */
[----:B------:R-:W-:Y:S03]  /*592c0*/  STL.64 [R1+0xdf8], R6 ;  /* 0x000df80601007387 */ /* 0x000fe60000100a00 */
[----:B0-----:R-:W4:Y:S01]  /*592d0*/  LDL.LU.64 R4, [R1+0x3c68] ;  /* 0x003c680001047983 */ /* 0x001f220000300a00 */
[----:B------:R0:W-:Y:S03]  /*592e0*/  STL.64 [R1+0x3ba8], R8 ;  /* 0x003ba80801007387 */ /* 0x0001e60000100a00 */
[----:B0-----:R-:W3:Y:S01]  /*592f0*/  LDL.LU R8, [R1+0x8e0] ;  /* 0x0008e00001087983 */ /* 0x001ee20000300800 */
[----:B------:R-:W3:Y:S02]  /*59300*/  LDL.LU R9, [R1+0x8e4] ;  /* 0x0008e40001097983 */ /* 0x000ee40000300800 */
[----:B------:R-:W3:Y:S02]  /*59310*/  LDL.LU R10, [R1+0x8e8] ;  /* 0x0008e800010a7983 */ /* 0x000ee40000300800 */
[----:B------:R-:W3:Y:S01]  /*59320*/  LDL.LU R11, [R1+0x8ec] ;  /* 0x0008ec00010b7983 */ /* 0x000ee20000300800 */
[----:B----4-:R-:W-:Y:S01]  /*59330*/  HMMA.16816.F32.BF16 R20, R20, R4, R16 ;  /* 0x000000041414723c */ /* 0x010fe20000041810 */
[----:B------:R-:W2:Y:S01]  /*59340*/  LDL.LU.64 R18, [R1+0x3c60] ;  /* 0x003c600001127983 */ /* 0x000ea20000300a00 */
[----:B------:R-:W2:Y:S02]  /*59350*/  LDL.LU.64 R16, [R1+0x3c58] ;  /* 0x003c580001107983 */ /* 0x000ea40000300a00 */
[----:B------:R-:W-:-:S02]  /*59360*/  IMAD.MOV.U32 R6, RZ, RZ, R24 ;  /* 0x000000ffff067224 */ /* 0x000fc400078e0018 */
[----:B------:R-:W-:Y:S11]  /*59370*/  IMAD.MOV.U32 R3, RZ, RZ, R25 ;  /* 0x000000ffff037224 */ /* 0x000ff600078e0019 */
[----:B------:R-:W-:Y:S06]  /*59380*/  @!UPT UIADD3 URZ, URZ, URZ, URZ ;  /* 0x0000003f3f3ff290 */ /* 0x000fec000fffe03f */
[----:B------:R0:W-:Y:S01]  /*59390*/  STL.64 [R1+0xde0], R20 ;  /* 0x000de01401007387 */ /* 0x0001e20000100a00 */
[----:B------:R-:W-:Y:S03]  /*593a0*/  STL.64 [R1+0xde8], R22 ;  /* 0x000de81601007387 */ /* 0x000fe60000100a00 */
[----:B0-----:R-:W4:Y:S01]  /*593b0*/  LDL.64 R20, [R1+0xe0] ;  /* 0x0000e00001147983 */ /* 0x001f220000100a00 */
        /* <DEDUP_REMOVED lines=10> */
[----:B--2---:R-:W-:Y:S01]  /*59460*/  HMMA.16816.F32.BF16 R24, R16, R12, R24 ;  /* 0x0000000c1018723c */ /* 0x004fe20000041818 */
[----:B------:R-:W-:Y:S11]  /*59470*/  IMAD.MOV.U32 R7, RZ, RZ, R13 ;  /* 0x000000ffff077224 */ /* 0x000ff600078e000d */
[----:B------:R-:W-:Y:S11]  /*59480*/  @!UPT UIADD3 URZ, URZ, URZ, URZ ;  /* 0x0000003f3f3ff290 */ /* 0x000ff6000fffe03f */
[----:B------:R0:W-:Y:S01]  /*59490*/  STL.64 [R1+0xdc0], R24 ;  /* 0x000dc01801007387 */ /* 0x0001e20000100a00 */
[----:B------:R1:W-:Y:S02]  /*594a0*/  STL.64 [R1+0xdc8], R26 ;  /* 0x000dc81a01007387 */ /* 0x0003e40000100a00 */
[----:B0-----:R-:W-:Y:S01]  /*594b0*/  IMAD.MOV.U32 R24, RZ, RZ, R12 ;  /* 0x000000ffff187224 */ /* 0x001fe200078e000c */
[----:B-1----:R-:W2:Y:S01]  /*594c0*/  LDL.LU R27, [R1+0x3c38] ;  /* 0x003c3800011b7983 */ /* 0x002ea20000300800 */
[----:B------:R-:W3:Y:S02]  /*594d0*/  LDL.LU.64 R12, [R1+0x3c30] ;  /* 0x003c3000010c7983 */ /* 0x000ee40000300a00 */
[----:B------:R-:W-:Y:S02]  /*594e0*/  STL [R1+0x3b3c], R7 ;  /* 0x003b3c0701007387 */ /* 0x000fe40000100800 */
[----:B------:R0:W-:Y:S02]  /*594f0*/  STL.64 [R1+0x3c20], R4 ;  /* 0x003c200401007387 */ /* 0x0001e40000100a00 */
[----:B0-----:R-:W2:Y:S01]  /*59500*/  LDL.LU R4, [R1+0x8f0] ;  /* 0x0008f00001047983 */ /* 0x001ea20000300800 */
[----:B------:R-:W2:Y:S02]  /*59510*/  LDL.LU R5, [R1+0x8f4] ;  /* 0x0008f40001057983 */ /* 0x000ea40000300800 */
[----:B------:R-:W2:Y:S02]  /*59520*/  LDL.LU R6, [R1+0x8f8] ;  /* 0x0008f80001067983 */ /* 0x000ea40000300800 */
[----:B------:R-:W2:Y:S01]  /*59530*/  LDL.LU R7, [R1+0x8fc] ;  /* 0x0008fc0001077983 */ /* 0x000ea20000300800 */
[----:B------:R-:W-:Y:S01]  /*59540*/  STL [R1+0x3b38], R24 ;  /* 0x003b381801007387 */ /* 0x000fe20000100800 */
[----:B----4-:R-:W-:-:S02]  /*59550*/  IMAD.MOV.U32 R25, RZ, RZ, R21 ;  /* 0x000000ffff197224 */ /* 0x010fc400078e0015 */
[----:B------:R-:W-:Y:S01]  /*59560*/  IMAD.MOV.U32 R26, RZ, RZ, R20 ;  /* 0x000000ffff1a7224 */ /* 0x000fe200078e0014 */
[C---:B--2---:R-:W-:Y:S11]  /*59570*/  HMMA.16816.F32.BF16 R4, R16.reuse, R20, R4 ;  /* 0x000000141004723c */ /* 0x044ff60000041804 */
[----:B------:R-:W-:Y:S11]  /*59580*/  @!UPT UIADD3 URZ, URZ, URZ, URZ ;  /* 0x0000003f3f3ff290 */ /* 0x000ff6000fffe03f */
[----:B------:R-:W-:Y:S01]  /*59590*/  @!UPT UIADD3 URZ, URZ, URZ, URZ ;  /* 0x0000003f3f3ff290 */ /* 0x000fe2000fffe03f */
[----:B------:R-:W-:Y:S01]  /*595a0*/  STL.64 [R1+0xdb0], R4 ;  /* 0x000db00401007387 */ /* 0x000fe20000100a00 */
[----:B------:R3:W-:Y:S02]  /*595b0*/  STL.64 [R1+0xdb8], R6 ;  /* 0x000db80601007387 */ /* 0x0007e40000100a00 */
[----:B---3--:R-:W-:Y:S01]  /*595c0*/  HMMA.16816.F32.BF16 R4, R16, R12, R8 ;  /* 0x0000000c1004723c */ /* 0x008fe20000041808 */
[----:B------:R-:W-:Y:S01]  /*595d0*/  STL [R1+0x3b44], R25 ;  /* 0x003b441901007387 */ /* 0x000fe20000100800 */
[----:B------:R-:W-:Y:S02]  /*595e0*/  STL [R1+0x3b40], R26 ;  /* 0x003b401a01007387 */ /* 0x000fe40000100800 */
[----:B------:R-:W-:Y:S02]  /*595f0*/  STL [R1+0x3be0], R27 ;  /* 0x003be01b01007387 */ /* 0x000fe40000100800 */
[----:B------:R-:W-:Y:S02]  /*59600*/  IMAD.MOV.U32 R29, RZ, RZ, R12 ;  /* 0x000000ffff1d7224 */ /* 0x000fe400078e000c */
[----:B------:R-:W-:Y:S11]  /*59610*/  IMAD.MOV.U32 R28, RZ, RZ, R13 ;  /* 0x000000ffff1c7224 */ /* 0x000ff600078e000d */
[----:B------:R-:W-:Y:S04]  /*59620*/  @!UPT UIADD3 URZ, URZ, URZ, URZ ;  /* 0x0000003f3f3ff290 */ /* 0x000fe8000fffe03f */
[----:B------:R-:W-:Y:S01]  /*59630*/  STL.64 [R1+0xda0], R4 ;  /* 0x000da00401007387 */ /* 0x000fe20000100a00 */
[----:B------:R-:W-:Y:S02]  /*59640*/  STL.64 [R1+0xda8], R6 ;  /* 0x000da80601007387 */ /* 0x000fe40000100a00 */
[----:B------:R-:W2:Y:S02]  /*59650*/  LDL.LU R20, [R1+0x830] ;  /* 0x0008300001147983 */ /* 0x000ea40000300800 */
[----:B------:R-:W2:Y:S01]  /*59660*/  LDL.LU R21, [R1+0x834] ;  /* 0x0008340001157983 */ /* 0x000ea20000300800 */
[----:B------:R-:W3:Y:S01]  /*59670*/  LDL.LU R22, [R1+0x838] ;  /* 0x0008380001167983 */ /* 0x000ee20000300800 */
[----:B------:R-:W3:Y:S02]  /*59680*/  LDL.LU R23, [R1+0x83c] ;  /* 0x00083c0001177983 */ /* 0x000ee40000300800 */
[----:B------:R-:W4:Y:S02]  /*59690*/  LDL.64 R12, [R1] ;  /* 0x00000000010c7983 */ /* 0x000f240000100a00 */
        /* <DEDUP_REMOVED lines=13> */
[----:B------:R-:W2:Y:S04]  /*59770*/  LDL.64 R24, [R1+0x50] ;  /* 0x0000500001187983 */ /* 0x000ea80000100a00 */
[----:B--2---:R-:W-:Y:S01]  /*59780*/  STL.64 [R1+0x3bf0], R24 ;  /* 0x003bf01801007387 */ /* 0x004fe20000100a00 */
[----:B------:R-:W-:Y:S02]  /*59790*/  STL.64 [R1+0x3bb8], R10 ;  /* 0x003bb80a01007387 */ /* 0x000fe40000100a00 */
[----:B----4-:R0:W-:Y:S02]  /*597a0*/  STL.64 [R1+0x3bb0], R8 ;  /* 0x003bb00801007387 */ /* 0x0101e40000100a00 */
[----:B0-----:R-:W2:Y:S04]  /*597b0*/  LDL.64 R8, [R1+0x30] ;  /* 0x0000300001087983 */ /* 0x001ea80000100a00 */
[----:B--2---:R0:W-:Y:S04]  /*597c0*/  STL.64 [R1+0x3bc8], R8 ;  /* 0x003bc80801007387 */ /* 0x0041e80000100a00 */
[----:B0-----:R-:W2:Y:S04]  /*597d0*/  LDL.64 R8, [R1+0x40] ;  /* 0x0000400001087983 */ /* 0x001ea80000100a00 */
[----:B--2---:R0:W-:Y:S04]  /*597e0*/  STL.64 [R1+0x3be8], R8 ;  /* 0x003be80801007387 */ /* 0x0041e80000100a00 */
[----:B0-----:R-:W2:Y:S01]  /*597f0*/  LDL.LU R8, [R1+0x8a0] ;  /* 0x0008a00001087983 */ /* 0x001ea20000300800 */
[----:B------:R-:W2:Y:S02]  /*59800*/  LDL.LU R9, [R1+0x8a4] ;  /* 0x0008a40001097983 */ /* 0x000ea40000300800 */
[----:B------:R-:W4:Y:S02]  /*59810*/  LDL.LU R10, [R1+0x8a8] ;  /* 0x0008a800010a7983 */ /* 0x000f240000300800 */
[----:B------:R-:W4:Y:S02]  /*59820*/  LDL.LU R11, [R1+0x8ac] ;  /* 0x0008ac00010b7983 */ /* 0x000f240000300800 */
[----:B----4-:R-:W-:Y:S01]  /*59830*/  STL.64 [R1+0x3c00], R10 ;  /* 0x003c000a01007387 */ /* 0x010fe20000100a00 */
[----:B--2---:R0:W-:Y:S02]  /*59840*/  STL.64 [R1+0x3bf8], R8 ;  /* 0x003bf80801007387 */ /* 0x0041e40000100a00 */
[----:B------:R-:W2:Y:S02]  /*59850*/  LDL R24, [R1+0x60] ;  /* 0x0000600001187983 */ /* 0x000ea40000100800 */
[----:B------:R-:W2:Y:S02]  /*59860*/  LDL R25, [R1+0x64] ;  /* 0x0000640001197983 */ /* 0x000ea40000100800 */
[----:B--2---:R1:W-:Y:S01]  /*59870*/  STL.64 [R1+0x3c08], R24 ;  /* 0x003c081801007387 */ /* 0x0043e20000100a00 */
[----:B0-----:R-:W2:Y:S02]  /*59880*/  LDL.LU R8, [R1+0x8b0] ;  /* 0x0008b00001087983 */ /* 0x001ea40000300800 */
[----:B------:R-:W2:Y:S02]  /*59890*/  LDL.LU R9, [R1+0x8b4] ;  /* 0x0008b40001097983 */ /* 0x000ea40000300800 */
[----:B------:R-:W4:Y:S01]  /*598a0*/  LDL.LU R10, [R1+0x8b8] ;  /* 0x0008b800010a7983 */ /* 0x000f220000300800 */
[----:B------:R-:W4:Y:S01]  /*598b0*/  LDL.LU R11, [R1+0x8bc] ;  /* 0x0008bc00010b7983 */ /* 0x000f220000300800 */
[----:B-1----:R-:W-:-:S02]  /*598c0*/  IMAD.MOV.U32 R24, RZ, RZ, R2 ;  /* 0x000000ffff187224 */ /* 0x002fc400078e0002 */
[----:B------:R-:W-:Y:S01]  /*598d0*/  IMAD.MOV.U32 R25, RZ, RZ, R0 ;  /* 0x000000ffff197224 */ /* 0x000fe200078e0000 */
[----:B----4-:R-:W-:Y:S01]  /*598e0*/  STL.64 [R1+0x3c18], R10 ;  /* 0x003c180a01007387 */ /* 0x010fe20000100a00 */
[----:B--2---:R-:W-:Y:S03]  /*598f0*/  STL.64 [R1+0x3c10], R8 ;  /* 0x003c100801007387 */ /* 0x004fe60000100a00 */
[----:B------:R0:W-:Y:S02]  /*59900*/  STL.64 [R1+0x3c28], R24 ;  /* 0x003c281801007387 */ /* 0x0001e40000100a00 */
[----:B0-----:R-:W2:Y:S01]  /*59910*/  LDL.LU R24, [R1+0x8d0] ;  /* 0x0008d00001187983 */ /* 0x001ea20000300800 */
[----:B------:R-:W2:Y:S02]  /*59920*/  LDL.LU R25, [R1+0x8d4] ;  /* 0x0008d40001197983 */ /* 0x000ea40000300800 */
[----:B------:R-:W2:Y:S02]  /*59930*/  LDL.LU R26, [R1+0x8d8] ;  /* 0x0008d800011a7983 */ /* 0x000ea40000300800 */
[----:B------:R-:W2:Y:S01]  /*59940*/  LDL.LU R27, [R1+0x8dc] ;  /* 0x0008dc00011b7983 */ /* 0x000ea20000300800 */
[----:B------:R-:W2:Y:S01]  /*59950*/  LDL.64 R4, [R1+0xa0] ;  /* 0x0000a00001047983 */ /* 0x000ea20000100a00 */
[----:B------:R-:W4:Y:S02]  /*59960*/  LDL.LU R8, [R1+0x8c0] ;  /* 0x0008c00001087983 */ /* 0x000f240000300800 */
[----:B------:R-:W4:Y:S02]  /*59970*/  LDL.LU R9, [R1+0x8c4] ;  /* 0x0008c40001097983 */ /* 0x000f240000300800 */
[----:B------:R-:W4:Y:S01]  /*59980*/  LDL.LU R10, [R1+0x8c8] ;  /* 0x0008c800010a7983 */ /* 0x000f220000300800 */
[----:B------:R-:W4:Y:S01]  /*59990*/  LDL.LU R11, [R1+0x8cc] ;  /* 0x0008cc00010b7983 */ /* 0x000f220000300800 */
[----:B------:R-:W2:Y:S03]  /*599a0*/  LDL.64 R12, [R1+0x20] ;  /* 0x00002000010c7983 */ /* 0x000ea60000100a00 */
[----:B--2---:R0:W-:Y:S04]  /*599b0*/  STL.64 [R1+0x3bc0], R12 ;  /* 0x003bc00c01007387 */ /* 0x0041e80000100a00 */
[----:B0-----:R-:W2:Y:S01]  /*599c0*/  LDL.LU R12, [R1+0x880] ;  /* 0x00088000010c7983 */ /* 0x001ea20000300800 */
[----:B------:R-:W2:Y:S02]  /*599d0*/  LDL.LU R13, [R1+0x884] ;  /* 0x00088400010d7983 */ /* 0x000ea40000300800 */
[----:B------:R-:W2:Y:S02]  /*599e0*/  LDL.LU R14, [R1+0x888] ;  /* 0x00088800010e7983 */ /* 0x000ea40000300800 */
[----:B------:R-:W2:Y:S01]  /*599f0*/  LDL.LU R15, [R1+0x88c] ;  /* 0x00088c00010f7983 */ /* 0x000ea20000300800 */
[----:B------:R-:W-:Y:S01]  /*59a00*/  HMMA.16816.F32.BF16 R24, R16, R4, R24 ;  /* 0x000000041018723c */ /* 0x000fe20000041818 */
[----:B--2---:R-:W-:Y:S01]  /*59a10*/  STL.64 [R1+0x3bd8], R14 ;  /* 0x003bd80e01007387 */ /* 0x004fe20000100a00 */
[----:B------:R0:W-:Y:S03]  /*59a20*/  STL.64 [R1+0x3bd0], R12 ;  /* 0x003bd00c01007387 */ /* 0x0001e60000100a00 */
[----:B0-----:R-:W2:Y:S01]  /*59a30*/  LDL.LU R12, [R1+0x890] ;  /* 0x00089000010c7983 */ /* 0x001ea20000300800 */
[----:B------:R-:W2:Y:S02]  /*59a40*/  LDL.LU R13, [R1+0x894] ;  /* 0x00089400010d7983 */ /* 0x000ea40000300800 */
[----:B------:R-:W2:Y:S02]  /*59a50*/  LDL.LU R14, [R1+0x898] ;  /* 0x00089800010e7983 */ /* 0x000ea40000300800 */
[----:B------:R-:W2:Y:S01]  /*59a60*/  LDL.LU R15, [R1+0x89c] ;  /* 0x00089c00010f7983 */ /* 0x000ea20000300800 */
[----:B---3--:R-:W-:Y:S01]  /*59a70*/  STL.64 [R1+0x3b80], R22 ;  /* 0x003b801601007387 */ /* 0x008fe20000100a00 */
[----:B------:R0:W-:Y:S03]  /*59a80*/  STL.64 [R1+0x3b78], R20 ;  /* 0x003b781401007387 */ /* 0x0001e60000100a00 */
        /* <DEDUP_REMOVED lines=8> */
[----:B------:R-:W2:Y:S02]  /*59b10*/  LDL.LU R22, [R1+0x868] ;  /* 0x0008680001167983 */ /* 0x000ea40000300800 */
[----:B------:R-:W2:Y:S01]  /*59b20*/  LDL.LU R23, [R1+0x86c] ;  /* 0x00086c0001177983 */ /* 0x000ea20000300800 */
[----:B------:R-:W-:Y:S01]  /*59b30*/  STL [R1+0x3b4c], R28 ;  /* 0x003b4c1c01007387 */ /* 0x000fe20000100800 */
[----:B------:R-:W-:Y:S02]  /*59b40*/  STL [R1+0x3b48], R29 ;  /* 0x003b481d01007387 */ /* 0x000fe40000100800 */
[----:B------:R0:W-:Y:S02]  /*59b50*/  STL.64 [R1+0xd90], R24 ;  /* 0x000d901801007387 */ /* 0x0001e40000100a00 */
[----:B------:R4:W-:Y:S01]  /*59b60*/  STL.64 [R1+0xd98], R26 ;  /* 0x000d981a01007387 */ /* 0x0009e20000100a00 */
[----:B0-----:R-:W4:Y:S01]  /*59b70*/  LDL.LU.64 R24, [R1+0x3c28] ;  /* 0x003c280001187983 */ /* 0x001f220000300a00 */
[----:B------:R-:W-:-:S02]  /*59b80*/  IMAD.MOV.U32 R6, RZ, RZ, R5 ;  /* 0x000000ffff067224 */ /* 0x000fc400078e0005 */
[----:B------:R-:W-:Y:S02]  /*59b90*/  IMAD.MOV.U32 R3, RZ, RZ, R4 ;  /* 0x000000ffff037224 */ /* 0x000fe400078e0004 */
[----:B------:R-:W3:Y:S01]  /*59ba0*/  LDL.LU.64 R4, [R1+0x3c20] ;  /* 0x003c200001047983 */ /* 0x000ee20000300a00 */
[----:B------:R-:W-:Y:S02]  /*59bb0*/  STL [R1+0x3b54], R6 ;  /* 0x003b540601007387 */ /* 0x000fe40000100800 */
[----:B------:R-:W-:Y:S01]  /*59bc0*/  STL [R1+0x3b50], R3 ;  /* 0x003b500301007387 */ /* 0x000fe20000100800 */
        /* <DEDUP_REMOVED lines=18> */
[----:B------:R-:W-:Y:S03]  /*59cf0*/  STL.64 [R1+0xd68], R10 ;  /* 0x000d680a01007387 */ /* 0x000fe60000100a00 */
[----:B0-----:R-:W4:Y:S01]  /*59d00*/  LDL.LU.64 R8, [R1+0x3be8] ;  /* 0x003be80001087983 */ /* 0x001f220000300a00 */
[----:B------:R-:W2:Y:S02]  /*59d10*/  LDL.LU R27, [R1+0x3be0] ;  /* 0x003be000011b7983 */ /* 0x000ea40000300800 */
[----:B------:R-:W-:Y:S02]  /*59d20*/  IMAD.MOV.U32 R7, RZ, RZ, R24 ;  /* 0x000000ffff077224 */ /* 0x000fe400078e0018 */
        /* <DEDUP_REMOVED lines=23> */
[----:B------:R1:W-:Y:S03]  /*59ea0*/  STL.64 [R1+0xd38], R10 ;  /* 0x000d380a01007387 */ /* 0x0003e60000100a00 */
[----:B0-----:R-:W4:Y:S01]  /*59eb0*/  LDL.LU.64 R8, [R1+0x3ba8] ;  /* 0x003ba80001087983 */ /* 0x001f220000300a00 */
[----:B-1----:R-:W-:Y:S02]  /*59ec0*/  IMAD.MOV.U32 R11, RZ, RZ, R12 ;  /* 0x000000ffff0b7224 */ /* 0x002fe400078e000c */
        /* <DEDUP_REMOVED lines=28> */
[----:B------:R-:W-:Y:S02]  /*5a090*/  STL.64 [R1+0x3a20], R14 ;  /* 0x003a200e01007387 */ /* 0x000fe40000100a00 */
[----:B------:R0:W-:Y:S02]  /*5a0a0*/  STL.64 [R1+0x3a18], R12 ;  /* 0x003a180c01007387 */ /* 0x0001e40000100a00 */
[----:B0-----:R-:W3:Y:S01]  /*5a0b0*/  LDL.LU R12, [R1+0x820] ;  /* 0x00082000010c7983 */ /* 0x001ee20000300800 */
[----:B------:R-:W3:Y:S02]  /*5a0c0*/  LDL.LU R13, [R1+0x824] ;  /* 0x00082400010d7983 */ /* 0x000ee40000300800 */
[----:B------:R-:W3:Y:S02]  /*5a0d0*/  LDL.LU R14, [R1+0x828] ;  /* 0x00082800010e7983 */ /* 0x000ee40000300800 */
[----:B------:R-:W3:Y:S01]  /*5a0e0*/  LDL.LU R15, [R1+0x82c] ;  /* 0x00082c00010f7983 */ /* 0x000ee20000300800 */
[----:B----4-:R-:W-:Y:S01]  /*5a0f0*/  STL.64 [R1+0x3a28], R8 ;  /* 0x003a280801007387 */ /* 0x010fe20000100a00 */
[C---:B--2---:R-:W-:Y:S08]  /*5a100*/  HMMA.16816.F32.BF16 R20, R16.reuse, R8, R20 ;  /* 0x000000081014723c */ /* 0x044ff00000041814 */
[----:B---3--:R-:W-:Y:S11]  /*5a110*/  HMMA.16816.F32.BF16 R16, R16, R4, R12 ;  /* 0x000000041010723c */ /* 0x008ff6000004180c */
[----:B------:R-:W-:Y:S04]  /*5a120*/  @!UPT UIADD3 URZ, URZ, URZ, URZ ;  /* 0x0000003f3f3ff290 */ /* 0x000fe8000fffe03f */
[----:B------:R-:W-:Y:S01]  /*5a130*/  STL.64 [R1+0xcf0], R20 ;  /* 0x000cf01401007387 */ /* 0x000fe20000100a00 */
[----:B------:R-:W-:Y:S02]  /*5a140*/  STL.64 [R1+0xcf8], R22 ;  /* 0x000cf81601007387 */ /* 0x000fe40000100a00 */
[----:B------:R-:W-:Y:S02]  /*5a150*/  IMAD.MOV.U32 R12, RZ, RZ, R6 ;  /* 0x000000ffff0c7224 */ /* 0x000fe400078e0006 */
[----:B------:R-:W-:Y:S01]  /*5a160*/  IMAD.MOV.U32 R13, RZ, RZ, R3 ;  /* 0x000000ffff0d7224 */ /* 0x000fe200078e0003 */
[----:B------:R-:W2:Y:S04]  /*5a170*/  LDL.LU R6, [R1+0x3b54] ;  /* 0x003b540001067983 */ /* 0x000ea80000300800 */
[----:B------:R-:W-:Y:S04]  /*5a180*/  LDSM.16.MT88.4 R20, [R27+0x14080] ;  /* 0x014080001b14783b */ /* 0x000fe80000004200 */
[----:B------:R-:W-:Y:S01]  /*5a190*/  STL.64 [R1+0xce0], R16 ;  /* 0x000ce01001007387 */ /* 0x000fe20000100a00 */
[----:B------:R-:W-:Y:S02]  /*5a1a0*/  STL.64 [R1+0xce8], R18 ;  /* 0x000ce81201007387 */ /* 0x000fe40000100a00 */
[----:B------:R-:W3:Y:S02]  /*5a1b0*/  LDL.LU R3, [R1+0x3b50] ;  /* 0x003b500001037983 */ /* 0x000ee40000300800 */
[----:B------:R0:W-:Y:S01]  /*5a1c0*/  STL.64 [R1+0x3a30], R12 ;  /* 0x003a300c01007387 */ /* 0x0001e20000100a00 */
[----:B------:R-:W1:Y:S01]  /*5a1d0*/  LDSM.16.MT88.4 R16, [R27+0x14100] ;  /* 0x014100001b10783b */ /* 0x000e620000004200 */
[----:B0-----:R-:W-:-:S02]  /*5a1e0*/  IMAD.MOV.U32 R12, RZ, RZ, R11 ;  /* 0x000000ffff0c7224 */ /* 0x001fc400078e000b */
[----:B------:R-:W-:-:S05]  /*5a1f0*/  IMAD.MOV.U32 R13, RZ, RZ, R10 ;  /* 0x000000ffff0d7224 */ /* 0x000fca00078e000a */
[----:B------:R0:W-:Y:S01]  /*5a200*/  STL.64 [R1+0x3a48], R12 ;  /* 0x003a480c01007387 */ /* 0x0001e20000100a00 */
[----:B------:R-:W4:Y:S02]  /*5a210*/  LDL.LU R8, [R1+0x760] ;  /* 0x0007600001087983 */ /* 0x000f240000300800 */
[----:B------:R-:W4:Y:S02]  /*5a220*/  LDL.LU R9, [R1+0x764] ;  /* 0x0007640001097983 */ /* 0x000f240000300800 */
[----:B------:R-:W2:Y:S01]  /*5a230*/  LDL.LU R10, [R1+0x768] ;  /* 0x00076800010a7983 */ /* 0x000ea20000300800 */
[----:B------:R-:W2:Y:S01]  /*5a240*/  LDL.LU R11, [R1+0x76c] ;  /* 0x00076c00010b7983 */ /* 0x000ea20000300800 */
[----:B0-----:R-:W-:Y:S02]  /*5a250*/  IMAD.MOV.U32 R12, RZ, RZ, R28 ;  /* 0x000000ffff0c7224 */ /* 0x001fe400078e001c */
        /* <DEDUP_REMOVED lines=10> */
[----:B------:R-:W-:-:S02]  /*5a300*/  IMAD.MOV.U32 R12, RZ, RZ, R25 ;  /* 0x000000ffff0c7224 */ /* 0x000fc400078e0019 */
[----:B------:R-:W-:Y:S01]  /*5a310*/  IMAD.MOV.U32 R13, RZ, RZ, R26 ;  /* 0x000000ffff0d7224 */ /* 0x000fe200078e001a */
[----:B------:R-:W3:Y:S01]  /*5a320*/  LDL.LU R25, [R1+0x3b44] ;  /* 0x003b440001197983 */ /* 0x000ee20000300800 */
[----:B------:R-:W3:Y:S03]  /*5a330*/  LDL.LU R26, [R1+0x3b40] ;  /* 0x003b4000011a7983 */ /* 0x000ee60000300800 */
[----:B------:R0:W-:Y:S02]  /*5a340*/  STL.64 [R1+0x3a78], R12 ;  /* 0x003a780c01007387 */ /* 0x0001e40000100a00 */
[----:B0-----:R-:W-:Y:S02]  /*5a350*/  IMAD.MOV.U32 R12, RZ, RZ, R7 ;  /* 0x000000ffff0c7224 */ /* 0x001fe400078e0007 */
[----:B------:R-:W-:Y:S01]  /*5a360*/  IMAD.MOV.U32 R13, RZ, RZ, R24 ;  /* 0x000000ffff0d7224 */ /* 0x000fe200078e0018 */
[----:B----4-:R-:W-:Y:S01]  /*5a370*/  STL.64 [R1+0x3a58], R10 ;  /* 0x003a580a01007387 */ /* 0x010fe20000100a00 */
[----:B--2---:R0:W-:Y:S03]  /*5a380*/  STL.64 [R1+0x3a50], R8 ;  /* 0x003a500801007387 */ /* 0x0041e60000100a00 */
[----:B0-----:R-:W2:Y:S01]  /*5a390*/  LDL.LU R8, [R1+0x780] ;  /* 0x0007800001087983 */ /* 0x001ea20000300800 */
[----:B------:R-:W2:Y:S02]  /*5a3a0*/  LDL.LU R9, [R1+0x784] ;  /* 0x0007840001097983 */ /* 0x000ea40000300800 */
[----:B------:R-:W4:Y:S02]  /*5a3b0*/  LDL.LU R10, [R1+0x788] ;  /* 0x00078800010a7983 */ /* 0x000f240000300800 */
[----:B------:R-:W4:Y:S01]  /*5a3c0*/  LDL.LU R11, [R1+0x78c] ;  /* 0x00078c00010b7983 */ /* 0x000f220000300800 */
[----:B------:R-:W2:Y:S01]  /*5a3d0*/  LDL.LU R7, [R1+0x3b3c] ;  /* 0x003b3c0001077983 */ /* 0x000ea20000300800 */
[----:B------:R-:W2:Y:S02]  /*5a3e0*/  LDL.LU R24, [R1+0x3b38] ;  /* 0x003b380001187983 */ /* 0x000ea40000300800 */
[----:B------:R0:W-:Y:S02]  /*5a3f0*/  STL.64 [R1+0x3a90], R12 ;  /* 0x003a900c01007387 */ /* 0x0001e40000100a00 */
[----:B0-----:R-:W2:Y:S04]  /*5a400*/  LDL.LU.64 R12, [R1+0x60] ;  /* 0x00006000010c7983 */ /* 0x001ea80000300a00 */
[----:B--2---:R0:W-:Y:S04]  /*5a410*/  STL.64 [R1+0x3aa8], R12 ;  /* 0x003aa80c01007387 */ /* 0x0041e80000100a00 */
[----:B0-----:R-:W2:Y:S01]  /*5a420*/  LDL.LU R12, [R1+0x7c0] ;  /* 0x0007c000010c7983 */ /* 0x001ea20000300800 */
[----:B------:R-:W2:Y:S02]  /*5a430*/  LDL.LU R13, [R1+0x7c4] ;  /* 0x0007c400010d7983 */ /* 0x000ea40000300800 */
[----:B------:R-:W2:Y:S02]  /*5a440*/  LDL.LU R14, [R1+0x7c8] ;  /* 0x0007c800010e7983 */ /* 0x000ea40000300800 */
[----:B------:R-:W2:Y:S02]  /*5a450*/  LDL.LU R15, [R1+0x7cc] ;  /* 0x0007cc00010f7983 */ /* 0x000ea40000300800 */
[----:B--2---:R-:W-:Y:S01]  /*5a460*/  STL.64 [R1+0x3ab8], R14 ;  /* 0x003ab80e01007387 */ /* 0x004fe20000100a00 */
[----:B------:R3:W-:Y:S02]  /*5a470*/  STL.64 [R1+0x3ab0], R12 ;  /* 0x003ab00c01007387 */ /* 0x0007e40000100a00 */
[----:B---3--:R-:W-:-:S02]  /*5a480*/  IMAD.MOV.U32 R12, RZ, RZ, R3 ;  /* 0x000000ffff0c7224 */ /* 0x008fc400078e0003 */
[----:B------:R-:W-:Y:S01]  /*5a490*/  IMAD.MOV.U32 R13, RZ, RZ, R6 ;  /* 0x000000ffff0d7224 */ /* 0x000fe200078e0006 */
[----:B------:R-:W2:Y:S01]  /*5a4a0*/  LDL.LU R3, [R1+0x3b34] ;  /* 0x003b340001037983 */ /* 0x000ea20000300800 */
[----:B------:R-:W3:Y:S03]  /*5a4b0*/  LDL.LU R6, [R1+0x3b30] ;  /* 0x003b300001067983 */ /* 0x000ee60000300800 */
[----:B------:R-:W-:Y:S01]  /*5a4c0*/  STL.64 [R1+0x3ad0], R12 ;  /* 0x003ad00c01007387 */ /* 0x000fe20000100a00 */
[----:B----4-:R-:W-:Y:S02]  /*5a4d0*/  STL.64 [R1+0x3a70], R10 ;  /* 0x003a700a01007387 */ /* 0x010fe40000100a00 */
[----:B------:R0:W-:Y:S02]  /*5a4e0*/  STL.64 [R1+0x3a68], R8 ;  /* 0x003a680801007387 */ /* 0x0001e40000100a00 */
[----:B0-----:R-:W4:Y:S01]  /*5a4f0*/  LDL.LU R8, [R1+0x790] ;  /* 0x0007900001087983 */ /* 0x001f220000300800 */
[----:B------:R-:W4:Y:S02]  /*5a500*/  LDL.LU R9, [R1+0x794] ;  /* 0x0007940001097983 */ /* 0x000f240000300800 */
[----:B------:R-:W2:Y:S02]  /*5a510*/  LDL.LU R10, [R1+0x798] ;  /* 0x00079800010a7983 */ /* 0x000ea40000300800 */
[----:B------:R-:W2:Y:S02]  /*5a520*/  LDL.LU R11, [R1+0x79c] ;  /* 0x00079c00010b7983 */ /* 0x000ea40000300800 */
[----:B------:R-:W-:-:S02]  /*5a530*/  IMAD.MOV.U32 R12, RZ, RZ, R29 ;  /* 0x000000ffff0c7224 */ /* 0x000fc400078e001d */
[----:B------:R-:W-:-:S05]  /*5a540*/  IMAD.MOV.U32 R13, RZ, RZ, R28 ;  /* 0x000000ffff0d7224 */ /* 0x000fca00078e001c */
        /* <DEDUP_REMOVED lines=8> */
[----:B------:R-:W-:-:S05]  /*5a5d0*/  IMAD.MOV.U32 R13, RZ, RZ, R25 ;  /* 0x000000ffff0d7224 */ /* 0x000fca00078e0019 */
[----:B------:R-:W-:Y:S04]  /*5a5e0*/  STL.64 [R1+0x3b00], R12 ;  /* 0x003b000c01007387 */ /* 0x000fe80000100a00 */
[----:B----4-:R-:W-:Y:S01]  /*5a5f0*/  STL.64 [R1+0x3aa0], R10 ;  /* 0x003aa00a01007387 */ /* 0x010fe20000100a00 */
[----:B--2---:R0:W-:Y:S03]  /*5a600*/  STL.64 [R1+0x3a98], R8 ;  /* 0x003a980801007387 */ /* 0x0041e60000100a00 */
        /* <DEDUP_REMOVED lines=31> */
[----:B---3--:R-:W-:-:S02]  /*5a800*/  IMAD.MOV.U32 R12, RZ, RZ, R6 ;  /* 0x000000ffff0c7224 */ /* 0x008fc400078e0006 */
[----:B------:R-:W-:Y:S01]  /*5a810*/  IMAD.MOV.U32 R13, RZ, RZ, R3 ;  /* 0x000000ffff0d7224 */ /* 0x000fe200078e0003 */
[----:B----4-:R-:W-:Y:S01]  /*5a820*/  STL.64 [R1+0x3b28], R10 ;  /* 0x003b280a01007387 */ /* 0x010fe20000100a00 */
[----:B--2---:R0:W-:Y:S03]  /*5a830*/  STL.64 [R1+0x3b20], R8 ;  /* 0x003b200801007387 */ /* 0x0041e60000100a00 */
[----:B0-----:R-:W2:Y:S01]  /*5a840*/  LDL.LU R8, [R1+0x810] ;  /* 0x0008100001087983 */ /* 0x001ea20000300800 */
[----:B------:R-:W2:Y:S02]  /*5a850*/  LDL.LU R9, [R1+0x814] ;  /* 0x0008140001097983 */ /* 0x000ea40000300800 */
[----:B------:R-:W2:Y:S02]  /*5a860*/  LDL.LU R10, [R1+0x818] ;  /* 0x00081800010a7983 */ /* 0x000ea40000300800 */
[----:B------:R-:W2:Y:S01]  /*5a870*/  LDL.LU R11, [R1+0x81c] ;  /* 0x00081c00010b7983 */ /* 0x000ea20000300800 */
[----:B------:R0:W-:Y:S04]  /*5a880*/  STL.64 [R1+0x3a10], R4 ;  /* 0x003a100401007387 */ /* 0x0001e80000100a00 */
[----:B0-----:R-:W3:Y:S01]  /*5a890*/  LDL.LU R4, [R1+0x740] ;  /* 0x0007400001047983 */ /* 0x001ee20000300800 */
[----:B------:R-:W3:Y:S02]  /*5a8a0*/  LDL.LU R5, [R1+0x744] ;  /* 0x0007440001057983 */ /* 0x000ee40000300800 */
[----:B------:R-:W3:Y:S02]  /*5a8b0*/  LDL.LU R6, [R1+0x748] ;  /* 0x0007480001067983 */ /* 0x000ee40000300800 */
[----:B------:R-:W3:Y:S01]  /*5a8c0*/  LDL.LU R7, [R1+0x74c] ;  /* 0x00074c0001077983 */ /* 0x000ee20000300800 */
[----:B-1----:R-:W-:Y:S01]  /*5a8d0*/  STL.64 [R1+0x3a08], R18 ;  /* 0x003a081201007387 */ /* 0x002fe20000100a00 */
[----:B------:R-:W-:Y:S02]  /*5a8e0*/  STL.64 [R1+0x3a00], R16 ;  /* 0x003a001001007387 */ /* 0x000fe40000100a00 */
[----:B------:R-:W-:Y:S02]  /*5a8f0*/  STL [R1+0x3988], R27 ;  /* 0x0039881b01007387 */ /* 0x000fe40000100800 */
[----:B------:R-:W4:Y:S01]  /*5a900*/  LDL.LU.64 R24, [R1+0x90] ;  /* 0x0000900001187983 */ /* 0x000f220000300a00 */
        /* <DEDUP_REMOVED lines=41> */
[----:B0-----:R-:W2:Y:S01]  /*5aba0*/  LDL.LU.64 R12, [R1+0x3aa8] ;  /* 0x003aa800010c7983 */ /* 0x001ea20000300a00 */
[----:B------:R0:W-:Y:S02]  /*5abb0*/  STL.64 [R1+0x3990], R24 ;  /* 0x0039901801007387 */ /* 0x0001e40000100a00 */
[----:B------:R-:W-:Y:S02]  /*5abc0*/  IMAD.MOV.U32 R16, RZ, RZ, R2 ;  /* 0x000000ffff107224 */ /* 0x000fe400078e0002 */
[----:B------:R-:W-:Y:S01]  /*5abd0*/  IMAD.MOV.U32 R17, RZ, RZ, R0 ;  /* 0x000000ffff117224 */ /* 0x000fe200078e0000 */
[----:B0-----:R-:W4:Y:S01]  /*5abe0*/  LDL.LU R24, [R1+0x750] ;  /* 0x0007500001187983 */ /* 0x001f220000300800 */
[----:B------:R-:W4:Y:S02]  /*5abf0*/  LDL.LU R25, [R1+0x754] ;  /* 0x0007540001197983 */ /* 0x000f240000300800 */
[----:B------:R-:W4:Y:S02]  /*5ac00*/  LDL.LU R26, [R1+0x758] ;  /* 0x00075800011a7983 */ /* 0x000f240000300800 */
        /* <DEDUP_REMOVED lines=44> */
[----:B------:R-:W3:Y:S01]  /*5aed0*/  LDL.LU.64 R12, [R1+0x3a18] ;  /* 0x003a1800010c7983 */ /* 0x000ee20000300a00 */
[C---:B----4-:R-:W-:Y:S01]  /*5aee0*/  HMMA.16816.F32.BF16 R16, R20.reuse, R16, R24 ;  /* 0x000000101410723c */ /* 0x050fe20000041818 */
[----:B------:R-:W4:Y:S11]  /*5aef0*/  LDL.LU R24, [R1+0x6d0] ;  /* 0x0006d00001187983 */ /* 0x000f360000300800 */
[----:B------:R-:W-:Y:S11]  /*5af00*/  @!UPT UIADD3 URZ, URZ, URZ, URZ ;  /* 0x0000003f3f3ff290 */ /* 0x000ff6000fffe03f */
[----:B------:R0:W-:Y:S01]  /*5af10*/  STL.64 [R1+0xc10], R16 ;  /* 0x000c101001007387 */ /* 0x0001e20000100a00 */
[----:B------:R1:W-:Y:S01]  /*5af20*/  STL.64 [R1+0xc18], R18 ;  /* 0x000c181201007387 */ /* 0x0003e20000100a00 */
[C---:B---3--:R-:W-:Y:S11]  /*5af30*/  HMMA.16816.F32.BF16 R4, R20.reuse, R12, R4 ;  /* 0x0000000c1404723c */ /* 0x048ff60000041804 */
[----:B------:R-:W-:Y:S11]  /*5af40*/  @!UPT UIADD3 URZ, URZ, URZ, URZ ;  /* 0x0000003f3f3ff290 */ /* 0x000ff6000fffe03f */
[----:B------:R-:W-:Y:S01]  /*5af50*/  @!UPT UIADD3 URZ, URZ, URZ, URZ ;  /* 0x0000003f3f3ff290 */ /* 0x000fe2000fffe03f */
[----:B------:R3:W-:Y:S01]  /*5af60*/  STL.64 [R1+0xc00], R4 ;  /* 0x000c000401007387 */ /* 0x0007e20000100a00 */
[----:B------:R2:W-:Y:S02]  /*5af70*/  STL.64 [R1+0xc08], R6 ;  /* 0x000c080601007387 */ /* 0x0005e40000100a00 */
[----:B------:R-:W4:Y:S02]  /*5af80*/  LDL.LU R25, [R1+0x6d4] ;  /* 0x0006d40001197983 */ /* 0x000f240000300800 */
[----:B------:R-:W4:Y:S01]  /*5af90*/  LDL.LU R26, [R1+0x6d8] ;  /* 0x0006d800011a7983 */ /* 0x000f220000300800 */
[----:B------:R-:W4:Y:S01]  /*5afa0*/  LDL.LU R27, [R1+0x6dc] ;  /* 0x0006dc00011b7983 */ /* 0x000f220000300800 */
[----:B0-----:R-:W4:Y:S02]  /*5afb0*/  LDL.LU R16, [R1+0x720] ;  /* 0x0007200001107983 */ /* 0x001f240000300800 */
[----:B------:R-:W4:Y:S02]  /*5afc0*/  LDL.LU R17, [R1+0x724] ;  /* 0x0007240001117983 */ /* 0x000f240000300800 */
[----:B-1----:R-:W4:Y:S01]  /*5afd0*/  LDL.LU R18, [R1+0x728] ;  /* 0x0007280001127983 */ /* 0x002f220000300800 */
[----:B------:R-:W4:Y:S04]  /*5afe0*/  LDL.LU R19, [R1+0x72c] ;  /* 0x00072c0001137983 */ /* 0x000f280000300800 */
[----:B---3--:R-:W3:Y:S01]  /*5aff0*/  LDL.LU R4, [R1+0x730] ;  /* 0x0007300001047983 */ /* 0x008ee20000300800 */
[----:B------:R-:W3:Y:S02]  /*5b000*/  LDL.LU R5, [R1+0x734] ;  /* 0x0007340001057983 */ /* 0x000ee40000300800 */
[----:B--2---:R-:W3:Y:S02]  /*5b010*/  LDL.LU R6, [R1+0x738] ;  /* 0x0007380001067983 */ /* 0x004ee40000300800 */
[----:B------:R-:W3:Y:S01]  /*5b020*/  LDL.LU R7, [R1+0x73c] ;  /* 0x00073c0001077983 */ /* 0x000ee20000300800 */
[----:B----4-:R-:W-:Y:S01]  /*5b030*/  STL.64 [R1+0x39a0], R26 ;  /* 0x0039a01a01007387 */ /* 0x010fe20000100a00 */
[----:B------:R0:W-:Y:S03]  /*5b040*/  STL.64 [R1+0x3998], R24 ;  /* 0x0039981801007387 */ /* 0x0001e60000100a00 */
[----:B0-----:R-:W2:Y:S04]  /*5b050*/  LDL.LU.64 R24, [R1+0xd0] ;  /* 0x0000d00001187983 */ /* 0x001ea80000300a00 */
[----:B--2---:R0:W-:Y:S04]  /*5b060*/  STL.64 [R1+0x39b8], R24 ;  /* 0x0039b81801007387 */ /* 0x0041e80000100a00 */
[----:B0-----:R-:W2:Y:S04]  /*5b070*/  LDL.LU.64 R24, [R1+0xe0] ;  /* 0x0000e00001187983 */ /* 0x001ea80000300a00 */
[----:B--2---:R0:W-:Y:S04]  /*5b080*/  STL.64 [R1+0x39d0], R24 ;  /* 0x0039d01801007387 */ /* 0x0041e80000100a00 */
[----:B0-----:R-:W2:Y:S04]  /*5b090*/  LDL.LU.64 R24, [R1+0xf0] ;  /* 0x0000f00001187983 */ /* 0x001ea80000300a00 */
[----:B--2---:R0:W-:Y:S04]  /*5b0a0*/  STL.64 [R1+0x39e8], R24 ;  /* 0x0039e81801007387 */ /* 0x0041e80000100a00 */
[----:B0-----:R-:W2:Y:S01]  /*5b0b0*/  LDL.LU.64 R24, [R1+0x100] ;  /* 0x0001000001187983 */ /* 0x001ea20000300a00 */
        /* <DEDUP_REMOVED lines=31> */
[----:B------:R0:W-:Y:S01]  /*5b2b0*/  STL.64 [R1+0xbf0], R4 ;  /* 0x000bf00401007387 */ /* 0x0001e20000100a00 */
[----:B------:R-:W-:Y:S03]  /*5b2c0*/  STL.64 [R1+0xbf8], R6 ;  /* 0x000bf80601007387 */ /* 0x000fe60000100a00 */
[----:B0-----:R-:W3:Y:S01]  /*5b2d0*/  LDL.LU.64 R4, [R1+0x3a10] ;  /* 0x003a100001047983 */ /* 0x001ee20000300a00 */
[----:B------:R0:W-:Y:S03]  /*5b2e0*/  STL.64 [R1+0x3918], R8 ;  /* 0x0039180801007387 */ /* 0x0001e60000100a00 */
[----:B0-----:R-:W4:Y:S01]  /*5b2f0*/  LDL.LU.64 R8, [R1+0xa0] ;  /* 0x0000a00001087983 */ /* 0x001f220000300a00 */
[----:B---3--:R-:W-:Y:S03]  /*5b300*/  HMMA.16816.F32.BF16 R20, R20, R4, R16 ;  /* 0x000000041414723c */ /* 0x008fe60000041810 */
[----:B------:R-:W2:Y:S01]  /*5b310*/  LDL.LU.64 R18, [R1+0x3a08] ;  /* 0x003a080001127983 */ /* 0x000ea20000300a00 */
[----:B------:R-:W2:Y:S02]  /*5b320*/  LDL.LU.64 R16, [R1+0x3a00] ;  /* 0x003a000001107983 */ /* 0x000ea40000300a00 */
[----:B------:R-:W-:Y:S11]  /*5b330*/  IMAD.MOV.U32 R28, RZ, RZ, R24 ;  /* 0x000000ffff1c7224 */ /* 0x000ff600078e0018 */
[----:B------:R-:W-:Y:S06]  /*5b340*/  @!UPT UIADD3 URZ, URZ, URZ, URZ ;  /* 0x0000003f3f3ff290 */ /* 0x000fec000fffe03f */
[----:B------:R0:W-:Y:S01]  /*5b350*/  STL.64 [R1+0xbe0], R20 ;  /* 0x000be01401007387 */ /* 0x0001e20000100a00 */
[----:B------:R-:W-:Y:S02]  /*5b360*/  STL.64 [R1+0xbe8], R22 ;  /* 0x000be81601007387 */ /* 0x000fe40000100a00 */
[----:B0-----:R-:W-:Y:S02]  /*5b370*/  IMAD.MOV.U32 R21, RZ, RZ, R0 ;  /* 0x000000ffff157224 */ /* 0x001fe400078e0000 */
[----:B------:R-:W-:Y:S01]  /*5b380*/  IMAD.MOV.U32 R0, RZ, RZ, R25 ;  /* 0x000000ffff007224 */ /* 0x000fe200078e0019 */
        /* <DEDUP_REMOVED lines=10> */
[----:B------:R-:W-:Y:S01]  /*5b430*/  IMAD.MOV.U32 R20, RZ, RZ, R2 ;  /* 0x000000ffff147224 */ /* 0x000fe200078e0002 */
        /* <DEDUP_REMOVED lines=31> */
[----:B------:R-:W4:Y:S01]  /*5b630*/  LDL.LU.64 R24, [R1+0x3998] ;  /* 0x0039980001187983 */ /* 0x000f220000300a00 */
[----:B------:R-:W-:Y:S01]  /*5b640*/  STL [R1+0x38d8], R29 ;  /* 0x0038d81d01007387 */ /* 0x000fe20000100800 */
[----:B------:R-:W-:Y:S01]  /*5b650*/  STL [R1+0x38d4], R28 ;  /* 0x0038d41c01007387 */ /* 0x000fe20000100800 */
[----:B----4-:R-:W-:Y:S11]  /*5b660*/  HMMA.16816.F32.BF16 R24, R16, R8, R24 ;  /* 0x000000081018723c */ /* 0x010ff60000041818 */
[----:B------:R-:W-:Y:S11]  /*5b670*/  @!UPT UIADD3 URZ, URZ, URZ, URZ ;  /* 0x0000003f3f3ff290 */ /* 0x000ff6000fffe03f */
[----:B------:R-:W-:Y:S01]  /*5b680*/  @!UPT UIADD3 URZ, URZ, URZ, URZ ;  /* 0x0000003f3f3ff290 */ /* 0x000fe2000fffe03f */
[----:B------:R0:W-:Y:S01]  /*5b690*/  STL.64 [R1+0xb90], R24 ;  /* 0x000b901801007387 */ /* 0x0001e20000100a00 */
[----:B------:R-:W-:Y:S03]  /*5b6a0*/  STL.64 [R1+0xb98], R26 ;  /* 0x000b981a01007387 */ /* 0x000fe60000100a00 */
[----:B0-----:R-:W2:Y:S01]  /*5b6b0*/  LDL.LU.64 R24, [R1+0x3990] ;  /* 0x0039900001187983 */ /* 0x001ea20000300a00 */
[----:B------:R-:W-:Y:S02]  /*5b6c0*/  IMAD.MOV.U32 R2, RZ, RZ, R8 ;  /* 0x000000ffff027224 */ /* 0x000fe400078e0008 */
[----:B------:R-:W-:-:S05]  /*5b6d0*/  IMAD.MOV.U32 R0, RZ, RZ, R9 ;  /* 0x000000ffff007224 */ /* 0x000fca00078e0009 */
[----:B------:R-:W-:Y:S01]  /*5b6e0*/  STL [R1+0x38e0], R0 ;  /* 0x0038e00001007387 */ /* 0x000fe20000100800 */
        /* <DEDUP_REMOVED lines=10> */
[----:B------:R-:W-:-:S02]  /*5b790*/  IMAD.MOV.U32 R6, RZ, RZ, R24 ;  /* 0x000000ffff067224 */ /* 0x000fc400078e0018 */
[----:B------:R-:W-:Y:S01]  /*5b7a0*/  IMAD.MOV.U32 R3, RZ, RZ, R25 ;  /* 0x000000ffff037224 */ /* 0x000fe200078e0019 */
[----:B------:R-:W4:Y:S01]  /*5b7b0*/  LDL.LU R24, [R1+0x6b0] ;  /* 0x0006b00001187983 */ /* 0x000f220000300800 */
[----:B------:R-:W4:Y:S02]  /*5b7c0*/  LDL.LU R25, [R1+0x6b4] ;  /* 0x0006b40001197983 */ /* 0x000f240000300800 */
[----:B------:R-:W4:Y:S02]  /*5b7d0*/  LDL.LU R26, [R1+0x6b8] ;  /* 0x0006b800011a7983 */ /* 0x000f240000300800 */
[----:B------:R-:W4:Y:S01]  /*5b7e0*/  LDL.LU R27, [R1+0x6bc] ;  /* 0x0006bc00011b7983 */ /* 0x000f220000300800 */
[----:B---3--:R-:W-:Y:S01]  /*5b7f0*/  STL.64 [R1+0x3928], R10 ;  /* 0x0039280a01007387 */ /* 0x008fe20000100a00 */
[----:B--2---:R0:W-:Y:S03]  /*5b800*/  STL.64 [R1+0x3920], R8 ;  /* 0x0039200801007387 */ /* 0x0041e60000100a00 */
[----:B0-----:R-:W2:Y:S04]  /*5b810*/  LDL.LU.64 R8, [R1+0x10] ;  /* 0x0000100001087983 */ /* 0x001ea80000300a00 */
[----:B--2---:R0:W-:Y:S04]  /*5b820*/  STL.64 [R1+0x3938], R8 ;  /* 0x0039380801007387 */ /* 0x0041e80000100a00 */
[----:B0-----:R-:W2:Y:S04]  /*5b830*/  LDL.LU.64 R8, [R1+0x20] ;  /* 0x0000200001087983 */ /* 0x001ea80000300a00 */
[----:B--2---:R0:W-:Y:S04]  /*5b840*/  STL.64 [R1+0x3950], R8 ;  /* 0x0039500801007387 */ /* 0x0041e80000100a00 */
[----:B0-----:R-:W2:Y:S04]  /*5b850*/  LDL.LU.64 R8, [R1+0x30] ;  /* 0x0000300001087983 */ /* 0x001ea80000300a00 */
[----:B--2---:R-:W-:Y:S01]  /*5b860*/  STL.64 [R1+0x3968], R8 ;  /* 0x0039680801007387 */ /* 0x004fe20000100a00 */
[----:B------:R-:W2:Y:S03]  /*5b870*/  LDL.LU.64 R12, [R1] ;  /* 0x00000000010c7983 */ /* 0x000ea60000300a00 */
[----:B--2---:R0:W-:Y:S04]  /*5b880*/  STL.64 [R1+0x3930], R12 ;  /* 0x0039300c01007387 */ /* 0x0041e80000100a00 */
[----:B0-----:R-:W2:Y:S01]  /*5b890*/  LDL.LU R12, [R1+0x660] ;  /* 0x00066000010c7983 */ /* 0x001ea20000300800 */
[----:B------:R-:W2:Y:S02]  /*5b8a0*/  LDL.LU R13, [R1+0x664] ;  /* 0x00066400010d7983 */ /* 0x000ea40000300800 */
[----:B------:R-:W3:Y:S02]  /*5b8b0*/  LDL.LU R14, [R1+0x668] ;  /* 0x00066800010e7983 */ /* 0x000ee40000300800 */
[----:B------:R-:W3:Y:S01]  /*5b8c0*/  LDL.LU R15, [R1+0x66c] ;  /* 0x00066c00010f7983 */ /* 0x000ee20000300800 */
[----:B------:R-:W2:Y:S04]  /*5b8d0*/  LDL.LU.64 R8, [R1+0x40] ;  /* 0x0000400001087983 */ /* 0x000ea80000300a00 */
[----:B--2---:R0:W-:Y:S04]  /*5b8e0*/  STL.64 [R1+0x3980], R8 ;  /* 0x0039800801007387 */ /* 0x0041e80000100a00 */
[----:B0-----:R-:W2:Y:S01]  /*5b8f0*/  LDL.LU.64 R8, [R1+0x50] ;  /* 0x0000500001087983 */ /* 0x001ea20000300a00 */
[----:B---3--:R-:W-:Y:S02]  /*5b900*/  STL.64 [R1+0x3948], R14 ;  /* 0x0039480e01007387 */ /* 0x008fe40000100a00 */
[----:B------:R0:W-:Y:S02]  /*5b910*/  STL.64 [R1+0x3940], R12 ;  /* 0x0039400c01007387 */ /* 0x0001e40000100a00 */
[----:B0-----:R-:W3:Y:S01]  /*5b920*/  LDL.LU R12, [R1+0x670] ;  /* 0x00067000010c7983 */ /* 0x001ee20000300800 */
[----:B------:R-:W3:Y:S02]  /*5b930*/  LDL.LU R13, [R1+0x674] ;  /* 0x00067400010d7983 */ /* 0x000ee40000300800 */
[----:B------:R-:W2:Y:S02]  /*5b940*/  LDL.LU R14, [R1+0x678] ;  /* 0x00067800010e7983 */ /* 0x000ea40000300800 */
[----:B------:R-:W2:Y:S01]  /*5b950*/  LDL.LU R15, [R1+0x67c] ;  /* 0x00067c00010f7983 */ /* 0x000ea20000300800 */
[C---:B----4-:R-:W-:Y:S01]  /*5b960*/  HMMA.16816.F32.BF16 R24, R16.reuse, R20, R24 ;  /* 0x000000141018723c */ /* 0x050fe20000041818 */
        /* <DEDUP_REMOVED lines=12> */
[----:B------:R-:W-:Y:S01]  /*5ba30*/  STL [R1+0x38e4], R6 ;  /* 0x0038e40601007387 */ /* 0x000fe20000100800 */
[----:B------:R-:W-:Y:S02]  /*5ba40*/  STL.64 [R1+0xb70], R24 ;  /* 0x000b701801007387 */ /* 0x000fe40000100a00 */
[----:B------:R0:W-:Y:S02]  /*5ba50*/  STL.64 [R1+0xb78], R26 ;  /* 0x000b781a01007387 */ /* 0x0001e40000100a00 */
[----:B0-----:R-:W3:Y:S01]  /*5ba60*/  LDL.LU R27, [R1+0x3988] ;  /* 0x00398800011b7983 */ /* 0x001ee20000300800 */
[----:B------:R0:W-:Y:S03]  /*5ba70*/  STL.64 [R1+0x3810], R20 ;  /* 0x0038101401007387 */ /* 0x0001e60000100a00 */
[----:B0-----:R-:W4:Y:S01]  /*5ba80*/  LDL.LU R20, [R1+0x6a0] ;  /* 0x0006a00001147983 */ /* 0x001f220000300800 */
[----:B------:R-:W4:Y:S02]  /*5ba90*/  LDL.LU R21, [R1+0x6a4] ;  /* 0x0006a40001157983 */ /* 0x000f240000300800 */
[----:B------:R-:W4:Y:S02]  /*5baa0*/  LDL.LU R22, [R1+0x6a8] ;  /* 0x0006a80001167983 */ /* 0x000f240000300800 */
[----:B------:R-:W4:Y:S01]  /*5bab0*/  LDL.LU R23, [R1+0x6ac] ;  /* 0x0006ac0001177983 */ /* 0x000f220000300800 */
[----:B---3--:R-:W0:Y:S04]  /*5bac0*/  LDSM.16.MT88.4 R24, [R27+0x14180] ;  /* 0x014180001b18783b */ /* 0x008e280000004200 */
[----:B0-----:R-:W-:Y:S01]  /*5bad0*/  STL.64 [R1+0x38f0], R26 ;  /* 0x0038f01a01007387 */ /* 0x001fe20000100a00 */
[----:B------:R0:W-:Y:S03]  /*5bae0*/  STL.64 [R1+0x38e8], R24 ;  /* 0x0038e81801007387 */ /* 0x0001e60000100a00 */
        /* <DEDUP_REMOVED lines=61> */
[----:B------:R-:W4:Y:S01]  /*5bec0*/  LDL.LU.64 R14, [R1+0x3910] ;  /* 0x00391000010e7983 */ /* 0x000f220000300a00 */
        /* <DEDUP_REMOVED lines=8> */
[----:B----4-:R-:W-:Y:S02]  /*5bf50*/  STL.64 [R1+0x3798], R14 ;  /* 0x0037980e01007387 */ /* 0x010fe40000100a00 */
[----:B------:R0:W-:Y:S02]  /*5bf60*/  STL.64 [R1+0x3790], R12 ;  /* 0x0037900c01007387 */ /* 0x0001e40000100a00 */
[----:B0-----:R-:W2:Y:S01]  /*5bf70*/  LDL.LU R12, [R1+0x620] ;  /* 0x00062000010c7983 */ /* 0x001ea20000300800 */
[----:B------:R-:W2:Y:S02]  /*5bf80*/  LDL.LU R13, [R1+0x624] ;  /* 0x00062400010d7983 */ /* 0x000ea40000300800 */
[----:B------:R-:W2:Y:S02]  /*5bf90*/  LDL.LU R14, [R1+0x628] ;  /* 0x00062800010e7983 */ /* 0x000ea40000300800 */
[----:B------:R-:W2:Y:S01]  /*5bfa0*/  LDL.LU R15, [R1+0x62c] ;  /* 0x00062c00010f7983 */ /* 0x000ea20000300800 */
[C---:B---3--:R-:W-:Y:S08]  /*5bfb0*/  HMMA.16816.F32.BF16 R24, R16.reuse, R8, R24 ;  /* 0x000000081018723c */ /* 0x048ff00000041818 */
[----:B--2---:R-:W-:Y:S11]  /*5bfc0*/  HMMA.16816.F32.BF16 R16, R16, R4, R12 ;  /* 0x000000041010723c */ /* 0x004ff6000004180c */
[----:B------:R-:W-:Y:S04]  /*5bfd0*/  @!UPT UIADD3 URZ, URZ, URZ, URZ ;  /* 0x0000003f3f3ff290 */ /* 0x000fe8000fffe03f */
[----:B------:R-:W-:Y:S01]  /*5bfe0*/  STL.64 [R1+0xaf0], R24 ;  /* 0x000af01801007387 */ /* 0x000fe20000100a00 */
[----:B------:R0:W-:Y:S02]  /*5bff0*/  STL.64 [R1+0xaf8], R26 ;  /* 0x000af81a01007387 */ /* 0x0001e40000100a00 */
[----:B------:R-:W-:Y:S02]  /*5c000*/  IMAD.MOV.U32 R12, RZ, RZ, R11 ;  /* 0x000000ffff0c7224 */ /* 0x000fe400078e000b */
[----:B------:R-:W-:Y:S01]  /*5c010*/  IMAD.MOV.U32 R13, RZ, RZ, R10 ;  /* 0x000000ffff0d7224 */ /* 0x000fe200078e000a */
[----:B0-----:R-:W2:Y:S01]  /*5c020*/  LDL.LU.64 R26, [R1+0x38f0] ;  /* 0x0038f000011a7983 */ /* 0x001ea20000300a00 */
[----:B------:R-:W2:Y:S02]  /*5c030*/  LDL.LU.64 R24, [R1+0x38e8] ;  /* 0x0038e80001187983 */ /* 0x000ea40000300a00 */
[----:B------:R0:W-:Y:S01]  /*5c040*/  STL.64 [R1+0x37a0], R8 ;  /* 0x0037a00801007387 */ /* 0x0001e20000100a00 */
[----:B------:R-:W-:Y:S01]  /*5c050*/  STL.64 [R1+0xad0], R16 ;  /* 0x000ad01001007387 */ /* 0x000fe20000100a00 */
[----:B------:R-:W-:Y:S02]  /*5c060*/  STL.64 [R1+0xad8], R18 ;  /* 0x000ad81201007387 */ /* 0x000fe40000100a00 */
[----:B------:R1:W-:Y:S01]  /*5c070*/  STL.64 [R1+0x37a8], R12 ;  /* 0x0037a80c01007387 */ /* 0x0003e20000100a00 */
[----:B0-----:R-:W3:Y:S01]  /*5c080*/  LDL.LU R8, [R1+0x550] ;  /* 0x0005500001087983 */ /* 0x001ee20000300800 */
[----:B------:R-:W3:Y:S02]  /*5c090*/  LDL.LU R9, [R1+0x554] ;  /* 0x0005540001097983 */ /* 0x000ee40000300800 */
[----:B------:R-:W4:Y:S02]  /*5c0a0*/  LDL.LU R10, [R1+0x558] ;  /* 0x00055800010a7983 */ /* 0x000f240000300800 */
[----:B------:R-:W4:Y:S02]  /*5c0b0*/  LDL.LU R11, [R1+0x55c] ;  /* 0x00055c00010b7983 */ /* 0x000f240000300800 */
[----:B-1----:R-:W-:-:S02]  /*5c0c0*/  IMAD.MOV.U32 R12, RZ, RZ, R6 ;  /* 0x000000ffff0c7224 */ /* 0x002fc400078e0006 */
[----:B------:R-:W-:Y:S01]  /*5c0d0*/  IMAD.MOV.U32 R13, RZ, RZ, R0 ;  /* 0x000000ffff0d7224 */ /* 0x000fe200078e0000 */
[----:B----4-:R-:W-:Y:S01]  /*5c0e0*/  STL.64 [R1+0x37b8], R10 ;  /* 0x0037b80a01007387 */ /* 0x010fe20000100a00 */
[----:B---3--:R0:W-:Y:S02]  /*5c0f0*/  STL.64 [R1+0x37b0], R8 ;  /* 0x0037b00801007387 */ /* 0x0081e40000100a00 */
[----:B------:R-:W3:Y:S02]  /*5c100*/  LDL.LU R6, [R1+0x38e4] ;  /* 0x0038e40001067983 */ /* 0x000ee40000300800 */
        /* <DEDUP_REMOVED lines=23> */
[----:B------:R-:W-:Y:S02]  /*5c280*/  IMAD.MOV.U32 R13, RZ, RZ, R20 ;  /* 0x000000ffff0d7224 */ /* 0x000fe400078e0014 */
[----:B---3--:R-:W-:Y:S02]  /*5c290*/  IMAD.MOV.U32 R20, RZ, RZ, R6 ;  /* 0x000000ffff147224 */ /* 0x008fe400078e0006 */
[----:B------:R-:W-:Y:S01]  /*5c2a0*/  IMAD.MOV.U32 R21, RZ, RZ, R3 ;  /* 0x000000ffff157224 */ /* 0x000fe200078e0003 */
[----:B------:R-:W3:Y:S01]  /*5c2b0*/  LDL.LU R6, [R1+0x38cc] ;  /* 0x0038cc0001067983 */ /* 0x000ee20000300800 */
[----:B------:R-:W3:Y:S03]  /*5c2c0*/  LDL.LU R3, [R1+0x38c8] ;  /* 0x0038c80001037983 */ /* 0x000ee60000300800 */
[----:B------:R4:W-:Y:S01]  /*5c2d0*/  STL.64 [R1+0x3828], R20 ;  /* 0x0038281401007387 */ /* 0x0009e20000100a00 */
[----:B------:R-:W-:Y:S02]  /*5c2e0*/  STL.64 [R1+0x3808], R12 ;  /* 0x0038080c01007387 */ /* 0x000fe40000100a00 */
[----:B----4-:R-:W-:-:S02]  /*5c2f0*/  IMAD.MOV.U32 R21, RZ, RZ, R0 ;  /* 0x000000ffff157224 */ /* 0x010fc400078e0000 */
[----:B--2---:R-:W-:Y:S01]  /*5c300*/  IMAD.MOV.U32 R20, RZ, RZ, R2 ;  /* 0x000000ffff147224 */ /* 0x004fe200078e0002 */
[----:B------:R-:W-:Y:S01]  /*5c310*/  STL.64 [R1+0x37e8], R10 ;  /* 0x0037e80a01007387 */ /* 0x000fe20000100a00 */
[----:B------:R0:W-:Y:S03]  /*5c320*/  STL.64 [R1+0x37e0], R8 ;  /* 0x0037e00801007387 */ /* 0x0001e60000100a00 */
[----:B0-----:R-:W2:Y:S01]  /*5c330*/  LDL.LU R8, [R1+0x580] ;  /* 0x0005800001087983 */ /* 0x001ea20000300800 */
[----:B------:R-:W2:Y:S02]  /*5c340*/  LDL.LU R9, [R1+0x584] ;  /* 0x0005840001097983 */ /* 0x000ea40000300800 */
[----:B------:R-:W4:Y:S02]  /*5c350*/  LDL.LU R10, [R1+0x588] ;  /* 0x00058800010a7983 */ /* 0x000f240000300800 */
[----:B------:R-:W4:Y:S01]  /*5c360*/  LDL.LU R11, [R1+0x58c] ;  /* 0x00058c00010b7983 */ /* 0x000f220000300800 */
[----:B------:R-:W2:Y:S01]  /*5c370*/  LDL.LU R2, [R1+0x38c4] ;  /* 0x0038c40001027983 */ /* 0x000ea20000300800 */
[----:B------:R-:W2:Y:S02]  /*5c380*/  LDL.LU R0, [R1+0x38c0] ;  /* 0x0038c00001007983 */ /* 0x000ea40000300800 */
[----:B------:R0:W-:Y:S02]  /*5c390*/  STL.64 [R1+0x3840], R20 ;  /* 0x0038401401007387 */ /* 0x0001e40000100a00 */
[----:B------:R-:W2:Y:S01]  /*5c3a0*/  LDL.LU R12, [R1+0x5a0] ;  /* 0x0005a000010c7983 */ /* 0x000ea20000300800 */
[----:B------:R-:W2:Y:S01]  /*5c3b0*/  LDL.LU R13, [R1+0x5a4] ;  /* 0x0005a400010d7983 */ /* 0x000ea20000300800 */
[----:B------:R-:W2:Y:S02]  /*5c3c0*/  LDL.LU R14, [R1+0x5a8] ;  /* 0x0005a800010e7983 */ /* 0x000ea40000300800 */
[----:B------:R-:W2:Y:S02]  /*5c3d0*/  LDL.LU R15, [R1+0x5ac] ;  /* 0x0005ac00010f7983 */ /* 0x000ea40000300800 */
[----:B0-----:R-:W-:-:S02]  /*5c3e0*/  IMAD.MOV.U32 R20, RZ, RZ, R28 ;  /* 0x000000ffff147224 */ /* 0x001fc400078e001c */
[----:B------:R-:W-:Y:S01]  /*5c3f0*/  IMAD.MOV.U32 R21, RZ, RZ, R29 ;  /* 0x000000ffff157224 */ /* 0x000fe200078e001d */
        /* <DEDUP_REMOVED lines=26> */
[----:B0-----:R-:W-:Y:S02]  /*5c5a0*/  IMAD.MOV.U32 R20, RZ, RZ, R28 ;  /* 0x000000ffff147224 */ /* 0x001fe400078e001c */
[----:B------:R-:W-:Y:S01]  /*5c5b0*/  IMAD.MOV.U32 R21, RZ, RZ, R0 ;  /* 0x000000ffff157224 */ /* 0x000fe200078e0000 */
[----:B------:R-:W4:Y:S01]  /*5c5c0*/  LDL.LU R28, [R1+0x38a4] ;  /* 0x0038a400011c7983 */ /* 0x000f220000300800 */
[----:B------:R-:W4:Y:S03]  /*5c5d0*/  LDL.LU R0, [R1+0x38a0] ;  /* 0x0038a00001007983 */ /* 0x000f260000300800 */
        /* <DEDUP_REMOVED lines=24> */
[----:B----4-:R-:W-:Y:S01]  /*5c760*/  STL.64 [R1+0x3800], R10 ;  /* 0x0038000a01007387 */ /* 0x010fe20000100a00 */
[----:B------:R0:W-:Y:S03]  /*5c770*/  STL.64 [R1+0x37f8], R8 ;  /* 0x0037f80801007387 */ /* 0x0001e60000100a00 */
        /* <DEDUP_REMOVED lines=10> */
[----:B-1----:R-:W-:Y:S01]  /*5c820*/  STL.64 [R1+0x3778], R18 ;  /* 0x0037781201007387 */ /* 0x002fe20000100a00 */
[----:B------:R0:W-:Y:S02]  /*5c830*/  STL.64 [R1+0x3770], R16 ;  /* 0x0037701001007387 */ /* 0x0001e40000100a00 */
[----:B0-----:R-:W-:-:S02]  /*5c840*/  IMAD.MOV.U32 R16, RZ, RZ, R23 ;  /* 0x000000ffff107224 */ /* 0x001fc400078e0017 */
[----:B------:R-:W-:Y:S02]  /*5c850*/  IMAD.MOV.U32 R17, RZ, RZ, R22 ;  /* 0x000000ffff117224 */ /* 0x000fe400078e0016 */
        /* <DEDUP_REMOVED lines=41> */
[----:B0-----:R-:W4:Y:S02]  /*5caf0*/  LDL.LU.64 R20, [R1+0x3810] ;  /* 0x0038100001147983 */ /* 0x001f240000300a00 */
[C---:B----4-:R-:W-:Y:S02]  /*5cb00*/  HMMA.16816.F32.BF16 R20, R24.reuse, R20, R4 ;  /* 0x000000141814723c */ /* 0x050fe40000041804 */
[----:B------:R-:W4:Y:S11]  /*5cb10*/  LDL.LU R4, [R1+0x530] ;  /* 0x0005300001047983 */ /* 0x000f360000300800 */
[----:B------:R-:W-:Y:S10]  /*5cb20*/  @!UPT UIADD3 URZ, URZ, URZ, URZ ;  /* 0x0000003f3f3ff290 */ /* 0x000ff4000fffe03f */
[----:B------:R-:W-:Y:S01]  /*5cb30*/  STL.64 [R1+0xa60], R20 ;  /* 0x000a601401007387 */ /* 0x000fe20000100a00 */
[----:B------:R-:W-:Y:S02]  /*5cb40*/  STL.64 [R1+0xa68], R22 ;  /* 0x000a681601007387 */ /* 0x000fe40000100a00 */
[----:B------:R-:W0:Y:S04]  /*5cb50*/  LDSM.16.MT88.4 R20, [R29+0x16080] ;  /* 0x016080001d14783b */ /* 0x000e280000004200 */
[----:B------:R-:W4:Y:S01]  /*5cb60*/  LDL.LU R5, [R1+0x534] ;  /* 0x0005340001057983 */ /* 0x000f220000300800 */
[----:B------:R-:W4:Y:S01]  /*5cb70*/  LDL.LU R6, [R1+0x538] ;  /* 0x0005380001067983 */ /* 0x000f220000300800 */
[----:B------:R-:W4:Y:S01]  /*5cb80*/  LDL.LU R7, [R1+0x53c] ;  /* 0x00053c0001077983 */ /* 0x000f220000300800 */
[C---:B--2---:R-:W-:Y:S02]  /*5cb90*/  HMMA.16816.F32.BF16 R16, R24.reuse, R16, R12 ;  /* 0x000000101810723c */ /* 0x044fe4000004180c */
[----:B0-----:R-:W-:Y:S01]  /*5cba0*/  STL.64 [R1+0x3650], R22 ;  /* 0x0036501601007387 */ /* 0x001fe20000100a00 */
[----:B------:R0:W-:Y:S03]  /*5cbb0*/  STL.64 [R1+0x3648], R20 ;  /* 0x0036481401007387 */ /* 0x0001e60000100a00 */
[----:B0-----:R-:W2:Y:S01]  /*5cbc0*/  LDL.LU R20, [R1+0x540] ;  /* 0x0005400001147983 */ /* 0x001ea20000300800 */
[----:B------:R-:W2:Y:S02]  /*5cbd0*/  LDL.LU R21, [R1+0x544] ;  /* 0x0005440001157983 */ /* 0x000ea40000300800 */
[----:B------:R-:W2:Y:S02]  /*5cbe0*/  LDL.LU R22, [R1+0x548] ;  /* 0x0005480001167983 */ /* 0x000ea40000300800 */
[----:B------:R-:W2:Y:S01]  /*5cbf0*/  LDL.LU R23, [R1+0x54c] ;  /* 0x00054c0001177983 */ /* 0x000ea20000300800 */
[----:B------:R-:W3:Y:S11]  /*5cc00*/  LDL.LU.64 R12, [R1+0x3808] ;  /* 0x00380800010c7983 */ /* 0x000ef60000300a00 */
[----:B------:R0:W-:Y:S02]  /*5cc10*/  STL.64 [R1+0xa50], R16 ;  /* 0x000a501001007387 */ /* 0x0001e40000100a00 */
[----:B------:R1:W-:Y:S01]  /*5cc20*/  STL.64 [R1+0xa58], R18 ;  /* 0x000a581201007387 */ /* 0x0003e20000100a00 */
[----:B0-----:R-:W2:Y:S01]  /*5cc30*/  LDL.LU R16, [R1+0x2e0] ;  /* 0x0002e00001107983 */ /* 0x001ea20000300800 */
[----:B------:R-:W2:Y:S02]  /*5cc40*/  LDL.LU R17, [R1+0x2e4] ;  /* 0x0002e40001117983 */ /* 0x000ea40000300800 */
[----:B-1----:R-:W2:Y:S01]  /*5cc50*/  LDL.LU R18, [R1+0x2e8] ;  /* 0x0002e80001127983 */ /* 0x002ea20000300800 */
        /* <DEDUP_REMOVED lines=29> */
[----:B------:R-:W4:Y:S11]  /*5ce30*/  LDL.LU.64 R8, [R1+0x37a0] ;  /* 0x0037a00001087983 */ /* 0x000f360000300a00 */
[----:B------:R-:W-:Y:S10]  /*5ce40*/  @!UPT UIADD3 URZ, URZ, URZ, URZ ;  /* 0x0000003f3f3ff290 */ /* 0x000ff4000fffe03f */
[----:B------:R-:W-:Y:S01]  /*5ce50*/  STL.64 [R1+0x9f0], R12 ;  /* 0x0009f00c01007387 */ /* 0x000fe20000100a00 */
[----:B------:R0:W-:Y:S03]  /*5ce60*/  STL.64 [R1+0x9f8], R14 ;  /* 0x0009f80e01007387 */ /* 0x0001e60000100a00 */
[----:B0-----:R-:W3:Y:S01]  /*5ce70*/  LDL.LU.64 R14, [R1+0x3798] ;  /* 0x00379800010e7983 */ /* 0x001ee20000300a00 */
[----:B------:R-:W2:Y:S02]  /*5ce80*/  LDL.LU.64 R12, [R1+0x3790] ;  /* 0x00379000010c7983 */ /* 0x000ea40000300a00 */
[----:B------:R-:W-:Y:S01]  /*5ce90*/  IMAD.MOV.U32 R19, RZ, RZ, R0 ;  /* 0x000000ffff137224 */ /* 0x000fe200078e0000 */
[C---:B--2---:R-:W-:Y:S11]  /*5cea0*/  HMMA.16816.F32.BF16 R20, R24.reuse, R12, R20 ;  /* 0x0000000c1814723c */ /* 0x044ff60000041814 */
[----:B------:R-:W-:Y:S11]  /*5ceb0*/  @!UPT UIADD3 URZ, URZ, URZ, URZ ;  /* 0x0000003f3f3ff290 */ /* 0x000ff6000fffe03f */
[----:B------:R-:W-:Y:S01]  /*5cec0*/  @!UPT UIADD3 URZ, URZ, URZ, URZ ;  /* 0x0000003f3f3ff290 */ /* 0x000fe2000fffe03f */
[----:B------:R0:W-:Y:S01]  /*5ced0*/  STL.64 [R1+0x9c0], R20 ;  /* 0x0009c01401007387 */ /* 0x0001e20000100a00 */
[----:B------:R1:W-:Y:S02]  /*5cee0*/  STL [R1+0x9c8], R22 ;  /* 0x0009c81601007387 */ /* 0x0003e40000100800 */
[----:B------:R-:W-:Y:S01]  /*5cef0*/  IMAD.MOV.U32 R0, RZ, RZ, R23 ;  /* 0x000000ffff007224 */ /* 0x000fe200078e0017 */
        /* <DEDUP_REMOVED lines=9> */
[----:B------:R-:W2:Y:S02]  /*5cf90*/  LDL.LU R23, [R1+0x2bc] ;  /* 0x0002bc0001177983 */ /* 0x000ea40000300800 */
[----:B--2---:R0:W-:Y:S01]  /*5cfa0*/  STL.64 [R1+0x3760], R22 ;  /* 0x0037601601007387 */ /* 0x0041e20000100a00 */
[----:B------:R-:W-:Y:S03]  /*5cfb0*/  STL.64 [R1+0x3758], R20 ;  /* 0x0037581401007387 */ /* 0x000fe60000100a00 */
[----:B0-----:R-:W2:Y:S01]  /*5cfc0*/  LDL.64 R22, [R1+0xf8] ;  /* 0x0000f80001167983 */ /* 0x001ea20000100a00 */
[----:B----4-:R-:W-:Y:S03]  /*5cfd0*/  HMMA.16816.F32.BF16 R8, R24, R8, R4 ;  /* 0x000000081808723c */ /* 0x010fe60000041804 */
[----:B--2---:R0:W-:Y:S04]  /*5cfe0*/  STL.64 [R1+0x3768], R22 ;  /* 0x0037681601007387 */ /* 0x0041e80000100a00 */
[----:B0-----:R-:W2:Y:S01]  /*5cff0*/  LDL.64 R22, [R1+0x108] ;  /* 0x0001080001167983 */ /* 0x001ea20000100a00 */
[----:B---3--:R0:W-:Y:S03]  /*5d000*/  STL.64 [R1+0x3710], R14 ;  /* 0x0037100e01007387 */ /* 0x0081e60000100a00 */
[----:B0-----:R-:W3:Y:S01]  /*5d010*/  LDL.64 R14, [R1+0xa8] ;  /* 0x0000a800010e7983 */ /* 0x001ee20000100a00 */
[----:B------:R-:W-:Y:S02]  /*5d020*/  STL [R1+0x2608], R0 ;  /* 0x0026080001007387 */ /* 0x000fe40000100800 */
[----:B------:R-:W4:Y:S02]  /*5d030*/  LDL.LU.64 R6, [R1+0x3788] ;  /* 0x0037880001067983 */ /* 0x000f240000300a00 */
[----:B------:R-:W2:Y:S07]  /*5d040*/  LDL.LU.64 R4, [R1+0x3780] ;  /* 0x0037800001047983 */ /* 0x000eae0000300a00 */
[----:B------:R0:W-:Y:S01]  /*5d050*/  STL.64 [R1+0x9b0], R8 ;  /* 0x0009b00801007387 */ /* 0x0001e20000100a00 */
[----:B------:R1:W-:Y:S03]  /*5d060*/  STL.64 [R1+0x9b8], R10 ;  /* 0x0009b80a01007387 */ /* 0x0003e60000100a00 */
[----:B0-----:R-:W3:Y:S01]  /*5d070*/  LDL.LU R8, [R1+0x290] ;  /* 0x0002900001087983 */ /* 0x001ee20000300800 */
[----:B-1----:R-:W-:-:S02]  /*5d080*/  IMAD.MOV.U32 R10, RZ, RZ, R3 ;  /* 0x000000ffff0a7224 */ /* 0x002fc400078e0003 */
[----:B------:R-:W-:Y:S01]  /*5d090*/  IMAD.MOV.U32 R11, RZ, RZ, R2 ;  /* 0x000000ffff0b7224 */ /* 0x000fe200078e0002 */
[----:B--2---:R-:W-:Y:S01]  /*5d0a0*/  HMMA.16816.F32.BF16 R24, R24, R4, R16 ;  /* 0x000000041818723c */ /* 0x004fe20000041810 */
[----:B------:R-:W2:Y:S01]  /*5d0b0*/  LDL.LU.64 R18, [R1+0x3778] ;  /* 0x0037780001127983 */ /* 0x000ea20000300a00 */
[----:B------:R-:W2:Y:S11]  /*5d0c0*/  LDL.LU.64 R16, [R1+0x3770] ;  /* 0x0037700001107983 */ /* 0x000eb60000300a00 */
[----:B------:R-:W-:Y:S11]  /*5d0d0*/  @!UPT UIADD3 URZ, URZ, URZ, URZ ;  /* 0x0000003f3f3ff290 */ /* 0x000ff6000fffe03f */
[----:B------:R-:W-:Y:S02]  /*5d0e0*/  IMAD.MOV.U32 R4, RZ, RZ, R25 ;  /* 0x000000ffff047224 */ /* 0x000fe400078e0019 */
[----:B------:R-:W-:Y:S02]  /*5d0f0*/  IMAD.MOV.U32 R3, RZ, RZ, R26 ;  /* 0x000000ffff037224 */ /* 0x000fe400078e001a */
[----:B------:R-:W-:Y:S02]  /*5d100*/  IMAD.MOV.U32 R2, RZ, RZ, R27 ;  /* 0x000000ffff027224 */ /* 0x000fe400078e001b */
[----:B------:R-:W2:Y:S01]  /*5d110*/  LDL.64 R26, [R1+0xd8] ;  /* 0x0000d800011a7983 */ /* 0x000ea20000100a00 */
[----:B------:R0:W-:Y:S02]  /*5d120*/  STL [R1+0x2868], R4 ;  /* 0x0028680401007387 */ /* 0x0001e40000100800 */
[----:B----4-:R1:W-:Y:S01]  /*5d130*/  STL.64 [R1+0x3658], R6 ;  /* 0x0036580601007387 */ /* 0x0103e20000100a00 */
[----:B0-----:R-:W2:Y:S01]  /*5d140*/  LDL.LU R4, [R1+0x2d0] ;  /* 0x0002d00001047983 */ /* 0x001ea20000300800 */
[----:B------:R-:W2:Y:S02]  /*5d150*/  LDL.LU R5, [R1+0x2d4] ;  /* 0x0002d40001057983 */ /* 0x000ea40000300800 */
[----:B-1----:R-:W2:Y:S02]  /*5d160*/  LDL.LU R6, [R1+0x2d8] ;  /* 0x0002d80001067983 */ /* 0x002ea40000300800 */
[----:B------:R-:W2:Y:S02]  /*5d170*/  LDL.LU R7, [R1+0x2dc] ;  /* 0x0002dc0001077983 */ /* 0x000ea40000300800 */
[----:B------:R-:W-:-:S02]  /*5d180*/  IMAD.MOV.U32 R9, RZ, RZ, R28 ;  /* 0x000000ffff097224 */ /* 0x000fc400078e001c */
[----:B------:R-:W-:Y:S01]  /*5d190*/  IMAD.MOV.U32 R28, RZ, RZ, R24 ;  /* 0x000000ffff1c7224 */ /* 0x000fe200078e0018 */
[----:B------:R-:W-:Y:S01]  /*5d1a0*/  STL [R1+0x2614], R2 ;  /* 0x0026140201007387 */ /* 0x000fe20000100800 */
[----:B------:R-:W-:Y:S03]  /*5d1b0*/  STL [R1+0x2610], R3 ;  /* 0x0026100301007387 */ /* 0x000fe60000100800 */
        /* <DEDUP_REMOVED lines=8> */
[----:B------:R-:W2:Y:S01]  /*5d240*/  LDL.LU.64 R22, [R1+0x3768] ;  /* 0x0037680001167983 */ /* 0x000ea20000300a00 */
[----:B------:R0:W-:Y:S02]  /*5d250*/  STL [R1+0x368c], R4 ;  /* 0x00368c0401007387 */ /* 0x0001e40000100800 */
[----:B------:R1:W-:Y:S01]  /*5d260*/  STL [R1+0x3688], R5 ;  /* 0x0036880501007387 */ /* 0x0003e20000100800 */
[----:B0-----:R-:W2:Y:S01]  /*5d270*/  LDL.LU R4, [R1+0x2c0] ;  /* 0x0002c00001047983 */ /* 0x001ea20000300800 */
[----:B-1----:R-:W2:Y:S02]  /*5d280*/  LDL.LU R5, [R1+0x2c4] ;  /* 0x0002c40001057983 */ /* 0x002ea40000300800 */
[----:B------:R-:W2:Y:S02]  /*5d290*/  LDL.LU R6, [R1+0x2c8] ;  /* 0x0002c80001067983 */ /* 0x000ea40000300800 */
[----:B------:R-:W2:Y:S02]  /*5d2a0*/  LDL.LU R7, [R1+0x2cc] ;  /* 0x0002cc0001077983 */ /* 0x000ea40000300800 */
[C---:B--2---:R-:W-:Y:S11]  /*5d2b0*/  HMMA.16816.F32.BF16 R4, R16.reuse, R22, R4 ;  /* 0x000000161004723c */ /* 0x044ff60000041804 */
[----:B------:R-:W-:Y:S11]  /*5d2c0*/  @!UPT UIADD3 URZ, URZ, URZ, URZ ;  /* 0x0000003f3f3ff290 */ /* 0x000ff6000fffe03f */
[----:B------:R-:W-:Y:S01]  /*5d2d0*/  @!UPT UIADD3 URZ, URZ, URZ, URZ ;  /* 0x0000003f3f3ff290 */ /* 0x000fe2000fffe03f */
[----:B------:R-:W-:Y:S01]  /*5d2e0*/  STL.64 [R1+0x9e0], R4 ;  /* 0x0009e00401007387 */ /* 0x000fe20000100a00 */
[----:B------:R0:W-:Y:S02]  /*5d2f0*/  STL.64 [R1+0x9e8], R6 ;  /* 0x0009e80601007387 */ /* 0x0001e40000100a00 */
[----:B0-----:R-:W-:Y:S02]  /*5d300*/  IMAD.MOV.U32 R7, RZ, RZ, R22 ;  /* 0x000000ffff077224 */ /* 0x001fe400078e0016 */
[----:B------:R-:W-:Y:S02]  /*5d310*/  IMAD.MOV.U32 R6, RZ, RZ, R23 ;  /* 0x000000ffff067224 */ /* 0x000fe400078e0017 */
[----:B------:R-:W2:Y:S01]  /*5d320*/  LDL.LU.64 R22, [R1+0x3760] ;  /* 0x0037600001167983 */ /* 0x000ea20000300a00 */
[----:B------:R-:W2:Y:S02]  /*5d330*/  LDL.LU.64 R20, [R1+0x3758] ;  /* 0x0037580001147983 */ /* 0x000ea40000300a00 */
[----:B------:R0:W-:Y:S02]  /*5d340*/  STL [R1+0x3690], R7 ;  /* 0x0036900701007387 */ /* 0x0001e40000100800 */
[----:B------:R1:W-:Y:S01]  /*5d350*/  STL [R1+0x36f8], R6 ;  /* 0x0036f80601007387 */ /* 0x0003e20000100800 */
[----:B0-----:R-:W2:Y:S04]  /*5d360*/  LDL R7, [R1+0xec] ;  /* 0x0000ec0001077983 */ /* 0x001ea80000100800 */
[----:B-1----:R-:W2:Y:S02]  /*5d370*/  LDL R6, [R1+0xe8] ;  /* 0x0000e80001067983 */ /* 0x002ea40000100800 */
[C---:B--2---:R-:W-:Y:S02]  /*5d380*/  HMMA.16816.F32.BF16 R4, R16.reuse, R6, R20 ;  /* 0x000000061004723c */ /* 0x044fe40000041814 */
[----:B------:R-:W2:Y:S01]  /*5d390*/  LDL.LU.64 R22, [R1+0x3750] ;  /* 0x0037500001167983 */ /* 0x000ea20000300a00 */
[----:B------:R-:W2:Y:S11]  /*5d3a0*/  LDL.LU.64 R20, [R1+0x3748] ;  /* 0x0037480001147983 */ /* 0x000eb60000300a00 */
[----:B------:R-:W-:Y:S09]  /*5d3b0*/  @!UPT UIADD3 URZ, URZ, URZ, URZ ;  /* 0x0000003f3f3ff290 */ /* 0x000ff2000fffe03f */
[----:B------:R-:W-:Y:S01]  /*5d3c0*/  STL.64 [R1+0x9d0], R4 ;  /* 0x0009d00401007387 */ /* 0x000fe20000100a00 */
[----:B------:R2:W-:Y:S02]  /*5d3d0*/  STL.64 [R1+0x9d8], R6 ;  /* 0x0009d80601007387 */ /* 0x0005e40000100a00 */
[C---:B--2---:R-:W-:Y:S11]  /*5d3e0*/  HMMA.16816.F32.BF16 R4, R16.reuse, R26, R20 ;  /* 0x0000001a1004723c */ /* 0x044ff60000041814 */
[----:B------:R-:W-:Y:S11]  /*5d3f0*/  @!UPT UIADD3 URZ, URZ, URZ, URZ ;  /* 0x0000003f3f3ff290 */ /* 0x000ff6000fffe03f */
[----:B------:R-:W-:Y:S01]  /*5d400*/  @!UPT UIADD3 URZ, URZ, URZ, URZ ;  /* 0x0000003f3f3ff290 */ /* 0x000fe2000fffe03f */
[----:B------:R-:W-:Y:S01]  /*5d410*/  STL.64 [R1+0x9a0], R4 ;  /* 0x0009a00401007387 */ /* 0x000fe20000100a00 */
[----:B------:R3:W-:Y:S02]  /*5d420*/  STL.64 [R1+0x9a8], R6 ;  /* 0x0009a80601007387 */ /* 0x0007e40000100a00 */
[C---:B---3--:R-:W-:Y:S01]  /*5d430*/  HMMA.16816.F32.BF16 R4, R16.reuse, R14, R8 ;  /* 0x0000000e1004723c */ /* 0x048fe20000041808 */
[----:B------:R-:W-:Y:S02]  /*5d440*/  IMAD.MOV.U32 R23, RZ, RZ, R14 ;  /* 0x000000ffff177224 */ /* 0x000fe400078e000e */
[----:B------:R-:W-:Y:S02]  /*5d450*/  IMAD.MOV.U32 R22, RZ, RZ, R15 ;  /* 0x000000ffff167224 */ /* 0x000fe400078e000f */
[----:B------:R-:W-:Y:S02]  /*5d460*/  IMAD.MOV.U32 R21, RZ, RZ, R26 ;  /* 0x000000ffff157224 */ /* 0x000fe400078e001a */
[----:B------:R-:W-:Y:S11]  /*5d470*/  IMAD.MOV.U32 R20, RZ, RZ, R27 ;  /* 0x000000ffff147224 */ /* 0x000ff600078e001b */
[----:B------:R-:W-:Y:S05]  /*5d480*/  @!UPT UIADD3 URZ, URZ, URZ, URZ ;  /* 0x0000003f3f3ff290 */ /* 0x000fea000fffe03f */
[----:B------:R-:W-:Y:S01]  /*5d490*/  STL.64 [R1+0x8e0], R4 ;  /* 0x0008e00401007387 */ /* 0x000fe20000100a00 */
[----:B------:R-:W-:Y:S02]  /*5d4a0*/  STL.64 [R1+0x8e8], R6 ;  /* 0x0008e80601007387 */ /* 0x000fe40000100a00 */
[----:B------:R-:W-:Y:S02]  /*5d4b0*/  STL.64 [R1+0x36a0], R22 ;  /* 0x0036a01601007387 */ /* 0x000fe40000100a00 */
[----:B------:R0:W-:Y:S02]  /*5d4c0*/  STL.64 [R1+0x3698], R20 ;  /* 0x0036981401007387 */ /* 0x0001e40000100a00 */
[----:B0-----:R-:W2:Y:S01]  /*5d4d0*/  LDL.LU R20, [R1+0x4b0] ;  /* 0x0004b00001147983 */ /* 0x001ea20000300800 */
[----:B------:R-:W2:Y:S02]  /*5d4e0*/  LDL.LU R21, [R1+0x4b4] ;  /* 0x0004b40001157983 */ /* 0x000ea40000300800 */
[----:B------:R-:W3:Y:S02]  /*5d4f0*/  LDL.LU R22, [R1+0x4b8] ;  /* 0x0004b80001167983 */ /* 0x000ee40000300800 */
[----:B------:R-:W3:Y:S02]  /*5d500*/  LDL.LU R23, [R1+0x4bc] ;  /* 0x0004bc0001177983 */ /* 0x000ee40000300800 */
[----:B---3--:R0:W-:Y:S01]  /*5d510*/  STL.64 [R1+0x36b0], R22 ;  /* 0x0036b01601007387 */ /* 0x0081e20000100a00 */
[----:B--2---:R1:W-:Y:S03]  /*5d520*/  STL.64 [R1+0x36a8], R20 ;  /* 0x0036a81401007387 */ /* 0x0043e60000100a00 */
[----:B0-----:R-:W2:Y:S04]  /*5d530*/  LDL.64 R22, [R1+0x8] ;  /* 0x0000080001167983 */ /* 0x001ea80000100a00 */
[----:B--2---:R0:W-:Y:S01]  /*5d540*/  STL.64 [R1+0x36c8], R22 ;  /* 0x0036c81601007387 */ /* 0x0041e20000100a00 */
[----:B-1----:R-:W2:Y:S02]  /*5d550*/  LDL.LU R20, [R1+0x4d0] ;  /* 0x0004d00001147983 */ /* 0x002ea40000300800 */
[----:B------:R-:W2:Y:S01]  /*5d560*/  LDL.LU R21, [R1+0x4d4] ;  /* 0x0004d40001157983 */ /* 0x000ea20000300800 */
[----:B0-----:R-:W3:Y:S01]  /*5d570*/  LDL.LU R22, [R1+0x4d8] ;  /* 0x0004d80001167983 */ /* 0x001ee20000300800 */
[----:B------:R-:W3:Y:S02]  /*5d580*/  LDL.LU R23, [R1+0x4dc] ;  /* 0x0004dc0001177983 */ /* 0x000ee40000300800 */
[----:B------:R-:W4:Y:S02]  /*5d590*/  LDL.64 R26, [R1+0x98] ;  /* 0x00009800011a7983 */ /* 0x000f240000100a00 */
        /* <DEDUP_REMOVED lines=8> */
[----:B--2---:R0:W-:Y:S01]  /*5d620*/  STL.64 [R1+0x3730], R10 ;  /* 0x0037300a01007387 */ /* 0x0041e20000100a00 */
[----:B------:R1:W-:Y:S03]  /*5d630*/  STL.64 [R1+0x3728], R8 ;  /* 0x0037280801007387 */ /* 0x0003e60000100a00 */
[----:B0-----:R-:W2:Y:S04]  /*5d640*/  LDL.64 R10, [R1+0x68] ;  /* 0x00006800010a7983 */ /* 0x001ea80000100a00 */
[----:B--2---:R0:W-:Y:S01]  /*5d650*/  STL.64 [R1+0x3740], R10 ;  /* 0x0037400a01007387 */ /* 0x0041e20000100a00 */
[----:B-1----:R-:W4:Y:S02]  /*5d660*/  LDL.LU R8, [R1+0x280] ;  /* 0x0002800001087983 */ /* 0x002f240000300800 */
        /* <DEDUP_REMOVED lines=11> */
[----:B------:R-:W2:Y:S02]  /*5d720*/  LDL.LU R4, [R1+0x4f0] ;  /* 0x0004f00001047983 */ /* 0x000ea40000300800 */
[----:B------:R-:W2:Y:S01]  /*5d730*/  LDL.LU R5, [R1+0x4f4] ;  /* 0x0004f40001057983 */ /* 0x000ea20000300800 */
[----:B------:R-:W2:Y:S01]  /*5d740*/  LDL.LU R6, [R1+0x4f8] ;  /* 0x0004f80001067983 */ /* 0x000ea20000300800 */
[----:B------:R-:W2:Y:S01]  /*5d750*/  LDL.LU R7, [R1+0x4fc] ;  /* 0x0004fc0001077983 */ /* 0x000ea20000300800 */
[----:B----4-:R-:W-:Y:S02]  /*5d760*/  HMMA.16816.F32.BF16 R8, R16, R26, R8 ;  /* 0x0000001a1008723c */ /* 0x010fe40000041808 */
[----:B--2---:R0:W-:Y:S01]  /*5d770*/  STL.64 [R1+0x3708], R6 ;  /* 0x0037080601007387 */ /* 0x0041e20000100a00 */
[----:B------:R-:W-:Y:S03]  /*5d780*/  STL.64 [R1+0x3700], R4 ;  /* 0x0037000401007387 */ /* 0x000fe60000100a00 */
[----:B0-----:R-:W2:Y:S01]  /*5d790*/  LDL.64 R6, [R1+0x48] ;  /* 0x0000480001067983 */ /* 0x001ea20000100a00 */
[----:B---3--:R0:W-:Y:S02]  /*5d7a0*/  STL.64 [R1+0x36d8], R22 ;  /* 0x0036d81601007387 */ /* 0x0081e40000100a00 */
[----:B------:R-:W-:Y:S01]  /*5d7b0*/  STL.64 [R1+0x36d0], R20 ;  /* 0x0036d01401007387 */ /* 0x000fe20000100a00 */
[----:B0-----:R-:W3:Y:S01]  /*5d7c0*/  LDL.64 R22, [R1+0x28] ;  /* 0x0000280001167983 */ /* 0x001ee20000100a00 */
[----:B------:R-:W-:-:S02]  /*5d7d0*/  IMAD.MOV.U32 R2, RZ, RZ, R26 ;  /* 0x000000ffff027224 */ /* 0x000fc400078e001a */
[----:B------:R-:W-:Y:S02]  /*5d7e0*/  IMAD.MOV.U32 R0, RZ, RZ, R27 ;  /* 0x000000ffff007224 */ /* 0x000fe400078e001b */
[----:B------:R-:W0:Y:S04]  /*5d7f0*/  LDSM.16.MT88.4 R24, [R29+0x16100] ;  /* 0x016100001d18783b */ /* 0x000e280000004200 */
[----:B---3--:R1:W-:Y:S04]  /*5d800*/  STL.64 [R1+0x36f0], R22 ;  /* 0x0036f01601007387 */ /* 0x0083e80000100a00 */
[----:B-1----:R-:W3:Y:S01]  /*5d810*/  LDL.64 R22, [R1+0x38] ;  /* 0x0000380001167983 */ /* 0x002ee20000100a00 */
[----:B------:R-:W-:Y:S02]  /*5d820*/  STL.64 [R1+0x960], R8 ;  /* 0x0009600801007387 */ /* 0x000fe40000100a00 */
[----:B------:R1:W-:Y:S02]  /*5d830*/  STL.64 [R1+0x968], R10 ;  /* 0x0009680a01007387 */ /* 0x0003e40000100a00 */
[----:B-1----:R-:W4:Y:S01]  /*5d840*/  LDL.LU.64 R10, [R1+0x3740] ;  /* 0x00374000010a7983 */ /* 0x002f220000300a00 */
[----:B0-----:R0:W-:Y:S02]  /*5d850*/  STL.64 [R1+0x3530], R26 ;  /* 0x0035301a01007387 */ /* 0x0011e40000100a00 */
[----:B------:R1:W-:Y:S01]  /*5d860*/  STL.64 [R1+0x3528], R24 ;  /* 0x0035281801007387 */ /* 0x0003e20000100a00 */
[----:B0-----:R-:W2:Y:S01]  /*5d870*/  LDL.64 R26, [R1+0x18] ;  /* 0x00001800011a7983 */ /* 0x001ea20000100a00 */
        /* <DEDUP_REMOVED lines=9> */
[----:B--2---:R-:W-:Y:S01]  /*5d910*/  STL.64 [R1+0x36e8], R26 ;  /* 0x0036e81a01007387 */ /* 0x004fe20000100a00 */
[----:B------:R0:W-:Y:S04]  /*5d920*/  STL.64 [R1+0x36e0], R24 ;  /* 0x0036e01801007387 */ /* 0x0001e80000100a00 */
[----:B0-----:R-:W2:Y:S01]  /*5d930*/  LDL.LU R24, [R1+0x4e0] ;  /* 0x0004e00001187983 */ /* 0x001ea20000300800 */
[----:B------:R-:W2:Y:S02]  /*5d940*/  LDL.LU R25, [R1+0x4e4] ;  /* 0x0004e40001197983 */ /* 0x000ea40000300800 */
[----:B------:R-:W2:Y:S02]  /*5d950*/  LDL.LU R26, [R1+0x4e8] ;  /* 0x0004e800011a7983 */ /* 0x000ea40000300800 */
[----:B------:R-:W2:Y:S01]  /*5d960*/  LDL.LU R27, [R1+0x4ec] ;  /* 0x0004ec00011b7983 */ /* 0x000ea20000300800 */
[C---:B----4-:R-:W-:Y:S01]  /*5d970*/  HMMA.16816.F32.BF16 R8, R16.reuse, R14, R8 ;  /* 0x0000000e1008723c */ /* 0x050fe20000041808 */
[----:B------:R-:W-:Y:S11]  /*5d980*/  IMAD.MOV.U32 R28, RZ, RZ, R15 ;  /* 0x000000ffff1c7224 */ /* 0x000ff600078e000f */
[----:B------:R-:W-:Y:S11]  /*5d990*/  @!UPT UIADD3 URZ, URZ, URZ, URZ ;  /* 0x0000003f3f3ff290 */ /* 0x000ff6000fffe03f */
[----:B------:R-:W-:Y:S01]  /*5d9a0*/  STL.64 [R1+0x970], R8 ;  /* 0x0009700801007387 */ /* 0x000fe20000100a00 */
[----:B------:R0:W-:Y:S02]  /*5d9b0*/  STL.64 [R1+0x978], R10 ;  /* 0x0009780a01007387 */ /* 0x0001e40000100a00 */
[----:B0-----:R-:W-:Y:S02]  /*5d9c0*/  IMAD.MOV.U32 R10, RZ, RZ, R14 ;  /* 0x000000ffff0a7224 */ /* 0x001fe400078e000e */
        /* <DEDUP_REMOVED lines=10> */
[----:B------:R-:W3:Y:S02]  /*5da70*/  LDL.LU.64 R6, [R1+0x3708] ;  /* 0x0037080001067983 */ /* 0x000ee40000300a00 */
[----:B------:R-:W3:Y:S02]  /*5da80*/  LDL.LU.64 R4, [R1+0x3700] ;  /* 0x0037000001047983 */ /* 0x000ee40000300a00 */
[C---:B---3--:R-:W-:Y:S01]  /*5da90*/  HMMA.16816.F32.BF16 R4, R16.reuse, R22, R4 ;  /* 0x000000161004723c */ /* 0x048fe20000041804 */
[----:B----4-:R-:W-:Y:S01]  /*5daa0*/  STL.64 [R1+0x36c0], R14 ;  /* 0x0036c00e01007387 */ /* 0x010fe20000100a00 */
[----:B------:R0:W-:Y:S03]  /*5dab0*/  STL.64 [R1+0x36b8], R12 ;  /* 0x0036b80c01007387 */ /* 0x0001e60000100a00 */
[----:B0-----:R-:W3:Y:S01]  /*5dac0*/  LDL.LU R12, [R1+0x4c0] ;  /* 0x0004c000010c7983 */ /* 0x001ee20000300800 */
[----:B------:R-:W3:Y:S02]  /*5dad0*/  LDL.LU R13, [R1+0x4c4] ;  /* 0x0004c400010d7983 */ /* 0x000ee40000300800 */
[----:B------:R-:W3:Y:S02]  /*5dae0*/  LDL.LU R14, [R1+0x4c8] ;  /* 0x0004c800010e7983 */ /* 0x000ee40000300800 */
[----:B------:R-:W3:Y:S11]  /*5daf0*/  LDL.LU R15, [R1+0x4cc] ;  /* 0x0004cc00010f7983 */ /* 0x000ef60000300800 */
[----:B------:R-:W-:Y:S02]  /*5db00*/  @!UPT UIADD3 URZ, URZ, URZ, URZ ;  /* 0x0000003f3f3ff290 */ /* 0x000fe4000fffe03f */
[----:B------:R0:W-:Y:S01]  /*5db10*/  STL.64 [R1+0x940], R4 ;  /* 0x0009400401007387 */ /* 0x0001e20000100a00 */
[----:B------:R1:W-:Y:S02]  /*5db20*/  STL.64 [R1+0x948], R6 ;  /* 0x0009480601007387 */ /* 0x0003e40000100a00 */
[----:B0-----:R-:W-:Y:S01]  /*5db30*/  IMAD.MOV.U32 R4, RZ, RZ, R23 ;  /* 0x000000ffff047224 */ /* 0x001fe200078e0017 */
[----:B-1----:R-:W4:Y:S01]  /*5db40*/  LDL.LU R6, [R1+0x36f8] ;  /* 0x0036f80001067983 */ /* 0x002f220000300800 */
[----:B------:R-:W-:Y:S02]  /*5db50*/  IMAD.MOV.U32 R7, RZ, RZ, R22 ;  /* 0x000000ffff077224 */ /* 0x000fe400078e0016 */
[----:B------:R-:W2:Y:S02]  /*5db60*/  LDL.LU.64 R22, [R1+0x36f0] ;  /* 0x0036f00001167983 */ /* 0x000ea40000300a00 */
[----:B------:R-:W3:Y:S01]  /*5db70*/  LDL R9, [R1+0x2354] ;  /* 0x0023540001097983 */ /* 0x000ee20000100800 */
        /* <DEDUP_REMOVED lines=16> */
[----:B------:R-:W-:Y:S01]  /*5dc80*/  STL.64 [R1+0x3568], R26 ;  /* 0x0035681a01007387 */ /* 0x000fe20000100a00 */
[----:B---3--:R-:W-:Y:S01]  /*5dc90*/  HMMA.16816.F32.BF16 R12, R16, R22, R12 ;  /* 0x00000016100c723c */ /* 0x008fe2000004180c */
[----:B------:R-:W-:Y:S02]  /*5dca0*/  IMAD.MOV.U32 R8, RZ, RZ, R22 ;  /* 0x000000ffff087224 */ /* 0x000fe400078e0016 */
[----:B------:R-:W-:Y:S11]  /*5dcb0*/  IMAD.MOV.U32 R3, RZ, RZ, R23 ;  /* 0x000000ffff037224 */ /* 0x000ff600078e0017 */
[----:B------:R-:W-:Y:S09]  /*5dcc0*/  @!UPT UIADD3 URZ, URZ, URZ, URZ ;  /* 0x0000003f3f3ff290 */ /* 0x000ff2000fffe03f */
[----:B------:R-:W-:Y:S01]  /*5dcd0*/  STL.64 [R1+0x910], R12 ;  /* 0x0009100c01007387 */ /* 0x000fe20000100a00 */
[----:B------:R0:W-:Y:S03]  /*5dce0*/  STL.64 [R1+0x918], R14 ;  /* 0x0009180e01007387 */ /* 0x0001e60000100a00 */
[----:B0-----:R-:W2:Y:S01]  /*5dcf0*/  LDL.LU.64 R14, [R1+0x36c0] ;  /* 0x0036c000010e7983 */ /* 0x001ea20000300a00 */
[----:B------:R-:W3:Y:S02]  /*5dd00*/  LDL.LU.64 R12, [R1+0x36b8] ;  /* 0x0036b800010c7983 */ /* 0x000ee40000300a00 */
[----:B------:R-:W2:Y:S02]  /*5dd10*/  LDL.LU.64 R22, [R1+0x36b0] ;  /* 0x0036b00001167983 */ /* 0x000ea40000300a00 */
[----:B------:R-:W2:Y:S02]  /*5dd20*/  LDL.LU.64 R20, [R1+0x36a8] ;  /* 0x0036a80001147983 */ /* 0x000ea40000300a00 */
[----:B------:R-:W-:-:S02]  /*5dd30*/  IMAD.MOV.U32 R26, RZ, RZ, R7 ;  /* 0x000000ffff1a7224 */ /* 0x000fc400078e0007 */
[----:B------:R-:W-:Y:S01]  /*5dd40*/  IMAD.MOV.U32 R27, RZ, RZ, R4 ;  /* 0x000000ffff1b7224 */ /* 0x000fe200078e0004 */
[----:B--2---:R-:W-:Y:S11]  /*5dd50*/  HMMA.16816.F32.BF16 R20, R16, R14, R20 ;  /* 0x0000000e1014723c */ /* 0x004ff60000041814 */
[----:B------:R-:W-:Y:S11]  /*5dd60*/  @!UPT UIADD3 URZ, URZ, URZ, URZ ;  /* 0x0000003f3f3ff290 */ /* 0x000ff6000fffe03f */
[----:B------:R-:W-:Y:S01]  /*5dd70*/  @!UPT UIADD3 URZ, URZ, URZ, URZ ;  /* 0x0000003f3f3ff290 */ /* 0x000fe2000fffe03f */
[----:B------:R-:W-:Y:S01]  /*5dd80*/  STL.64 [R1+0x8f0], R20 ;  /* 0x0008f01401007387 */ /* 0x000fe20000100a00 */
[----:B------:R0:W-:Y:S03]  /*5dd90*/  STL.64 [R1+0x8f8], R22 ;  /* 0x0008f81601007387 */ /* 0x0001e60000100a00 */
[----:B0-----:R-:W2:Y:S01]  /*5dda0*/  LDL.LU.64 R22, [R1+0x36a0] ;  /* 0x0036a00001167983 */ /* 0x001ea20000300a00 */
[----:B------:R-:W2:Y:S02]  /*5ddb0*/  LDL.LU.64 R20, [R1+0x3698] ;  /* 0x0036980001147983 */ /* 0x000ea40000300a00 */
[----:B------:R-:W2:Y:S02]  /*5ddc0*/  LDL.LU R7, [R1+0x3690] ;  /* 0x0036900001077983 */ /* 0x000ea40000300800 */
[----:B------:R-:W2:Y:S01]  /*5ddd0*/  LDL.LU R4, [R1+0x368c] ;  /* 0x00368c0001047983 */ /* 0x000ea20000300800 */
[----:B------:R3:W-:Y:S01]  /*5dde0*/  STL.64 [R1+0x3578], R26 ;  /* 0x0035781a01007387 */ /* 0x0007e20000100a00 */
[----:B------:R0:W-:Y:S02]  /*5ddf0*/  STL.64 [R1+0x3550], R14 ;  /* 0x0035500e01007387 */ /* 0x0001e40000100a00 */
[----:B---3--:R-:W-:-:S02]  /*5de00*/  IMAD.MOV.U32 R26, RZ, RZ, R13 ;  /* 0x000000ffff1a7224 */ /* 0x008fc400078e000d */
[----:B------:R-:W-:Y:S02]  /*5de10*/  IMAD.MOV.U32 R27, RZ, RZ, R12 ;  /* 0x000000ffff1b7224 */ /* 0x000fe400078e000c */
[----:B0-----:R-:W-:Y:S02]  /*5de20*/  IMAD.MOV.U32 R14, RZ, RZ, R5 ;  /* 0x000000ffff0e7224 */ /* 0x001fe400078e0005 */
[----:B------:R-:W-:Y:S01]  /*5de30*/  IMAD.MOV.U32 R15, RZ, RZ, R11 ;  /* 0x000000ffff0f7224 */ /* 0x000fe200078e000b */
[----:B------:R-:W3:Y:S01]  /*5de40*/  LDL.LU R5, [R1+0x3688] ;  /* 0x0036880001057983 */ /* 0x000ee20000300800 */
[----:B------:R-:W2:Y:S02]  /*5de50*/  LDL.LU R11, [R1+0x3684] ;  /* 0x00368400010b7983 */ /* 0x000ea40000300800 */
[----:B------:R-:W-:Y:S01]  /*5de60*/  STL.64 [R1+0x3590], R26 ;  /* 0x0035901a01007387 */ /* 0x000fe20000100a00 */
[----:B------:R0:W-:Y:S01]  /*5de70*/  STL.64 [R1+0x3570], R14 ;  /* 0x0035700e01007387 */ /* 0x0001e20000100a00 */
[----:B------:R-:W2:Y:S02]  /*5de80*/  LDL.LU R12, [R1+0x460] ;  /* 0x00046000010c7983 */ /* 0x000ea40000300800 */
[----:B------:R-:W2:Y:S01]  /*5de90*/  LDL.LU R13, [R1+0x464] ;  /* 0x00046400010d7983 */ /* 0x000ea20000300800 */
[----:B0-----:R-:W2:Y:S01]  /*5dea0*/  LDL.LU R14, [R1+0x468] ;  /* 0x00046800010e7983 */ /* 0x001ea20000300800 */
[----:B------:R-:W2:Y:S02]  /*5deb0*/  LDL.LU R15, [R1+0x46c] ;  /* 0x00046c00010f7983 */ /* 0x000ea40000300800 */
[----:B------:R-:W-:-:S02]  /*5dec0*/  IMAD.MOV.U32 R26, RZ, RZ, R10 ;  /* 0x000000ffff1a7224 */ /* 0x000fc400078e000a */
[----:B------:R-:W3:Y:S01]  /*5ded0*/  LDL.LU R10, [R1+0x3680] ;  /* 0x00368000010a7983 */ /* 0x000ee20000300800 */
[----:B------:R-:W-:-:S05]  /*5dee0*/  IMAD.MOV.U32 R27, RZ, RZ, R28 ;  /* 0x000000ffff1b7224 */ /* 0x000fca00078e001c */
[----:B------:R0:W-:Y:S02]  /*5def0*/  STL.64 [R1+0x35a8], R26 ;  /* 0x0035a81a01007387 */ /* 0x0001e40000100a00 */
[----:B0-----:R-:W-:Y:S02]  /*5df00*/  IMAD.MOV.U32 R26, RZ, RZ, R25 ;  /* 0x000000ffff1a7224 */ /* 0x001fe400078e0019 */
[----:B------:R-:W-:Y:S01]  /*5df10*/  IMAD.MOV.U32 R27, RZ, RZ, R24 ;  /* 0x000000ffff1b7224 */ /* 0x000fe200078e0018 */
[----:B--2---:R0:W-:Y:S01]  /*5df20*/  STL.64 [R1+0x3588], R14 ;  /* 0x0035880e01007387 */ /* 0x0041e20000100a00 */
[----:B------:R1:W-:Y:S02]  /*5df30*/  STL.64 [R1+0x3580], R12 ;  /* 0x0035800c01007387 */ /* 0x0003e40000100a00 */
[----:B0-----:R-:W-:Y:S01]  /*5df40*/  IMAD.MOV.U32 R14, RZ, RZ, R11 ;  /* 0x000000ffff0e7224 */ /* 0x001fe200078e000b */
[----:B-1----:R-:W2:Y:S01]  /*5df50*/  LDL.LU R12, [R1+0x470] ;  /* 0x00047000010c7983 */ /* 0x002ea20000300800 */
[----:B------:R-:W2:Y:S02]  /*5df60*/  LDL.LU R13, [R1+0x474] ;  /* 0x00047400010d7983 */ /* 0x000ea40000300800 */
[----:B------:R-:W2:Y:S02]  /*5df70*/  LDL.LU R11, [R1+0x367c] ;  /* 0x00367c00010b7983 */ /* 0x000ea40000300800 */
[----:B---3--:R-:W-:-:S02]  /*5df80*/  IMAD.MOV.U32 R15, RZ, RZ, R10 ;  /* 0x000000ffff0f7224 */ /* 0x008fc400078e000a */
[----:B------:R-:W3:Y:S01]  /*5df90*/  LDL.LU R10, [R1+0x3678] ;  /* 0x00367800010a7983 */ /* 0x000ee20000300800 */
[----:B------:R0:W-:Y:S02]  /*5dfa0*/  STL.64 [R1+0x35c0], R26 ;  /* 0x0035c01a01007387 */ /* 0x0001e40000100a00 */
[----:B------:R-:W2:Y:S02]  /*5dfb0*/  LDL.LU R24, [R1+0x1c0] ;  /* 0x0001c00001187983 */ /* 0x000ea40000300800 */
[----:B------:R-:W2:Y:S01]  /*5dfc0*/  LDL.LU R25, [R1+0x1c4] ;  /* 0x0001c40001197983 */ /* 0x000ea20000300800 */
[----:B0-----:R-:W2:Y:S01]  /*5dfd0*/  LDL.LU R26, [R1+0x1c8] ;  /* 0x0001c800011a7983 */ /* 0x001ea20000300800 */
[----:B------:R-:W2:Y:S03]  /*5dfe0*/  LDL.LU R27, [R1+0x1cc] ;  /* 0x0001cc00011b7983 */ /* 0x000ea60000300800 */
[----:B--2---:R0:W-:Y:S01]  /*5dff0*/  STL.64 [R1+0x35d0], R26 ;  /* 0x0035d01a01007387 */ /* 0x0041e20000100a00 */
[----:B------:R-:W-:Y:S02]  /*5e000*/  STL.64 [R1+0x35c8], R24 ;  /* 0x0035c81801007387 */ /* 0x000fe40000100a00 */
[----:B0-----:R-:W-:-:S02]  /*5e010*/  IMAD.MOV.U32 R26, RZ, RZ, R23 ;  /* 0x000000ffff1a7224 */ /* 0x001fc400078e0017 */
[----:B------:R-:W-:-:S05]  /*5e020*/  IMAD.MOV.U32 R27, RZ, RZ, R22 ;  /* 0x000000ffff1b7224 */ /* 0x000fca00078e0016 */
[----:B------:R0:W-:Y:S02]  /*5e030*/  STL.64 [R1+0x35e8], R26 ;  /* 0x0035e81a01007387 */ /* 0x0001e40000100a00 */
[----:B0-----:R-:W-:Y:S02]  /*5e040*/  IMAD.MOV.U32 R26, RZ, RZ, R21 ;  /* 0x000000ffff1a7224 */ /* 0x001fe400078e0015 */
[----:B------:R-:W-:-:S05]  /*5e050*/  IMAD.MOV.U32 R27, RZ, RZ, R20 ;  /* 0x000000ffff1b7224 */ /* 0x000fca00078e0014 */
[----:B------:R-:W-:Y:S01]  /*5e060*/  STL.64 [R1+0x3600], R26 ;  /* 0x0036001a01007387 */ /* 0x000fe20000100a00 */
[----:B------:R-:W-:Y:S02]  /*5e070*/  STL.64 [R1+0x35a0], R14 ;  /* 0x0035a00e01007387 */ /* 0x000fe40000100a00 */
[----:B------:R0:W-:Y:S02]  /*5e080*/  STL.64 [R1+0x3598], R12 ;  /* 0x0035980c01007387 */ /* 0x0001e40000100a00 */
[----:B0-----:R-:W2:Y:S01]  /*5e090*/  LDL.LU R12, [R1+0x480] ;  /* 0x00048000010c7983 */ /* 0x001ea20000300800 */
[----:B------:R-:W2:Y:S02]  /*5e0a0*/  LDL.LU R13, [R1+0x484] ;  /* 0x00048400010d7983 */ /* 0x000ea40000300800 */
[----:B------:R-:W2:Y:S02]  /*5e0b0*/  LDL.LU R14, [R1+0x488] ;  /* 0x00048800010e7983 */ /* 0x000ea40000300800 */
[----:B------:R-:W2:Y:S01]  /*5e0c0*/  LDL.LU R15, [R1+0x48c] ;  /* 0x00048c00010f7983 */ /* 0x000ea20000300800 */
[----:B------:R-:W2:Y:S04]  /*5e0d0*/  LDL.64 R26, [R1+0xe8] ;  /* 0x0000e800011a7983 */ /* 0x000ea80000100a00 */
[----:B--2---:R-:W-:Y:S01]  /*5e0e0*/  STL.64 [R1+0x3618], R26 ;  /* 0x0036181a01007387 */ /* 0x004fe20000100a00 */
[----:B------:R-:W-:Y:S02]  /*5e0f0*/  STL.64 [R1+0x35b8], R14 ;  /* 0x0035b80e01007387 */ /* 0x000fe40000100a00 */
[----:B------:R0:W-:Y:S02]  /*5e100*/  STL.64 [R1+0x35b0], R12 ;  /* 0x0035b00c01007387 */ /* 0x0001e40000100a00 */
[----:B0-----:R-:W2:Y:S01]  /*5e110*/  LDL.LU R12, [R1+0x490] ;  /* 0x00049000010c7983 */ /* 0x001ea20000300800 */
[----:B------:R-:W2:Y:S02]  /*5e120*/  LDL.LU R13, [R1+0x494] ;  /* 0x00049400010d7983 */ /* 0x000ea40000300800 */
[----:B------:R-:W-:-:S02]  /*5e130*/  IMAD.MOV.U32 R26, RZ, RZ, R7 ;  /* 0x000000ffff1a7224 */ /* 0x000fc400078e0007 */
[----:B----4-:R-:W-:Y:S02]  /*5e140*/  IMAD.MOV.U32 R27, RZ, RZ, R6 ;  /* 0x000000ffff1b7224 */ /* 0x010fe400078e0006 */
[----:B---3--:R-:W-:Y:S02]  /*5e150*/  IMAD.MOV.U32 R14, RZ, RZ, R10 ;  /* 0x000000ffff0e7224 */ /* 0x008fe400078e000a */
[----:B------:R-:W-:Y:S01]  /*5e160*/  IMAD.MOV.U32 R15, RZ, RZ, R11 ;  /* 0x000000ffff0f7224 */ /* 0x000fe200078e000b */
[----:B------:R-:W3:Y:S01]  /*5e170*/  LDL.LU R10, [R1+0x3674] ;  /* 0x00367400010a7983 */ /* 0x000ee20000300800 */
[----:B------:R-:W4:Y:S02]  /*5e180*/  LDL.LU R11, [R1+0x3670] ;  /* 0x00367000010b7983 */ /* 0x000f240000300800 */
[----:B------:R0:W-:Y:S02]  /*5e190*/  STL.64 [R1+0x3630], R26 ;  /* 0x0036301a01007387 */ /* 0x0001e40000100a00 */
[----:B------:R-:W3:Y:S01]  /*5e1a0*/  LDL.LU R20, [R1+0x270] ;  /* 0x0002700001147983 */ /* 0x000ee20000300800 */
[----:B------:R-:W3:Y:S01]  /*5e1b0*/  LDL.LU R21, [R1+0x274] ;  /* 0x0002740001157983 */ /* 0x000ee20000300800 */
[----:B------:R-:W3:Y:S02]  /*5e1c0*/  LDL.LU R22, [R1+0x278] ;  /* 0x0002780001167983 */ /* 0x000ee40000300800 */
[----:B------:R-:W3:Y:S02]  /*5e1d0*/  LDL.LU R23, [R1+0x27c] ;  /* 0x00027c0001177983 */ /* 0x000ee40000300800 */
[----:B0-----:R-:W-:-:S02]  /*5e1e0*/  IMAD.MOV.U32 R27, RZ, RZ, R4 ;  /* 0x000000ffff1b7224 */ /* 0x001fc400078e0004 */
[----:B------:R-:W-:Y:S01]  /*5e1f0*/  IMAD.MOV.U32 R26, RZ, RZ, R5 ;  /* 0x000000ffff1a7224 */ /* 0x000fe200078e0005 */
[----:B------:R-:W3:Y:S01]  /*5e200*/  LDL.LU R4, [R1+0x4a0] ;  /* 0x0004a00001047983 */ /* 0x000ee20000300800 */
[----:B------:R-:W3:Y:S02]  /*5e210*/  LDL.LU R5, [R1+0x4a4] ;  /* 0x0004a40001057983 */ /* 0x000ee40000300800 */
[----:B------:R-:W3:Y:S02]  /*5e220*/  LDL.LU R6, [R1+0x4a8] ;  /* 0x0004a80001067983 */ /* 0x000ee40000300800 */
[----:B------:R-:W3:Y:S01]  /*5e230*/  LDL.LU R7, [R1+0x4ac] ;  /* 0x0004ac0001077983 */ /* 0x000ee20000300800 */
[----:B------:R-:W-:Y:S04]  /*5e240*/  STL.64 [R1+0x35e0], R14 ;  /* 0x0035e00e01007387 */ /* 0x000fe80000100a00 */
[----:B--2---:R0:W-:Y:S04]  /*5e250*/  STL.64 [R1+0x35d8], R12 ;  /* 0x0035d80c01007387 */ /* 0x0041e80000100a00 */
        /* <DEDUP_REMOVED lines=8> */
[----:B----4-:R-:W-:-:S02]  /*5e2e0*/  IMAD.MOV.U32 R14, RZ, RZ, R11 ;  /* 0x000000ffff0e7224 */ /* 0x010fc400078e000b */
[----:B---3--:R-:W-:Y:S01]  /*5e2f0*/  IMAD.MOV.U32 R15, RZ, RZ, R10 ;  /* 0x000000ffff0f7224 */ /* 0x008fe200078e000a */
[----:B------:R-:W3:Y:S01]  /*5e300*/  LDL.LU R11, [R1+0x366c] ;  /* 0x00366c00010b7983 */ /* 0x000ee20000300800 */
[----:B------:R-:W4:Y:S03]  /*5e310*/  LDL.LU R10, [R1+0x3668] ;  /* 0x00366800010a7983 */ /* 0x000f260000300800 */
[----:B------:R-:W-:Y:S04]  /*5e320*/  STL.64 [R1+0x3610], R14 ;  /* 0x0036100e01007387 */ /* 0x000fe80000100a00 */
[----:B--2---:R0:W-:Y:S04]  /*5e330*/  STL.64 [R1+0x3608], R12 ;  /* 0x0036080c01007387 */ /* 0x0041e80000100a00 */
[----:B0-----:R-:W2:Y:S01]  /*5e340*/  LDL.LU R12, [R1+0x1f0] ;  /* 0x0001f000010c7983 */ /* 0x001ea20000300800 */
[----:B------:R-:W2:Y:S02]  /*5e350*/  LDL.LU R13, [R1+0x1f4] ;  /* 0x0001f400010d7983 */ /* 0x000ea40000300800 */
[----:B------:R-:W2:Y:S02]  /*5e360*/  LDL.LU R14, [R1+0x1f8] ;  /* 0x0001f800010e7983 */ /* 0x000ea40000300800 */
[----:B------:R-:W2:Y:S02]  /*5e370*/  LDL.LU R15, [R1+0x1fc] ;  /* 0x0001fc00010f7983 */ /* 0x000ea40000300800 */
[----:B--2---:R4:W-:Y:S01]  /*5e380*/  STL.64 [R1+0x3628], R14 ;  /* 0x0036280e01007387 */ /* 0x0049e20000100a00 */
[----:B------:R0:W-:Y:S02]  /*5e390*/  STL.64 [R1+0x3620], R12 ;  /* 0x0036200c01007387 */ /* 0x0001e40000100a00 */
[----:B----4-:R-:W-:Y:S01]  /*5e3a0*/  IMAD.MOV.U32 R14, RZ, RZ, R10 ;  /* 0x000000ffff0e7224 */ /* 0x010fe200078e000a */
[----:B0-----:R-:W2:Y:S01]  /*5e3b0*/  LDL.LU R12, [R1+0x200] ;  /* 0x00020000010c7983 */ /* 0x001ea20000300800 */
[----:B------:R-:W2:Y:S02]  /*5e3c0*/  LDL.LU R13, [R1+0x204] ;  /* 0x00020400010d7983 */ /* 0x000ea40000300800 */
[----:B------:R-:W4:Y:S02]  /*5e3d0*/  LDL.LU R10, [R1+0x3664] ;  /* 0x00366400010a7983 */ /* 0x000f240000300800 */
[----:B---3--:R-:W-:-:S02]  /*5e3e0*/  IMAD.MOV.U32 R15, RZ, RZ, R11 ;  /* 0x000000ffff0f7224 */ /* 0x008fc400078e000b */
[----:B------:R-:W4:Y:S03]  /*5e3f0*/  LDL.LU R11, [R1+0x3660] ;  /* 0x00366000010b7983 */ /* 0x000f260000300800 */
[----:B------:R-:W-:Y:S01]  /*5e400*/  STL.64 [R1+0x3640], R14 ;  /* 0x0036400e01007387 */ /* 0x000fe20000100a00 */
[C---:B----4-:R-:W-:Y:S01]  /*5e410*/  HMMA.16816.F32.BF16 R4, R16.reuse, R10, R4 ;  /* 0x0000000a1004723c */ /* 0x050fe20000041804 */
[----:B--2---:R0:W-:Y:S04]  /*5e420*/  STL.64 [R1+0x3638], R12 ;  /* 0x0036380c01007387 */ /* 0x0041e80000100a00 */
[----:B0-----:R-:W2:Y:S01]  /*5e430*/  LDL.LU R12, [R1+0x210] ;  /* 0x00021000010c7983 */ /* 0x001ea20000300800 */
[----:B------:R-:W2:Y:S02]  /*5e440*/  LDL.LU R13, [R1+0x214] ;  /* 0x00021400010d7983 */ /* 0x000ea40000300800 */
[----:B------:R-:W2:Y:S02]  /*5e450*/  LDL.LU R14, [R1+0x218] ;  /* 0x00021800010e7983 */ /* 0x000ea40000300800 */
[----:B------:R-:W2:Y:S11]  /*5e460*/  LDL.LU R15, [R1+0x21c] ;  /* 0x00021c00010f7983 */ /* 0x000eb60000300800 */
[----:B------:R-:W-:Y:S02]  /*5e470*/  @!UPT UIADD3 URZ, URZ, URZ, URZ ;  /* 0x0000003f3f3ff290 */ /* 0x000fe4000fffe03f */
[----:B------:R-:W-:Y:S01]  /*5e480*/  STL.64 [R1+0x8d0], R4 ;  /* 0x0008d00401007387 */ /* 0x000fe20000100a00 */
[----:B------:R0:W-:Y:S03]  /*5e490*/  STL.64 [R1+0x8d8], R6 ;  /* 0x0008d80601007387 */ /* 0x0001e60000100a00 */
[----:B0-----:R-:W3:Y:S01]  /*5e4a0*/  LDL.LU.64 R6, [R1+0x3658] ;  /* 0x0036580001067983 */ /* 0x001ee20000300a00 */
[----:B------:R-:W-:Y:S02]  /*5e4b0*/  STL.64 [R1+0x3548], R10 ;  /* 0x0035480a01007387 */ /* 0x000fe40000100a00 */
[----:B------:R-:W-:Y:S01]  /*5e4c0*/  STL [R1+0x3540], R9 ;  /* 0x0035400901007387 */ /* 0x000fe20000100800 */
[----:B---3--:R-:W-:Y:S01]  /*5e4d0*/  HMMA.16816.F32.BF16 R16, R16, R6, R20 ;  /* 0x000000061010723c */ /* 0x008fe20000041814 */
[----:B------:R-:W2:Y:S01]  /*5e4e0*/  LDL.LU.64 R22, [R1+0x3650] ;  /* 0x0036500001167983 */ /* 0x000ea20000300a00 */
[----:B------:R-:W2:Y:S11]  /*5e4f0*/  LDL.LU.64 R20, [R1+0x3648] ;  /* 0x0036480001147983 */ /* 0x000eb60000300a00 */
[----:B------:R-:W-:Y:S10]  /*5e500*/  @!UPT UIADD3 URZ, URZ, URZ, URZ ;  /* 0x0000003f3f3ff290 */ /* 0x000ff4000fffe03f */
[----:B------:R-:W-:Y:S01]  /*5e510*/  STL.64 [R1+0x8a0], R16 ;  /* 0x0008a01001007387 */ /* 0x000fe20000100a00 */
[----:B------:R-:W-:Y:S02]  /*5e520*/  STL.64 [R1+0x8a8], R18 ;  /* 0x0008a81201007387 */ /* 0x000fe40000100a00 */
[----:B------:R0:W-:Y:S02]  /*5e530*/  STL.64 [R1+0x3538], R6 ;  /* 0x0035380601007387 */ /* 0x0001e40000100a00 */
[----:B------:R-:W3:Y:S01]  /*5e540*/  LDL.LU R4, [R1+0x440] ;  /* 0x0004400001047983 */ /* 0x000ee20000300800 */
[----:B------:R-:W3:Y:S04]  /*5e550*/  LDL.LU R5, [R1+0x444] ;  /* 0x0004440001057983 */ /* 0x000ee80000300800 */
[----:B0-----:R-:W3:Y:S01]  /*5e560*/  LDL.LU R6, [R1+0x448] ;  /* 0x0004480001067983 */ /* 0x001ee20000300800 */
[----:B------:R-:W3:Y:S01]  /*5e570*/  LDL.LU R7, [R1+0x44c] ;  /* 0x00044c0001077983 */ /* 0x000ee20000300800 */
        /* <DEDUP_REMOVED lines=40> */
[C---:B----4-:R-:W-:Y:S01]  /*5e800*/  HMMA.16816.F32.BF16 R16, R20.reuse, R18, R24 ;  /* 0x000000121410723c */ /* 0x050fe20000041818 */
[----:B------:R-:W2:Y:S11]  /*5e810*/  LDL.LU.64 R26, [R1+0x35c0] ;  /* 0x0035c000011a7983 */ /* 0x000eb60000300a00 */
[----:B------:R-:W-:Y:S11]  /*5e820*/  @!UPT UIADD3 URZ, URZ, URZ, URZ ;  /* 0x0000003f3f3ff290 */ /* 0x000ff6000fffe03f */
[----:B------:R-:W-:Y:S01]  /*5e830*/  STL.64 [R1+0x870], R16 ;  /* 0x0008701001007387 */ /* 0x000fe20000100a00 */
[----:B------:R-:W-:Y:S02]  /*5e840*/  STL.64 [R1+0x878], R18 ;  /* 0x0008781201007387 */ /* 0x000fe40000100a00 */
[----:B------:R-:W0:Y:S02]  /*5e850*/  LDSM.16.MT88.4 R16, [R29+0x16180] ;  /* 0x016180001d10783b */ /* 0x000e240000004200 */
[----:B0-----:R-:W-:Y:S02]  /*5e860*/  STL.64 [R1+0x3440], R18 ;  /* 0x0034401201007387 */ /* 0x001fe40000100a00 */
[----:B------:R0:W-:Y:S02]  /*5e870*/  STL.64 [R1+0x3438], R16 ;  /* 0x0034381001007387 */ /* 0x0001e40000100a00 */
[----:B0-----:R-:W4:Y:S01]  /*5e880*/  LDL.LU R16, [R1+0x450] ;  /* 0x0004500001107983 */ /* 0x001f220000300800 */
[----:B------:R-:W4:Y:S02]  /*5e890*/  LDL.LU R17, [R1+0x454] ;  /* 0x0004540001117983 */ /* 0x000f240000300800 */
[----:B------:R-:W4:Y:S02]  /*5e8a0*/  LDL.LU R18, [R1+0x458] ;  /* 0x0004580001127983 */ /* 0x000f240000300800 */
[----:B------:R-:W4:Y:S01]  /*5e8b0*/  LDL.LU R19, [R1+0x45c] ;  /* 0x00045c0001137983 */ /* 0x000f220000300800 */
[----:B------:R-:W-:Y:S01]  /*5e8c0*/  STL [R1+0x238c], R29 ;  /* 0x00238c1d01007387 */ /* 0x000fe20000100800 */
        /* <DEDUP_REMOVED lines=22> */
[----:B------:R-:W4:Y:S11]  /*5ea30*/  LDL.LU.64 R14, [R1+0x3570] ;  /* 0x00357000010e7983 */ /* 0x000f360000300a00 */
[----:B------:R-:W-:Y:S10]  /*5ea40*/  @!UPT UIADD3 URZ, URZ, URZ, URZ ;  /* 0x0000003f3f3ff290 */ /* 0x000ff4000fffe03f */
[----:B------:R-:W-:Y:S01]  /*5ea50*/  STL.64 [R1+0x830], R24 ;  /* 0x0008301801007387 */ /* 0x000fe20000100a00 */
[----:B------:R0:W-:Y:S03]  /*5ea60*/  STL.64 [R1+0x838], R26 ;  /* 0x0008381a01007387 */ /* 0x0001e60000100a00 */
[----:B0-----:R-:W3:Y:S01]  /*5ea70*/  LDL.LU.64 R26, [R1+0x3568] ;  /* 0x00356800011a7983 */ /* 0x001ee20000300a00 */
[C---:B----4-:R-:W-:Y:S07]  /*5ea80*/  HMMA.16816.F32.BF16 R16, R20.reuse, R14, R16 ;  /* 0x0000000e1410723c */ /* 0x050fee0000041810 */
[----:B------:R-:W-:Y:S11]  /*5ea90*/  IMAD.MOV.U32 R14, RZ, RZ, R8 ;  /* 0x000000ffff0e7224 */ /* 0x000ff600078e0008 */
[----:B------:R-:W-:Y:S05]  /*5eaa0*/  @!UPT UIADD3 URZ, URZ, URZ, URZ ;  /* 0x0000003f3f3ff290 */ /* 0x000fea000fffe03f */
[----:B------:R-:W-:Y:S01]  /*5eab0*/  STL.64 [R1+0x820], R16 ;  /* 0x0008201001007387 */ /* 0x000fe20000100a00 */
[----:B------:R-:W-:Y:S02]  /*5eac0*/  STL.64 [R1+0x828], R18 ;  /* 0x0008281201007387 */ /* 0x000fe40000100a00 */
[----:B------:R-:W2:Y:S02]  /*5ead0*/  LDL.LU R8, [R1+0x420] ;  /* 0x0004200001087983 */ /* 0x000ea40000300800 */
[----:B------:R-:W2:Y:S01]  /*5eae0*/  LDL.LU R9, [R1+0x424] ;  /* 0x0004240001097983 */ /* 0x000ea20000300800 */
[----:B------:R-:W4:Y:S01]  /*5eaf0*/  LDL.LU R10, [R1+0x428] ;  /* 0x00042800010a7983 */ /* 0x000f220000300800 */
[----:B------:R-:W4:Y:S01]  /*5eb00*/  LDL.LU R11, [R1+0x42c] ;  /* 0x00042c00010b7983 */ /* 0x000f220000300800 */
[----:B---3--:R-:W-:Y:S01]  /*5eb10*/  HMMA.16816.F32.BF16 R4, R20, R26, R4 ;  /* 0x0000001a1404723c */ /* 0x008fe20000041804 */
[----:B------:R-:W-:Y:S02]  /*5eb20*/  IMAD.MOV.U32 R29, RZ, RZ, R26 ;  /* 0x000000ffff1d7224 */ /* 0x000fe400078e001a */
[----:B------:R-:W-:Y:S01]  /*5eb30*/  IMAD.MOV.U32 R28, RZ, RZ, R27 ;  /* 0x000000ffff1c7224 */ /* 0x000fe200078e001b */
[----:B----4-:R-:W-:Y:S01]  /*5eb40*/  STL.64 [R1+0x3560], R10 ;  /* 0x0035600a01007387 */ /* 0x010fe20000100a00 */
[----:B--2---:R0:W-:Y:S03]  /*5eb50*/  STL.64 [R1+0x3558], R8 ;  /* 0x0035580801007387 */ /* 0x0041e60000100a00 */
[----:B0-----:R-:W2:Y:S01]  /*5eb60*/  LDL.LU R8, [R1+0x430] ;  /* 0x0004300001087983 */ /* 0x001ea20000300800 */
[----:B------:R-:W2:Y:S02]  /*5eb70*/  LDL.LU R9, [R1+0x434] ;  /* 0x0004340001097983 */ /* 0x000ea40000300800 */
[----:B------:R-:W2:Y:S02]  /*5eb80*/  LDL.LU R10, [R1+0x438] ;  /* 0x00043800010a7983 */ /* 0x000ea40000300800 */
[----:B------:R-:W2:Y:S10]  /*5eb90*/  LDL.LU R11, [R1+0x43c] ;  /* 0x00043c00010b7983 */ /* 0x000eb40000300800 */
[----:B------:R0:W-:Y:S01]  /*5eba0*/  STL.64 [R1+0x810], R4 ;  /* 0x0008100401007387 */ /* 0x0001e20000100a00 */
[----:B------:R1:W-:Y:S03]  /*5ebb0*/  STL.64 [R1+0x818], R6 ;  /* 0x0008180601007387 */ /* 0x0003e60000100a00 */
[----:B0-----:R-:W3:Y:S01]  /*5ebc0*/  LDL.LU R4, [R1+0x410] ;  /* 0x0004100001047983 */ /* 0x001ee20000300800 */
[----:B------:R-:W3:Y:S02]  /*5ebd0*/  LDL.LU R5, [R1+0x414] ;  /* 0x0004140001057983 */ /* 0x000ee40000300800 */
[----:B-1----:R-:W3:Y:S02]  /*5ebe0*/  LDL.LU R6, [R1+0x418] ;  /* 0x0004180001067983 */ /* 0x002ee40000300800 */
[----:B------:R-:W3:Y:S01]  /*5ebf0*/  LDL.LU R7, [R1+0x41c] ;  /* 0x00041c0001077983 */ /* 0x000ee20000300800 */
[----:B------:R-:W4:Y:S01]  /*5ec00*/  LDL.LU R24, [R1+0x1b0] ;  /* 0x0001b00001187983 */ /* 0x000f220000300800 */
[----:B------:R-:W4:Y:S02]  /*5ec10*/  LDL.LU R25, [R1+0x1b4] ;  /* 0x0001b40001197983 */ /* 0x000f240000300800 */
[----:B------:R-:W4:Y:S02]  /*5ec20*/  LDL.LU R26, [R1+0x1b8] ;  /* 0x0001b800011a7983 */ /* 0x000f240000300800 */
[----:B------:R-:W4:Y:S01]  /*5ec30*/  LDL.LU R27, [R1+0x1bc] ;  /* 0x0001bc00011b7983 */ /* 0x000f220000300800 */
        /* <DEDUP_REMOVED lines=11> */
[----:B------:R-:W-:Y:S01]  /*5ecf0*/  HMMA.16816.F32.BF16 R12, R20, R14, R8 ;  /* 0x0000000e140c723c */ /* 0x000fe20000041808 */
[----:B--2---:R0:W-:Y:S01]  /*5ed00*/  STL.64 [R1+0x3508], R18 ;  /* 0x0035081201007387 */ /* 0x0041e20000100a00 */
[----:B------:R-:W-:Y:S02]  /*5ed10*/  STL.64 [R1+0x3500], R16 ;  /* 0x0035001001007387 */ /* 0x000fe40000100a00 */
[----:B0-----:R-:W-:Y:S02]  /*5ed20*/  IMAD.MOV.U32 R18, RZ, RZ, R2 ;  /* 0x000000ffff127224 */ /* 0x001fe400078e0002 */
[----:B------:R-:W-:-:S05]  /*5ed30*/  IMAD.MOV.U32 R19, RZ, RZ, R0 ;  /* 0x000000ffff137224 */ /* 0x000fca00078e0000 */
[----:B------:R0:W-:Y:S04]  /*5ed40*/  STL.64 [R1+0x3518], R18 ;  /* 0x0035181201007387 */ /* 0x0001e80000100a00 */
[----:B0-----:R-:W2:Y:S04]  /*5ed50*/  LDL.64 R18, [R1+0xf8] ;  /* 0x0000f80001127983 */ /* 0x001ea80000100a00 */
[----:B--2---:R0:W-:Y:S04]  /*5ed60*/  STL.64 [R1+0x3520], R18 ;  /* 0x0035201201007387 */ /* 0x0041e80000100a00 */
[----:B0-----:R-:W2:Y:S01]  /*5ed70*/  LDL.64 R18, [R1+0x108] ;  /* 0x0001080001127983 */ /* 0x001ea20000100a00 */
[----:B------:R-:W2:Y:S02]  /*5ed80*/  LDL.LU.64 R10, [R1+0x3560] ;  /* 0x00356000010a7983 */ /* 0x000ea40000300a00 */
[----:B------:R-:W2:Y:S02]  /*5ed90*/  LDL.LU.64 R8, [R1+0x3558] ;  /* 0x0035580001087983 */ /* 0x000ea40000300a00 */
[----:B------:R-:W-:Y:S01]  /*5eda0*/  STL.64 [R1+0x800], R12 ;  /* 0x0008000c01007387 */ /* 0x000fe20000100a00 */
[----:B------:R0:W-:Y:S04]  /*5edb0*/  STL.64 [R1+0x808], R14 ;  /* 0x0008080e01007387 */ /* 0x0001e80000100a00 */
[----:B0-----:R-:W2:Y:S02]  /*5edc0*/  LDL.LU.64 R14, [R1+0x3550] ;  /* 0x00355000010e7983 */ /* 0x001ea40000300a00 */
[C---:B--2---:R-:W-:Y:S11]  /*5edd0*/  HMMA.16816.F32.BF16 R8, R20.reuse, R14, R8 ;  /* 0x0000000e1408723c */ /* 0x044ff60000041808 */
[----:B------:R-:W-:Y:S11]  /*5ede0*/  @!UPT UIADD3 URZ, URZ, URZ, URZ ;  /* 0x0000003f3f3ff290 */ /* 0x000ff6000fffe03f */
[----:B------:R-:W-:Y:S01]  /*5edf0*/  @!UPT UIADD3 URZ, URZ, URZ, URZ ;  /* 0x0000003f3f3ff290 */ /* 0x000fe2000fffe03f */
[----:B------:R-:W-:Y:S01]  /*5ee00*/  STL.64 [R1+0x7f0], R8 ;  /* 0x0007f00801007387 */ /* 0x000fe20000100a00 */
[----:B------:R0:W-:Y:S03]  /*5ee10*/  STL.64 [R1+0x7f8], R10 ;  /* 0x0007f80a01007387 */ /* 0x0001e60000100a00 */
[----:B0-----:R-:W3:Y:S01]  /*5ee20*/  LDL.LU.64 R10, [R1+0x3548] ;  /* 0x00354800010a7983 */ /* 0x001ee20000300a00 */
[----:B------:R-:W2:Y:S02]  /*5ee30*/  LDL.LU R9, [R1+0x3540] ;  /* 0x0035400001097983 */ /* 0x000ea40000300800 */
[----:B------:R0:W-:Y:S02]  /*5ee40*/  STL.64 [R1+0x3498], R14 ;  /* 0x0034980e01007387 */ /* 0x0001e40000100a00 */
[----:B0-----:R-:W2:Y:S01]  /*5ee50*/  LDL.64 R14, [R1+0xd8] ;  /* 0x0000d800010e7983 */ /* 0x001ea20000100a00 */
[C---:B---3--:R-:W-:Y:S03]  /*5ee60*/  HMMA.16816.F32.BF16 R4, R20.reuse, R10, R4 ;  /* 0x0000000a1404723c */ /* 0x048fe60000041804 */
        /* <DEDUP_REMOVED lines=9> */
[----:B------:R-:W-:Y:S02]  /*5ef00*/  STL [R1+0x3454], R10 ;  /* 0x0034540a01007387 */ /* 0x000fe40000100800 */
[----:B------:R-:W-:Y:S01]  /*5ef10*/  STL [R1+0x3450], R11 ;  /* 0x0034500b01007387 */ /* 0x000fe20000100800 */
[----:B----4-:R-:W-:Y:S01]  /*5ef20*/  HMMA.16816.F32.BF16 R20, R20, R6, R24 ;  /* 0x000000061414723c */ /* 0x010fe20000041818 */
[----:B------:R-:W3:Y:S01]  /*5ef30*/  LDL.LU.64 R26, [R1+0x3530] ;  /* 0x00353000011a7983 */ /* 0x000ee20000300a00 */
[----:B------:R-:W3:Y:S11]  /*5ef40*/  LDL.LU.64 R24, [R1+0x3528] ;  /* 0x0035280001187983 */ /* 0x000ef60000300a00 */
[----:B------:R-:W-:Y:S10]  /*5ef50*/  @!UPT UIADD3 URZ, URZ, URZ, URZ ;  /* 0x0000003f3f3ff290 */ /* 0x000ff4000fffe03f */
[----:B------:R-:W-:Y:S01]  /*5ef60*/  STL.64 [R1+0x7d0], R20 ;  /* 0x0007d01401007387 */ /* 0x000fe20000100a00 */
[----:B------:R0:W-:Y:S03]  /*5ef70*/  STL.64 [R1+0x7d8], R22 ;  /* 0x0007d81601007387 */ /* 0x0001e60000100a00 */
[----:B0-----:R-:W4:Y:S04]  /*5ef80*/  LDL.64 R22, [R1+0x98] ;  /* 0x0000980001167983 */ /* 0x001f280000100a00 */
[----:B----4-:R0:W-:Y:S04]  /*5ef90*/  STL.64 [R1+0x34e8], R22 ;  /* 0x0034e81601007387 */ /* 0x0101e80000100a00 */
[----:B0-----:R-:W4:Y:S01]  /*5efa0*/  LDL.64 R22, [R1+0xa8] ;  /* 0x0000a80001167983 */ /* 0x001f220000100a00 */
[----:B------:R0:W-:Y:S02]  /*5efb0*/  STL.64 [R1+0x3448], R6 ;  /* 0x0034480601007387 */ /* 0x0001e40000100a00 */
[----:B------:R-:W3:Y:S02]  /*5efc0*/  LDL.LU R4, [R1+0x1a0] ;  /* 0x0001a00001047983 */ /* 0x000ee40000300800 */
[----:B------:R-:W3:Y:S01]  /*5efd0*/  LDL.LU R5, [R1+0x1a4] ;  /* 0x0001a40001057983 */ /* 0x000ee20000300800 */
[----:B0-----:R-:W3:Y:S01]  /*5efe0*/  LDL.LU R6, [R1+0x1a8] ;  /* 0x0001a80001067983 */ /* 0x001ee20000300800 */
[----:B------:R-:W3:Y:S02]  /*5eff0*/  LDL.LU R7, [R1+0x1ac] ;  /* 0x0001ac0001077983 */ /* 0x000ee40000300800 */
[----:B------:R-:W-:Y:S01]  /*5f000*/  IMAD.MOV.U32 R3, RZ, RZ, R19 ;  /* 0x000000ffff037224 */ /* 0x000fe200078e0013 */
        /* <DEDUP_REMOVED lines=20> */
[----:B------:R-:W2:Y:S02]  /*5f150*/  LDL.LU.64 R18, [R1+0x3518] ;  /* 0x0035180001127983 */ /* 0x000ea40000300a00 */
[C---:B--2---:R-:W-:Y:S02]  /*5f160*/  HMMA.16816.F32.BF16 R16, R24.reuse, R18, R12 ;  /* 0x000000121810723c */ /* 0x044fe4000004180c */
[----:B------:R-:W2:Y:S11]  /*5f170*/  LDL.LU.64 R14, [R1+0x3510] ;  /* 0x00351000010e7983 */ /* 0x000eb60000300a00 */
[----:B------:R-:W-:Y:S10]  /*5f180*/  @!UPT UIADD3 URZ, URZ, URZ, URZ ;  /* 0x0000003f3f3ff290 */ /* 0x000ff4000fffe03f */
[----:B------:R-:W-:Y:S01]  /*5f190*/  STL.64 [R1+0x7a0], R16 ;  /* 0x0007a01001007387 */ /* 0x000fe20000100a00 */
[----:B------:R0:W-:Y:S03]  /*5f1a0*/  STL.64 [R1+0x7a8], R18 ;  /* 0x0007a81201007387 */ /* 0x0001e60000100a00 */
[----:B0-----:R-:W2:Y:S01]  /*5f1b0*/  LDL.LU.64 R18, [R1+0x3508] ;  /* 0x0035080001127983 */ /* 0x001ea20000300a00 */
[----:B------:R-:W2:Y:S02]  /*5f1c0*/  LDL.LU.64 R16, [R1+0x3500] ;  /* 0x0035000001107983 */ /* 0x000ea40000300a00 */
[C---:B--2---:R-:W-:Y:S11]  /*5f1d0*/  HMMA.16816.F32.BF16 R16, R24.reuse, R14, R16 ;  /* 0x0000000e1810723c */ /* 0x044ff60000041810 */
[----:B------:R-:W-:Y:S11]  /*5f1e0*/  @!UPT UIADD3 URZ, URZ, URZ, URZ ;  /* 0x0000003f3f3ff290 */ /* 0x000ff6000fffe03f */
[----:B------:R-:W-:Y:S01]  /*5f1f0*/  @!UPT UIADD3 URZ, URZ, URZ, URZ ;  /* 0x0000003f3f3ff290 */ /* 0x000fe2000fffe03f */
[----:B------:R-:W-:Y:S01]  /*5f200*/  STL.64 [R1+0x790], R16 ;  /* 0x0007901001007387 */ /* 0x000fe20000100a00 */
[----:B------:R0:W-:Y:S03]  /*5f210*/  STL.64 [R1+0x798], R18 ;  /* 0x0007981201007387 */ /* 0x0001e60000100a00 */
[----:B0-----:R-:W4:Y:S01]  /*5f220*/  LDL.LU.64 R18, [R1+0x34f8] ;  /* 0x0034f80001127983 */ /* 0x001f220000300a00 */
[----:B------:R-:W4:Y:S02]  /*5f230*/  LDL.LU.64 R16, [R1+0x34f0] ;  /* 0x0034f00001107983 */ /* 0x000f240000300a00 */
[----:B------:R-:W-:Y:S02]  /*5f240*/  IMAD.MOV.U32 R7, RZ, RZ, R15 ;  /* 0x000000ffff077224 */ /* 0x000fe400078e000f */
[----:B------:R-:W-:Y:S02]  /*5f250*/  IMAD.MOV.U32 R8, RZ, RZ, R14 ;  /* 0x000000ffff087224 */ /* 0x000fe400078e000e */
[----:B------:R-:W2:Y:S01]  /*5f260*/  LDL.64 R14, [R1+0x68] ;  /* 0x00006800010e7983 */ /* 0x000ea20000100a00 */
[----:B------:R-:W-:Y:S02]  /*5f270*/  STL.64 [R1+0x34a8], R6 ;  /* 0x0034a80601007387 */ /* 0x000fe40000100a00 */
[----:B------:R0:W-:Y:S02]  /*5f280*/  STL [R1+0x34a0], R5 ;  /* 0x0034a00501007387 */ /* 0x0001e40000100800 */
[----:B------:R-:W3:Y:S01]  /*5f290*/  LDL.LU R4, [R1+0x150] ;  /* 0x0001500001047983 */ /* 0x000ee20000300800 */
[----:B0-----:R-:W3:Y:S01]  /*5f2a0*/  LDL.LU R5, [R1+0x154] ;  /* 0x0001540001057983 */ /* 0x001ee20000300800 */
[----:B------:R-:W3:Y:S02]  /*5f2b0*/  LDL.LU R6, [R1+0x158] ;  /* 0x0001580001067983 */ /* 0x000ee40000300800 */
[----:B------:R-:W3:Y:S01]  /*5f2c0*/  LDL.LU R7, [R1+0x15c] ;  /* 0x00015c0001077983 */ /* 0x000ee20000300800 */
[C---:B----4-:R-:W-:Y:S11]  /*5f2d0*/  HMMA.16816.F32.BF16 R16, R24.reuse, R22, R16 ;  /* 0x000000161810723c */ /* 0x050ff60000041810 */
[----:B------:R-:W-:Y:S11]  /*5f2e0*/  @!UPT UIADD3 URZ, URZ, URZ, URZ ;  /* 0x0000003f3f3ff290 */ /* 0x000ff6000fffe03f */
[----:B------:R-:W-:Y:S01]  /*5f2f0*/  @!UPT UIADD3 URZ, URZ, URZ, URZ ;  /* 0x0000003f3f3ff290 */ /* 0x000fe2000fffe03f */
[----:B------:R0:W-:Y:S01]  /*5f300*/  STL.64 [R1+0x780], R16 ;  /* 0x0007801001007387 */ /* 0x0001e20000100a00 */
[----:B------:R-:W-:Y:S02]  /*5f310*/  STL.64 [R1+0x788], R18 ;  /* 0x0007881201007387 */ /* 0x000fe40000100a00 */
[----:B0-----:R-:W-:Y:S02]  /*5f320*/  IMAD.MOV.U32 R17, RZ, RZ, R22 ;  /* 0x000000ffff117224 */ /* 0x001fe400078e0016 */
[----:B------:R-:W-:Y:S02]  /*5f330*/  IMAD.MOV.U32 R16, RZ, RZ, R23 ;  /* 0x000000ffff107224 */ /* 0x000fe400078e0017 */
[----:B------:R-:W3:Y:S03]  /*5f340*/  LDL.LU.64 R22, [R1+0x34e8] ;  /* 0x0034e80001167983 */ /* 0x000ee60000300a00 */
[----:B------:R0:W-:Y:S02]  /*5f350*/  STL.64 [R1+0x34e0], R16 ;  /* 0x0034e01001007387 */ /* 0x0001e40000100a00 */
[----:B0-----:R-:W2:Y:S01]  /*5f360*/  LDL.LU R16, [R1+0x400] ;  /* 0x0004000001107983 */ /* 0x001ea20000300800 */
[----:B------:R-:W2:Y:S02]  /*5f370*/  LDL.LU R17, [R1+0x404] ;  /* 0x0004040001117983 */ /* 0x000ea40000300800 */
[----:B------:R-:W2:Y:S02]  /*5f380*/  LDL.LU R18, [R1+0x408] ;  /* 0x0004080001127983 */ /* 0x000ea40000300800 */
[----:B------:R-:W2:Y:S01]  /*5f390*/  LDL.LU R19, [R1+0x40c] ;  /* 0x00040c0001137983 */ /* 0x000ea20000300800 */
[----:B---3--:R-:W-:Y:S11]  /*5f3a0*/  HMMA.16816.F32.BF16 R4, R24, R22, R4 ;  /* 0x000000161804723c */ /* 0x008ff60000041804 */
[----:B------:R-:W-:Y:S11]  /*5f3b0*/  @!UPT UIADD3 URZ, URZ, URZ, URZ ;  /* 0x0000003f3f3ff290 */ /* 0x000ff6000fffe03f */
[----:B------:R-:W-:Y:S01]  /*5f3c0*/  @!UPT UIADD3 URZ, URZ, URZ, URZ ;  /* 0x0000003f3f3ff290 */ /* 0x000fe2000fffe03f */
[----:B------:R0:W-:Y:S01]  /*5f3d0*/  STL.64 [R1+0x770], R4 ;  /* 0x0007700401007387 */ /* 0x0001e20000100a00 */
[----:B------:R1:W-:Y:S03]  /*5f3e0*/  STL.64 [R1+0x778], R6 ;  /* 0x0007780601007387 */ /* 0x0003e60000100a00 */
[----:B0-----:R-:W3:Y:S01]  /*5f3f0*/  LDL.LU R4, [R1+0x3d0] ;  /* 0x0003d00001047983 */ /* 0x001ee20000300800 */
[----:B------:R-:W3:Y:S02]  /*5f400*/  LDL.LU R5, [R1+0x3d4] ;  /* 0x0003d40001057983 */ /* 0x000ee40000300800 */
[----:B-1----:R-:W4:Y:S02]  /*5f410*/  LDL.LU R6, [R1+0x3d8] ;  /* 0x0003d80001067983 */ /* 0x002f240000300800 */
[----:B------:R-:W4:Y:S02]  /*5f420*/  LDL.LU R7, [R1+0x3dc] ;  /* 0x0003dc0001077983 */ /* 0x000f240000300800 */
[----:B----4-:R0:W-:Y:S01]  /*5f430*/  STL.64 [R1+0x34b8], R6 ;  /* 0x0034b80601007387 */ /* 0x0101e20000100a00 */
[----:B---3--:R-:W-:Y:S03]  /*5f440*/  STL.64 [R1+0x34b0], R4 ;  /* 0x0034b00401007387 */ /* 0x008fe60000100a00 */
[----:B0-----:R-:W3:Y:S01]  /*5f450*/  LDL.64 R6, [R1+0x48] ;  /* 0x0000480001067983 */ /* 0x001ee20000100a00 */
[----:B------:R-:W-:-:S02]  /*5f460*/  IMAD.MOV.U32 R2, RZ, RZ, R22 ;  /* 0x000000ffff027224 */ /* 0x000fc400078e0016 */
[----:B------:R-:W-:Y:S02]  /*5f470*/  IMAD.MOV.U32 R0, RZ, RZ, R23 ;  /* 0x000000ffff007224 */ /* 0x000fe400078e0017 */
[----:B------:R-:W0:Y:S01]  /*5f480*/  LDSM.16.MT88.4 R20, [R9+0x16000] ;  /* 0x016000000914783b */ /* 0x000e220000004200 */
[----:B--2---:R-:W-:Y:S03]  /*5f490*/  HMMA.16816.F32.BF16 R16, R24, R14, R16 ;  /* 0x0000000e1810723c */ /* 0x004fe60000041810 */
[----:B---3--:R1:W-:Y:S04]  /*5f4a0*/  STL.64 [R1+0x34c8], R6 ;  /* 0x0034c80601007387 */ /* 0x0083e80000100a00 */
[----:B-1----:R-:W2:Y:S01]  /*5f4b0*/  LDL.64 R6, [R1+0x58] ;  /* 0x0000580001067983 */ /* 0x002ea20000100a00 */
[----:B------:R1:W-:Y:S03]  /*5f4c0*/  STL.64 [R1+0x34c0], R8 ;  /* 0x0034c00801007387 */ /* 0x0003e60000100a00 */
[----:B-1----:R-:W3:Y:S01]  /*5f4d0*/  LDL.LU R8, [R1+0x3e0] ;  /* 0x0003e00001087983 */ /* 0x002ee20000300800 */
[----:B------:R-:W3:Y:S02]  /*5f4e0*/  LDL.LU R9, [R1+0x3e4] ;  /* 0x0003e40001097983 */ /* 0x000ee40000300800 */
[----:B------:R-:W4:Y:S02]  /*5f4f0*/  LDL.LU R10, [R1+0x3e8] ;  /* 0x0003e800010a7983 */ /* 0x000f240000300800 */
[----:B------:R-:W4:Y:S02]  /*5f500*/  LDL.LU R11, [R1+0x3ec] ;  /* 0x0003ec00010b7983 */ /* 0x000f240000300800 */
[----:B----4-:R-:W-:Y:S01]  /*5f510*/  STL.64 [R1+0x34d8], R10 ;  /* 0x0034d80a01007387 */ /* 0x010fe20000100a00 */
[----:B---3--:R1:W-:Y:S03]  /*5f520*/  STL.64 [R1+0x34d0], R8 ;  /* 0x0034d00801007387 */ /* 0x0083e60000100a00 */
[----:B-1----:R-:W2:Y:S01]  /*5f530*/  LDL.LU R8, [R1+0x3f0] ;  /* 0x0003f00001087983 */ /* 0x002ea20000300800 */
[----:B------:R-:W2:Y:S02]  /*5f540*/  LDL.LU R9, [R1+0x3f4] ;  /* 0x0003f40001097983 */ /* 0x000ea40000300800 */
[----:B------:R-:W2:Y:S02]  /*5f550*/  LDL.LU R10, [R1+0x3f8] ;  /* 0x0003f800010a7983 */ /* 0x000ea40000300800 */
[----:B------:R-:W2:Y:S01]  /*5f560*/  LDL.LU R11, [R1+0x3fc] ;  /* 0x0003fc00010b7983 */ /* 0x000ea20000300800 */
[----:B0-----:R0:W-:Y:S01]  /*5f570*/  STL.64 [R1+0x3300], R22 ;  /* 0x0033001601007387 */ /* 0x0011e20000100a00 */
[----:B------:R-:W-:Y:S03]  /*5f580*/  STL.64 [R1+0x32f8], R20 ;  /* 0x0032f81401007387 */ /* 0x000fe60000100a00 */
[----:B0-----:R-:W3:Y:S01]  /*5f590*/  LDL.64 R22, [R1+0x38] ;  /* 0x0000380001167983 */ /* 0x001ee20000100a00 */
[----:B------:R0:W-:Y:S02]  /*5f5a0*/  STL.64 [R1+0x760], R16 ;  /* 0x0007601001007387 */ /* 0x0001e40000100a00 */
[----:B------:R1:W-:Y:S01]  /*5f5b0*/  STL.64 [R1+0x768], R18 ;  /* 0x0007681201007387 */ /* 0x0003e20000100a00 */
[----:B0-----:R-:W4:Y:S01]  /*5f5c0*/  LDL.LU.64 R16, [R1+0x34e0] ;  /* 0x0034e00001107983 */ /* 0x001f220000300a00 */
[----:B-1----:R-:W-:-:S02]  /*5f5d0*/  IMAD.MOV.U32 R19, RZ, RZ, R14 ;  /* 0x000000ffff137224 */ /* 0x002fc400078e000e */
[----:B------:R-:W-:Y:S02]  /*5f5e0*/  IMAD.MOV.U32 R18, RZ, RZ, R15 ;  /* 0x000000ffff127224 */ /* 0x000fe400078e000f */
[----:B------:R-:W2:Y:S01]  /*5f5f0*/  LDL.LU R12, [R1+0x3c0] ;  /* 0x0003c000010c7983 */ /* 0x000ea20000300800 */
[----:B------:R-:W2:Y:S01]  /*5f600*/  LDL.LU R13, [R1+0x3c4] ;  /* 0x0003c400010d7983 */ /* 0x000ea20000300800 */
[----:B------:R-:W2:Y:S02]  /*5f610*/  LDL.LU R14, [R1+0x3c8] ;  /* 0x0003c800010e7983 */ /* 0x000ea40000300800 */
[----:B------:R-:W2:Y:S02]  /*5f620*/  LDL.LU R15, [R1+0x3cc] ;  /* 0x0003cc00010f7983 */ /* 0x000ea40000300800 */
[----:B------:R-:W-:Y:S01]  /*5f630*/  STL.64 [R1+0x3468], R18 ;  /* 0x0034681201007387 */ /* 0x000fe20000100a00 */
[----:B----4-:R0:W-:Y:S04]  /*5f640*/  STL.64 [R1+0x3460], R16 ;  /* 0x0034601001007387 */ /* 0x0101e80000100a00 */
[----:B0-----:R-:W4:Y:S01]  /*5f650*/  LDL.LU R16, [R1+0x3a0] ;  /* 0x0003a00001107983 */ /* 0x001f220000300800 */
[----:B------:R-:W4:Y:S02]  /*5f660*/  LDL.LU R17, [R1+0x3a4] ;  /* 0x0003a40001117983 */ /* 0x000f240000300800 */
[----:B------:R-:W3:Y:S02]  /*5f670*/  LDL.LU R18, [R1+0x3a8] ;  /* 0x0003a80001127983 */ /* 0x000ee40000300800 */
[----:B------:R-:W3:Y:S01]  /*5f680*/  LDL.LU R19, [R1+0x3ac] ;  /* 0x0003ac0001137983 */ /* 0x000ee20000300800 */
[----:B--2---:R-:W-:Y:S01]  /*5f690*/  HMMA.16816.F32.BF16 R8, R24, R6, R8 ;  /* 0x000000061808723c */ /* 0x004fe20000041808 */
[----:B---3--:R0:W-:Y:S01]  /*5f6a0*/  STL.64 [R1+0x3478], R18 ;  /* 0x0034781201007387 */ /* 0x0081e20000100a00 */
[----:B----4-:R-:W-:Y:S02]  /*5f6b0*/  STL.64 [R1+0x3470], R16 ;  /* 0x0034701001007387 */ /* 0x010fe40000100a00 */
[----:B0-----:R-:W-:-:S02]  /*5f6c0*/  IMAD.MOV.U32 R18, RZ, RZ, R29 ;  /* 0x000000ffff127224 */ /* 0x001fc400078e001d */
[----:B------:R-:W-:-:S05]  /*5f6d0*/  IMAD.MOV.U32 R19, RZ, RZ, R28 ;  /* 0x000000ffff137224 */ /* 0x000fca00078e001c */
[----:B------:R0:W-:Y:S01]  /*5f6e0*/  STL.64 [R1+0x3490], R18 ;  /* 0x0034901201007387 */ /* 0x0001e20000100a00 */
[----:B------:R-:W-:Y:S02]  /*5f6f0*/  IMAD.MOV.U32 R29, RZ, RZ, R6 ;  /* 0x000000ffff1d7224 */ /* 0x000fe400078e0006 */
[----:B------:R-:W-:Y:S01]  /*5f700*/  IMAD.MOV.U32 R28, RZ, RZ, R7 ;  /* 0x000000ffff1c7224 */ /* 0x000fe200078e0007 */
[----:B0-----:R-:W2:Y:S08]  /*5f710*/  LDL.64 R18, [R1+0x28] ;  /* 0x0000280001127983 */ /* 0x001eb00000100a00 */
[----:B------:R-:W-:Y:S02]  /*5f720*/  STL.64 [R1+0x750], R8 ;  /* 0x0007500801007387 */ /* 0x000fe40000100a00 */
[----:B------:R0:W-:Y:S02]  /*5f730*/  STL.64 [R1+0x758], R10 ;  /* 0x0007580a01007387 */ /* 0x0001e40000100a00 */
        /* <DEDUP_REMOVED lines=12> */
[----:B------:R-:W4:Y:S02]  /*5f800*/  LDL.LU.64 R4, [R1+0x34b0] ;  /* 0x0034b00001047983 */ /* 0x000f240000300a00 */
[----:B------:R-:W-:Y:S02]  /*5f810*/  STL.64 [R1+0x3488], R10 ;  /* 0x0034880a01007387 */ /* 0x000fe40000100a00 */
[----:B------:R-:W-:Y:S01]  /*5f820*/  IMAD.MOV.U32 R3, RZ, RZ, R22 ;  /* 0x000000ffff037224 */ /* 0x000fe200078e0016 */
[C---:B----4-:R-:W-:Y:S01]  /*5f830*/  HMMA.16816.F32.BF16 R4, R24.reuse, R22, R4 ;  /* 0x000000161804723c */ /* 0x050fe20000041804 */
[----:B---3--:R0:W-:Y:S04]  /*5f840*/  STL.64 [R1+0x3480], R8 ;  /* 0x0034800801007387 */ /* 0x0081e80000100a00 */
[----:B0-----:R-:W3:Y:S01]  /*5f850*/  LDL.LU R8, [R1+0x3b0] ;  /* 0x0003b00001087983 */ /* 0x001ee20000300800 */
[----:B------:R-:W3:Y:S02]  /*5f860*/  LDL.LU R9, [R1+0x3b4] ;  /* 0x0003b40001097983 */ /* 0x000ee40000300800 */
[----:B------:R-:W3:Y:S02]  /*5f870*/  LDL.LU R10, [R1+0x3b8] ;  /* 0x0003b800010a7983 */ /* 0x000ee40000300800 */
[----:B------:R-:W3:Y:S11]  /*5f880*/  LDL.LU R11, [R1+0x3bc] ;  /* 0x0003bc00010b7983 */ /* 0x000ef60000300800 */
[----:B------:R-:W-:Y:S02]  /*5f890*/  @!UPT UIADD3 URZ, URZ, URZ, URZ ;  /* 0x0000003f3f3ff290 */ /* 0x000fe4000fffe03f */
[----:B------:R-:W-:Y:S01]  /*5f8a0*/  STL.64 [R1+0x730], R4 ;  /* 0x0007300401007387 */ /* 0x000fe20000100a00 */
[----:B------:R0:W-:Y:S03]  /*5f8b0*/  STL.64 [R1+0x738], R6 ;  /* 0x0007380601007387 */ /* 0x0001e60000100a00 */
[----:B0-----:R-:W4:Y:S01]  /*5f8c0*/  LDL.LU.64 R6, [R1+0x34a8] ;  /* 0x0034a80001067983 */ /* 0x001f220000300a00 */
[----:B------:R-:W3:Y:S02]  /*5f8d0*/  LDL.LU R5, [R1+0x34a0] ;  /* 0x0034a00001057983 */ /* 0x000ee40000300800 */
[----:B------:R-:W3:Y:S02]  /*5f8e0*/  LDL.LU R20, [R1+0x300] ;  /* 0x0003000001147983 */ /* 0x000ee40000300800 */
[----:B------:R-:W3:Y:S02]  /*5f8f0*/  LDL.LU R21, [R1+0x304] ;  /* 0x0003040001157983 */ /* 0x000ee40000300800 */
[----:B------:R-:W-:Y:S01]  /*5f900*/  IMAD.MOV.U32 R4, RZ, RZ, R23 ;  /* 0x000000ffff047224 */ /* 0x000fe200078e0017 */
[----:B------:R-:W3:Y:S01]  /*5f910*/  LDL.LU R22, [R1+0x308] ;  /* 0x0003080001167983 */ /* 0x000ee20000300800 */
[----:B------:R-:W3:Y:S01]  /*5f920*/  LDL.LU R23, [R1+0x30c] ;  /* 0x00030c0001177983 */ /* 0x000ee20000300800 */
[C---:B--2---:R-:W-:Y:S02]  /*5f930*/  HMMA.16816.F32.BF16 R12, R24.reuse, R18, R12 ;  /* 0x00000012180c723c */ /* 0x044fe4000004180c */
[----:B---3--:R0:W-:Y:S01]  /*5f940*/  STL.64 [R1+0x3310], R22 ;  /* 0x0033101601007387 */ /* 0x0081e20000100a00 */
[----:B------:R-:W-:Y:S03]  /*5f950*/  STL.64 [R1+0x3308], R20 ;  /* 0x0033081401007387 */ /* 0x000fe60000100a00 */
[----:B0-----:R-:W2:Y:S04]  /*5f960*/  LDL R22, [R1+0x8] ;  /* 0x0000080001167983 */ /* 0x001ea80000100800 */
[----:B------:R-:W2:Y:S11]  /*5f970*/  LDL R23, [R1+0xc] ;  /* 0x00000c0001177983 */ /* 0x000eb60000100800 */
[----:B------:R-:W-:Y:S02]  /*5f980*/  @!UPT UIADD3 URZ, URZ, URZ, URZ ;  /* 0x0000003f3f3ff290 */ /* 0x000fe4000fffe03f */
[----:B------:R0:W-:Y:S02]  /*5f990*/  STL.64 [R1+0x720], R12 ;  /* 0x0007200c01007387 */ /* 0x0001e40000100a00 */
[----:B------:R1:W-:Y:S02]  /*5f9a0*/  STL.64 [R1+0x728], R14 ;  /* 0x0007280e01007387 */ /* 0x0003e40000100a00 */
[----:B0-----:R-:W-:Y:S01]  /*5f9b0*/  IMAD.MOV.U32 R13, RZ, RZ, R18 ;  /* 0x000000ffff0d7224 */ /* 0x001fe200078e0012 */
[----:B-1----:R-:W3:Y:S01]  /*5f9c0*/  LDL.LU.64 R14, [R1+0x3498] ;  /* 0x00349800010e7983 */ /* 0x002ee20000300a00 */
[----:B------:R-:W-:Y:S02]  /*5f9d0*/  IMAD.MOV.U32 R12, RZ, RZ, R19 ;  /* 0x000000ffff0c7224 */ /* 0x000fe400078e0013 */
[----:B------:R-:W2:Y:S02]  /*5f9e0*/  LDL.LU.64 R18, [R1+0x3490] ;  /* 0x0034900001127983 */ /* 0x000ea40000300a00 */
[C---:B--2---:R-:W-:Y:S01]  /*5f9f0*/  HMMA.16816.F32.BF16 R16, R24.reuse, R18, R8 ;  /* 0x000000121810723c */ /* 0x044fe20000041808 */
[----:B------:R-:W2:Y:S01]  /*5fa00*/  LDL.LU.64 R10, [R1+0x3488] ;  /* 0x00348800010a7983 */ /* 0x000ea20000300a00 */
        /* <DEDUP_REMOVED lines=13> */
[----:B------:R0:W-:Y:S02]  /*5fae0*/  STL.64 [R1+0x3320], R22 ;  /* 0x0033201601007387 */ /* 0x0001e40000100a00 */
[----:B0-----:R-:W2:Y:S04]  /*5faf0*/  LDL.64 R22, [R1+0x18] ;  /* 0x0000180001167983 */ /* 0x001ea80000100a00 */
[----:B--2---:R0:W-:Y:S01]  /*5fb00*/  STL.64 [R1+0x3338], R22 ;  /* 0x0033381601007387 */ /* 0x0041e20000100a00 */
[----:B------:R-:W3:Y:S02]  /*5fb10*/  LDL.LU R20, [R1+0x390] ;  /* 0x0003900001147983 */ /* 0x000ee40000300800 */
[----:B------:R-:W3:Y:S01]  /*5fb20*/  LDL.LU R21, [R1+0x394] ;  /* 0x0003940001157983 */ /* 0x000ee20000300800 */
[----:B0-----:R-:W3:Y:S01]  /*5fb30*/  LDL.LU R22, [R1+0x398] ;  /* 0x0003980001167983 */ /* 0x001ee20000300800 */
[----:B------:R-:W3:Y:S02]  /*5fb40*/  LDL.LU R23, [R1+0x39c] ;  /* 0x00039c0001177983 */ /* 0x000ee40000300800 */
[----:B---3--:R-:W-:Y:S11]  /*5fb50*/  HMMA.16816.F32.BF16 R20, R24, R14, R20 ;  /* 0x0000000e1814723c */ /* 0x008ff60000041814 */
[----:B------:R-:W-:Y:S11]  /*5fb60*/  @!UPT UIADD3 URZ, URZ, URZ, URZ ;  /* 0x0000003f3f3ff290 */ /* 0x000ff6000fffe03f */
[----:B------:R-:W-:Y:S01]  /*5fb70*/  @!UPT UIADD3 URZ, URZ, URZ, URZ ;  /* 0x0000003f3f3ff290 */ /* 0x000fe2000fffe03f */
[----:B------:R-:W-:Y:S01]  /*5fb80*/  STL.64 [R1+0x6f0], R20 ;  /* 0x0006f01401007387 */ /* 0x000fe20000100a00 */
[----:B------:R0:W-:Y:S02]  /*5fb90*/  STL.64 [R1+0x6f8], R22 ;  /* 0x0006f81601007387 */ /* 0x0001e40000100a00 */
[----:B0-----:R-:W-:Y:S02]  /*5fba0*/  IMAD.MOV.U32 R22, RZ, RZ, R13 ;  /* 0x000000ffff167224 */ /* 0x001fe400078e000d */
[----:B------:R-:W-:-:S05]  /*5fbb0*/  IMAD.MOV.U32 R23, RZ, RZ, R12 ;  /* 0x000000ffff177224 */ /* 0x000fca00078e000c */
[----:B------:R-:W-:Y:S01]  /*5fbc0*/  STL.64 [R1+0x3350], R22 ;  /* 0x0033501601007387 */ /* 0x000fe20000100a00 */
[----:B------:R0:W-:Y:S02]  /*5fbd0*/  STL.64 [R1+0x3318], R14 ;  /* 0x0033180e01007387 */ /* 0x0001e40000100a00 */
[----:B------:R-:W2:Y:S02]  /*5fbe0*/  LDL.LU R12, [R1+0x310] ;  /* 0x00031000010c7983 */ /* 0x000ea40000300800 */
[----:B------:R-:W2:Y:S01]  /*5fbf0*/  LDL.LU R13, [R1+0x314] ;  /* 0x00031400010d7983 */ /* 0x000ea20000300800 */
[----:B0-----:R-:W3:Y:S01]  /*5fc00*/  LDL.LU R14, [R1+0x318] ;  /* 0x00031800010e7983 */ /* 0x001ee20000300800 */
[----:B------:R-:W3:Y:S02]  /*5fc10*/  LDL.LU R15, [R1+0x31c] ;  /* 0x00031c00010f7983 */ /* 0x000ee40000300800 */
[----:B------:R-:W-:Y:S02]  /*5fc20*/  IMAD.MOV.U32 R22, RZ, RZ, R3 ;  /* 0x000000ffff167224 */ /* 0x000fe400078e0003 */
        /* <DEDUP_REMOVED lines=17> */
[----:B---3--:R-:W-:Y:S01]  /*5fd40*/  STL.64 [R1+0x3348], R14 ;  /* 0x0033480e01007387 */ /* 0x008fe20000100a00 */
[----:B--2---:R0:W-:Y:S03]  /*5fd50*/  STL.64 [R1+0x3340], R12 ;  /* 0x0033400c01007387 */ /* 0x0041e60000100a00 */
[----:B0-----:R-:W2:Y:S01]  /*5fd60*/  LDL.LU R12, [R1+0x330] ;  /* 0x00033000010c7983 */ /* 0x001ea20000300800 */
[----:B------:R-:W2:Y:S02]  /*5fd70*/  LDL.LU R13, [R1+0x334] ;  /* 0x00033400010d7983 */ /* 0x000ea40000300800 */
[----:B------:R-:W3:Y:S02]  /*5fd80*/  LDL.LU R14, [R1+0x338] ;  /* 0x00033800010e7983 */ /* 0x000ee40000300800 */
[----:B------:R-:W3:Y:S01]  /*5fd90*/  LDL.LU R15, [R1+0x33c] ;  /* 0x00033c00010f7983 */ /* 0x000ee20000300800 */
[----:B------:R0:W-:Y:S02]  /*5fda0*/  STL.64 [R1+0x3398], R22 ;  /* 0x0033981601007387 */ /* 0x0001e40000100a00 */
[----:B0-----:R-:W-:-:S02]  /*5fdb0*/  IMAD.MOV.U32 R22, RZ, RZ, R19 ;  /* 0x000000ffff167224 */ /* 0x001fc400078e0013 */
[----:B------:R-:W-:-:S05]  /*5fdc0*/  IMAD.MOV.U32 R23, RZ, RZ, R18 ;  /* 0x000000ffff177224 */ /* 0x000fca00078e0012 */
[----:B------:R0:W-:Y:S01]  /*5fdd0*/  STL.64 [R1+0x33b0], R22 ;  /* 0x0033b01601007387 */ /* 0x0001e20000100a00 */
        /* <DEDUP_REMOVED lines=15> */
[----:B------:R-:W-:-:S02]  /*5fed0*/  IMAD.MOV.U32 R22, RZ, RZ, R8 ;  /* 0x000000ffff167224 */ /* 0x000fc400078e0008 */
[----:B----4-:R-:W-:-:S05]  /*5fee0*/  IMAD.MOV.U32 R23, RZ, RZ, R7 ;  /* 0x000000ffff177224 */ /* 0x010fca00078e0007 */
[----:B------:R-:W-:Y:S04]  /*5fef0*/  STL.64 [R1+0x33f0], R22 ;  /* 0x0033f01601007387 */ /* 0x000fe80000100a00 */
[----:B---3--:R-:W-:Y:S01]  /*5ff00*/  STL.64 [R1+0x3378], R14 ;  /* 0x0033780e01007387 */ /* 0x008fe20000100a00 */
[----:B--2---:R0:W-:Y:S03]  /*5ff10*/  STL.64 [R1+0x3370], R12 ;  /* 0x0033700c01007387 */ /* 0x0041e60000100a00 */
[----:B0-----:R-:W2:Y:S01]  /*5ff20*/  LDL.LU R12, [R1+0x350] ;  /* 0x00035000010c7983 */ /* 0x001ea20000300800 */
[----:B------:R-:W2:Y:S02]  /*5ff30*/  LDL.LU R13, [R1+0x354] ;  /* 0x00035400010d7983 */ /* 0x000ea40000300800 */
[----:B------:R-:W3:Y:S02]  /*5ff40*/  LDL.LU R14, [R1+0x358] ;  /* 0x00035800010e7983 */ /* 0x000ee40000300800 */
[----:B------:R-:W3:Y:S01]  /*5ff50*/  LDL.LU R15, [R1+0x35c] ;  /* 0x00035c00010f7983 */ /* 0x000ee20000300800 */
[----:B------:R-:W4:Y:S04]  /*5ff60*/  LDL.64 R22, [R1+0xe8] ;  /* 0x0000e80001167983 */ /* 0x000f280000100a00 */
[----:B----4-:R0:W-:Y:S02]  /*5ff70*/  STL.64 [R1+0x3408], R22 ;  /* 0x0034081601007387 */ /* 0x0101e40000100a00 */
[----:B0-----:R-:W-:-:S02]  /*5ff80*/  IMAD.MOV.U32 R22, RZ, RZ, R6 ;  /* 0x000000ffff167224 */ /* 0x001fc400078e0006 */
[----:B------:R-:W-:-:S05]  /*5ff90*/  IMAD.MOV.U32 R23, RZ, RZ, R5 ;  /* 0x000000ffff177224 */ /* 0x000fca00078e0005 */
[----:B------:R-:W-:Y:S01]  /*5ffa0*/  STL.64 [R1+0x3420], R22 ;  /* 0x0034201601007387 */ /* 0x000fe20000100a00 */
[----:B---3--:R-:W-:Y:S02]  /*5ffb0*/  STL.64 [R1+0x3390], R14 ;  /* 0x0033900e01007387 */ /* 0x008fe40000100a00 */
[----:B--2---:R0:W-:Y:S02]  /*5ffc0*/  STL.64 [R1+0x3388], R12 ;  /* 0x0033880c01007387 */ /* 0x0041e40000100a00 */
        /* <DEDUP_REMOVED lines=13> */
[----:B------:R-:W-:Y:S01]  /*600a0*/  IMAD.MOV.U32 R22, RZ, RZ, R4 ;  /* 0x000000ffff167224 */ /* 0x000fe200078e0004 */
[----:B------:R-:W4:Y:S01]  /*600b0*/  LDL.LU R19, [R1+0x14c] ;  /* 0x00014c0001137983 */ /* 0x000f220000300800 */
[----:B------:R-:W4:Y:S02]  /*600c0*/  LDL.LU R4, [R1+0x380] ;  /* 0x0003800001047983 */ /* 0x000f240000300800 */
[----:B------:R-:W4:Y:S02]  /*600d0*/  LDL.LU R5, [R1+0x384] ;  /* 0x0003840001057983 */ /* 0x000f240000300800 */
[----:B------:R-:W4:Y:S01]  /*600e0*/  LDL.LU R6, [R1+0x388] ;  /* 0x0003880001067983 */ /* 0x000f220000300800 */
[----:B------:R-:W4:Y:S04]  /*600f0*/  LDL.LU R7, [R1+0x38c] ;  /* 0x00038c0001077983 */ /* 0x000f280000300800 */
        /* <DEDUP_REMOVED lines=34> */
[----:B------:R-:W-:Y:S01]  /*60320*/  IMAD.MOV.U32 R23, RZ, RZ, R3 ;  /* 0x000000ffff177224 */ /* 0x000fe200078e0003 */
[----:B---3--:R-:W-:Y:S02]  /*60330*/  HMMA.16816.F32.BF16 R24, R24, R6, R16 ;  /* 0x000000061818723c */ /* 0x008fe40000041810 */
[----:B------:R-:W2:Y:S01]  /*60340*/  LDL.LU.64 R18, [R1+0x3440] ;  /* 0x0034400001127983 */ /* 0x000ea20000300a00 */
[----:B------:R-:W2:Y:S11]  /*60350*/  LDL.LU.64 R16, [R1+0x3438] ;  /* 0x0034380001107983 */ /* 0x000eb60000300a00 */
[----:B------:R-:W-:Y:S09]  /*60360*/  @!UPT UIADD3 URZ, URZ, URZ, URZ ;  /* 0x0000003f3f3ff290 */ /* 0x000ff2000fffe03f */
[----:B------:R-:W-:Y:S01]  /*60370*/  STL.64 [R1+0x6d0], R24 ;  /* 0x0006d01801007387 */ /* 0x000fe20000100a00 */
[----:B------:R-:W-:Y:S01]  /*60380*/  STL.64 [R1+0x6d8], R26 ;  /* 0x0006d81a01007387 */ /* 0x000fe20000100a00 */
        /* <DEDUP_REMOVED lines=36> */
[----:B0-----:R-:W3:Y:S01]  /*605d0*/  LDL.LU.64 R22, [R1+0x33c0] ;  /* 0x0033c00001167983 */ /* 0x001ee20000300a00 */
[----:B------:R-:W3:Y:S02]  /*605e0*/  LDL.LU.64 R20, [R1+0x33b8] ;  /* 0x0033b80001147983 */ /* 0x000ee40000300a00 */
[----:B------:R-:W-:Y:S02]  /*605f0*/  IMAD.MOV.U32 R26, RZ, RZ, R2 ;  /* 0x000000ffff1a7224 */ /* 0x000fe400078e0002 */
[----:B------:R-:W-:-:S07]  /*60600*/  IMAD.MOV.U32 R27, RZ, RZ, R0 ;  /* 0x000000ffff1b7224 */ /* 0x000fce00078e0000 */
[C---:B---3--:R-:W-:Y:S01]  /*60610*/  HMMA.16816.F32.BF16 R24, R16.reuse, R26, R20 ;  /* 0x0000001a1018723c */ /* 0x048fe20000041814 */
[----:B------:R-:W2:Y:S11]  /*60620*/  LDL.LU.64 R22, [R1+0x33b0] ;  /* 0x0033b00001167983 */ /* 0x000eb60000300a00 */
[----:B------:R-:W-:Y:S11]  /*60630*/  @!UPT UIADD3 URZ, URZ, URZ, URZ ;  /* 0x0000003f3f3ff290 */ /* 0x000ff6000fffe03f */
[----:B------:R-:W-:Y:S01]  /*60640*/  STL.64 [R1+0x670], R24 ;  /* 0x0006701801007387 */ /* 0x000fe20000100a00 */
[----:B------:R-:W-:Y:S02]  /*60650*/  STL.64 [R1+0x678], R26 ;  /* 0x0006781a01007387 */ /* 0x000fe40000100a00 */
[----:B------:R-:W0:Y:S02]  /*60660*/  LDSM.16.MT88.4 R24, [R9+0x16080] ;  /* 0x016080000918783b */ /* 0x000e240000004200 */
[----:B0-----:R-:W-:Y:S02]  /*60670*/  STL.64 [R1+0x31c8], R26 ;  /* 0x0031c81a01007387 */ /* 0x001fe40000100a00 */
[----:B------:R0:W-:Y:S02]  /*60680*/  STL.64 [R1+0x31c0], R24 ;  /* 0x0031c01801007387 */ /* 0x0001e40000100a00 */
[----:B0-----:R-:W3:Y:S01]  /*60690*/  LDL.LU R24, [R1+0x2f0] ;  /* 0x0002f00001187983 */ /* 0x001ee20000300800 */
[----:B------:R-:W3:Y:S02]  /*606a0*/  LDL.LU R25, [R1+0x2f4] ;  /* 0x0002f40001197983 */ /* 0x000ee40000300800 */
[----:B------:R-:W3:Y:S02]  /*606b0*/  LDL.LU R26, [R1+0x2f8] ;  /* 0x0002f800011a7983 */ /* 0x000ee40000300800 */
[----:B------:R-:W3:Y:S01]  /*606c0*/  LDL.LU R27, [R1+0x2fc] ;  /* 0x0002fc00011b7983 */ /* 0x000ee20000300800 */
        /* <DEDUP_REMOVED lines=47> */
[----:B------:R-:W-:Y:S01]  /*609c0*/  STL.64 [R1+0x5d0], R20 ;  /* 0x0005d01401007387 */ /* 0x000fe20000100a00 */
[----:B------:R0:W-:Y:S03]  /*609d0*/  STL.64 [R1+0x5d8], R22 ;  /* 0x0005d81601007387 */ /* 0x0001e60000100a00 */
[----:B0-----:R-:W2:Y:S01]  /*609e0*/  LDL.LU.64 R22, [R1+0x3310] ;  /* 0x0033100001167983 */ /* 0x001ea20000300a00 */
[----:B------:R-:W2:Y:S01]  /*609f0*/  LDL.LU.64 R20, [R1+0x3308] ;  /* 0x0033080001147983 */ /* 0x000ea20000300a00 */
[C---:B---3--:R-:W-:Y:S08]  /*60a00*/  HMMA.16816.F32.BF16 R24, R16.reuse, R10, R24 ;  /* 0x0000000a1018723c */ /* 0x048ff00000041818 */
        /* <DEDUP_REMOVED lines=8> */
[----:B------:R-:W3:Y:S01]  /*60a90*/  LDL.LU R12, [R1+0x70] ;  /* 0x00007000010c7983 */ /* 0x000ee20000300800 */
[----:B------:R-:W3:Y:S04]  /*60aa0*/  LDL.LU R13, [R1+0x74] ;  /* 0x00007400010d7983 */ /* 0x000ee80000300800 */
[----:B0-----:R-:W3:Y:S01]  /*60ab0*/  LDL.LU R14, [R1+0x78] ;  /* 0x00007800010e7983 */ /* 0x001ee20000300800 */
[----:B------:R-:W3:Y:S02]  /*60ac0*/  LDL.LU R15, [R1+0x7c] ;  /* 0x00007c00010f7983 */ /* 0x000ee40000300800 */
[----:B------:R-:W-:Y:S02]  /*60ad0*/  STL [R1+0x31e4], R10 ;  /* 0x0031e40a01007387 */ /* 0x000fe40000100800 */
[----:B------:R-:W-:Y:S01]  /*60ae0*/  STL [R1+0x31e0], R11 ;  /* 0x0031e00b01007387 */ /* 0x000fe20000100800 */
[----:B------:R-:W-:Y:S01]  /*60af0*/  STL.64 [R1+0x5a0], R24 ;  /* 0x0005a01801007387 */ /* 0x000fe20000100a00 */
[----:B------:R-:W-:Y:S02]  /*60b00*/  STL.64 [R1+0x5a8], R26 ;  /* 0x0005a81a01007387 */ /* 0x000fe40000100a00 */
[----:B------:R0:W-:Y:S02]  /*60b10*/  STL [R1+0x3290], R9 ;  /* 0x0032900901007387 */ /* 0x0001e40000100800 */
[----:B------:R-:W4:Y:S01]  /*60b20*/  LDL.LU R8, [R1+0x220] ;  /* 0x0002200001087983 */ /* 0x000f220000300800 */
[----:B0-----:R-:W4:Y:S01]  /*60b30*/  LDL.LU R9, [R1+0x224] ;  /* 0x0002240001097983 */ /* 0x001f220000300800 */
[----:B------:R-:W2:Y:S02]  /*60b40*/  LDL.LU R10, [R1+0x228] ;  /* 0x00022800010a7983 */ /* 0x000ea40000300800 */
[----:B------:R-:W2:Y:S02]  /*60b50*/  LDL.LU R11, [R1+0x22c] ;  /* 0x00022c00010b7983 */ /* 0x000ea40000300800 */
[----:B------:R-:W3:Y:S01]  /*60b60*/  LDL.LU R24, [R1+0x260] ;  /* 0x0002600001187983 */ /* 0x000ee20000300800 */
[----:B------:R-:W3:Y:S01]  /*60b70*/  LDL.LU R25, [R1+0x264] ;  /* 0x0002640001197983 */ /* 0x000ee20000300800 */
[----:B------:R-:W3:Y:S02]  /*60b80*/  LDL.LU R26, [R1+0x268] ;  /* 0x00026800011a7983 */ /* 0x000ee40000300800 */
[----:B------:R-:W3:Y:S01]  /*60b90*/  LDL.LU R27, [R1+0x26c] ;  /* 0x00026c00011b7983 */ /* 0x000ee20000300800 */
[----:B--2---:R0:W-:Y:S01]  /*60ba0*/  STL.64 [R1+0x32a0], R10 ;  /* 0x0032a00a01007387 */ /* 0x0041e20000100a00 */
[----:B----4-:R-:W-:Y:S03]  /*60bb0*/  STL.64 [R1+0x3298], R8 ;  /* 0x0032980801007387 */ /* 0x010fe60000100a00 */
[----:B0-----:R-:W2:Y:S04]  /*60bc0*/  LDL.64 R10, [R1+0xd8] ;  /* 0x0000d800010a7983 */ /* 0x001ea80000100a00 */
[----:B--2---:R0:W-:Y:S02]  /*60bd0*/  STL.64 [R1+0x32b0], R10 ;  /* 0x0032b00a01007387 */ /* 0x0041e40000100a00 */
[----:B0-----:R-:W-:-:S02]  /*60be0*/  IMAD.MOV.U32 R10, RZ, RZ, R4 ;  /* 0x000000ffff0a7224 */ /* 0x001fc400078e0004 */
[----:B------:R-:W-:-:S05]  /*60bf0*/  IMAD.MOV.U32 R11, RZ, RZ, R3 ;  /* 0x000000ffff0b7224 */ /* 0x000fca00078e0003 */
[----:B------:R0:W-:Y:S01]  /*60c00*/  STL.64 [R1+0x32c8], R10 ;  /* 0x0032c80a01007387 */ /* 0x0001e20000100a00 */
[----:B------:R-:W2:Y:S02]  /*60c10*/  LDL.LU R8, [R1+0x250] ;  /* 0x0002500001087983 */ /* 0x000ea40000300800 */
[----:B------:R-:W2:Y:S01]  /*60c20*/  LDL.LU R9, [R1+0x254] ;  /* 0x0002540001097983 */ /* 0x000ea20000300800 */
[----:B0-----:R-:W4:Y:S01]  /*60c30*/  LDL.LU R10, [R1+0x258] ;  /* 0x00025800010a7983 */ /* 0x001f220000300800 */
[----:B------:R-:W4:Y:S01]  /*60c40*/  LDL.LU R11, [R1+0x25c] ;  /* 0x00025c00010b7983 */ /* 0x000f220000300800 */
[----:B---3--:R-:W-:Y:S02]  /*60c50*/  HMMA.16816.F32.BF16 R12, R16, R6, R12 ;  /* 0x00000006100c723c */ /* 0x008fe4000004180c */
[----:B----4-:R0:W-:Y:S01]  /*60c60*/  STL.64 [R1+0x32f0], R10 ;  /* 0x0032f00a01007387 */ /* 0x0101e20000100a00 */
[----:B--2---:R-:W-:Y:S02]  /*60c70*/  STL.64 [R1+0x32e8], R8 ;  /* 0x0032e80801007387 */ /* 0x004fe40000100a00 */
[----:B------:R-:W2:Y:S01]  /*60c80*/  LDL.64 R18, [R1+0x98] ;  /* 0x0000980001127983 */ /* 0x000ea20000100a00 */
[----:B0-----:R-:W3:Y:S04]  /*60c90*/  LDL.64 R10, [R1+0x108] ;  /* 0x00010800010a7983 */ /* 0x001ee80000100a00 */
[----:B--2---:R0:W-:Y:S11]  /*60ca0*/  STL.64 [R1+0x32a8], R18 ;  /* 0x0032a81201007387 */ /* 0x0041f60000100a00 */
[----:B------:R-:W-:Y:S02]  /*60cb0*/  @!UPT UIADD3 URZ, URZ, URZ, URZ ;  /* 0x0000003f3f3ff290 */ /* 0x000fe4000fffe03f */
[----:B------:R-:W-:Y:S02]  /*60cc0*/  STL.64 [R1+0x590], R12 ;  /* 0x0005900c01007387 */ /* 0x000fe40000100a00 */
[----:B------:R-:W-:Y:S02]  /*60cd0*/  STL.64 [R1+0x598], R14 ;  /* 0x0005980e01007387 */ /* 0x000fe40000100a00 */
[----:B------:R-:W2:Y:S01]  /*60ce0*/  LDL.LU R16, [R1+0x230] ;  /* 0x0002300001107983 */ /* 0x000ea20000300800 */
[----:B------:R-:W2:Y:S04]  /*60cf0*/  LDL.LU R17, [R1+0x234] ;  /* 0x0002340001117983 */ /* 0x000ea80000300800 */
[----:B0-----:R-:W4:Y:S01]  /*60d00*/  LDL.LU R18, [R1+0x238] ;  /* 0x0002380001127983 */ /* 0x001f220000300800 */
[----:B------:R-:W4:Y:S03]  /*60d10*/  LDL.LU R19, [R1+0x23c] ;  /* 0x00023c0001137983 */ /* 0x000f260000300800 */
[----:B----4-:R-:W-:Y:S01]  /*60d20*/  STL.64 [R1+0x32c0], R18 ;  /* 0x0032c01201007387 */ /* 0x010fe20000100a00 */
[----:B--2---:R0:W-:Y:S03]  /*60d30*/  STL.64 [R1+0x32b8], R16 ;  /* 0x0032b81001007387 */ /* 0x0041e60000100a00 */
[----:B0-----:R-:W2:Y:S01]  /*60d40*/  LDL.LU R16, [R1+0x240] ;  /* 0x0002400001107983 */ /* 0x001ea20000300800 */
[----:B------:R-:W2:Y:S02]  /*60d50*/  LDL.LU R17, [R1+0x244] ;  /* 0x0002440001117983 */ /* 0x000ea40000300800 */
[----:B------:R-:W4:Y:S02]  /*60d60*/  LDL.LU R18, [R1+0x248] ;  /* 0x0002480001127983 */ /* 0x000f240000300800 */
[----:B------:R-:W4:Y:S01]  /*60d70*/  LDL.LU R19, [R1+0x24c] ;  /* 0x00024c0001137983 */ /* 0x000f220000300800 */
[----:B---3--:R-:W-:Y:S01]  /*60d80*/  HMMA.16816.F32.BF16 R12, R20, R10, R24 ;  /* 0x0000000a140c723c */ /* 0x008fe20000041818 */
[----:B------:R-:W-:-:S06]  /*60d90*/  IMAD.MOV.U32 R5, RZ, RZ, R11 ;  /* 0x000000ffff057224 */ /* 0x000fcc00078e000b */
[----:B------:R-:W-:Y:S01]  /*60da0*/  IMAD.MOV.U32 R24, RZ, RZ, R10 ;  /* 0x000000ffff187224 */ /* 0x000fe200078e000a */
[----:B----4-:R0:W-:Y:S01]  /*60db0*/  STL.64 [R1+0x32d8], R18 ;  /* 0x0032d81201007387 */ /* 0x0101e20000100a00 */
[----:B--2---:R-:W-:Y:S03]  /*60dc0*/  STL.64 [R1+0x32d0], R16 ;  /* 0x0032d01001007387 */ /* 0x004fe60000100a00 */
[----:B0-----:R-:W2:Y:S01]  /*60dd0*/  LDL.64 R18, [R1+0xf8] ;  /* 0x0000f80001127983 */ /* 0x001ea20000100a00 */
[----:B------:R-:W2:Y:S02]  /*60de0*/  LDL.LU.64 R10, [R1+0x32f0] ;  /* 0x0032f000010a7983 */ /* 0x000ea40000300a00 */
[----:B------:R-:W2:Y:S08]  /*60df0*/  LDL.LU.64 R8, [R1+0x32e8] ;  /* 0x0032e80001087983 */ /* 0x000eb00000300a00 */
[----:B------:R0:W-:Y:S01]  /*60e00*/  STL.64 [R1+0x630], R12 ;  /* 0x0006300c01007387 */ /* 0x0001e20000100a00 */
[----:B------:R1:W-:Y:S01]  /*60e10*/  STL.64 [R1+0x638], R14 ;  /* 0x0006380e01007387 */ /* 0x0003e20000100a00 */
[----:B0-----:R-:W-:-:S03]  /*60e20*/  IMAD.MOV.U32 R12, RZ, RZ, R14 ;  /* 0x000000ffff0c7224 */ /* 0x001fc600078e000e */
[----:B-1----:R-:W3:Y:S01]  /*60e30*/  LDL.LU.64 R14, [R1+0x32e0] ;  /* 0x0032e000010e7983 */ /* 0x002ee20000300a00 */
[----:B------:R-:W-:Y:S02]  /*60e40*/  STL [R1+0x31f8], R5 ;  /* 0x0031f80501007387 */ /* 0x000fe40000100800 */
[----:B------:R-:W-:Y:S01]  /*60e50*/  STL [R1+0x2390], R12 ;  /* 0x0023900c01007387 */ /* 0x000fe20000100800 */
[C---:B--2---:R-:W-:Y:S01]  /*60e60*/  HMMA.16816.F32.BF16 R8, R20.reuse, R18, R8 ;  /* 0x000000121408723c */ /* 0x044fe20000041808 */
[----:B------:R-:W-:Y:S02]  /*60e70*/  IMAD.MOV.U32 R26, RZ, RZ, R18 ;  /* 0x000000ffff1a7224 */ /* 0x000fe400078e0012 */
[----:B------:R-:W-:Y:S02]  /*60e80*/  IMAD.MOV.U32 R25, RZ, RZ, R19 ;  /* 0x000000ffff197224 */ /* 0x000fe400078e0013 */
[----:B------:R-:W2:Y:S01]  /*60e90*/  LDL.LU.64 R18, [R1+0x32d8] ;  /* 0x0032d80001127983 */ /* 0x000ea20000300a00 */
[----:B------:R-:W2:Y:S11]  /*60ea0*/  LDL.LU.64 R16, [R1+0x32d0] ;  /* 0x0032d00001107983 */ /* 0x000eb60000300a00 */
[----:B------:R-:W-:Y:S06]  /*60eb0*/  @!UPT UIADD3 URZ, URZ, URZ, URZ ;  /* 0x0000003f3f3ff290 */ /* 0x000fec000fffe03f */
[----:B------:R-:W-:Y:S01]  /*60ec0*/  STL.64 [R1+0x600], R8 ;  /* 0x0006000801007387 */ /* 0x000fe20000100a00 */
[----:B------:R0:W-:Y:S02]  /*60ed0*/  STL.64 [R1+0x608], R10 ;  /* 0x0006080a01007387 */ /* 0x0001e40000100a00 */
[----:B------:R-:W-:Y:S02]  /*60ee0*/  IMAD.MOV.U32 R13, RZ, RZ, R10 ;  /* 0x000000ffff0d7224 */ /* 0x000fe400078e000a */
[----:B0-----:R-:W2:Y:S03]  /*60ef0*/  LDL.LU.64 R10, [R1+0x32c8] ;  /* 0x0032c800010a7983 */ /* 0x001ea60000300a00 */
[----:B------:R0:W-:Y:S02]  /*60f00*/  STL [R1+0x2394], R13 ;  /* 0x0023940d01007387 */ /* 0x0001e40000100800 */
[----:B---3--:R1:W-:Y:S02]  /*60f10*/  STL.64 [R1+0x3250], R14 ;  /* 0x0032500e01007387 */ /* 0x0083e40000100a00 */
[----:B------:R-:W3:Y:S01]  /*60f20*/  LDL.LU R12, [R1+0xae0] ;  /* 0x000ae000010c7983 */ /* 0x000ee20000300800 */
[----:B0-----:R-:W3:Y:S01]  /*60f30*/  LDL.LU R13, [R1+0xae4] ;  /* 0x000ae400010d7983 */ /* 0x001ee20000300800 */
[----:B-1----:R-:W3:Y:S02]  /*60f40*/  LDL.LU R14, [R1+0xae8] ;  /* 0x000ae800010e7983 */ /* 0x002ee40000300800 */
        /* <DEDUP_REMOVED lines=14> */
[----:B0-----:R-:W3:Y:S01]  /*61030*/  LDL.LU.64 R18, [R1+0x32a8] ;  /* 0x0032a80001127983 */ /* 0x001ee20000300a00 */
[----:B------:R-:W2:Y:S02]  /*61040*/  LDL.LU.64 R10, [R1+0x32a0] ;  /* 0x0032a000010a7983 */ /* 0x000ea40000300a00 */
[----:B------:R-:W2:Y:S02]  /*61050*/  LDL.LU.64 R8, [R1+0x3298] ;  /* 0x0032980001087983 */ /* 0x000ea40000300a00 */
[----:B------:R-:W-:Y:S01]  /*61060*/  STL [R1+0x31fc], R28 ;  /* 0x0031fc1c01007387 */ /* 0x000fe20000100800 */
[----:B------:R0:W-:Y:S01]  /*61070*/  STL.64 [R1+0x31f0], R26 ;  /* 0x0031f01a01007387 */ /* 0x0001e20000100a00 */
[----:B------:R-:W-:Y:S03]  /*61080*/  STL.64 [R1+0x31e8], R24 ;  /* 0x0031e81801007387 */ /* 0x000fe60000100a00 */
[----:B0-----:R-:W2:Y:S01]  /*61090*/  LDL.64 R26, [R1+0xa8] ;  /* 0x0000a800011a7983 */ /* 0x001ea20000100a00 */
[C---:B---3--:R-:W-:Y:S08]  /*610a0*/  HMMA.16816.F32.BF16 R12, R20.reuse, R18, R12 ;  /* 0x00000012140c723c */ /* 0x048ff0000004180c */
[----:B--2---:R-:W-:Y:S01]  /*610b0*/  HMMA.16816.F32.BF16 R8, R20, R26, R8 ;  /* 0x0000001a1408723c */ /* 0x004fe20000041808 */
[----:B------:R-:W-:Y:S11]  /*610c0*/  IMAD.MOV.U32 R29, RZ, RZ, R27 ;  /* 0x000000ffff1d7224 */ /* 0x000ff600078e001b */
[----:B------:R-:W-:Y:S11]  /*610d0*/  @!UPT UIADD3 URZ, URZ, URZ, URZ ;  /* 0x0000003f3f3ff290 */ /* 0x000ff6000fffe03f */
[----:B------:R0:W-:Y:S01]  /*610e0*/  STL.64 [R1+0x3a0], R8 ;  /* 0x0003a00801007387 */ /* 0x0001e20000100a00 */
[----:B------:R1:W-:Y:S03]  /*610f0*/  STL.64 [R1+0x3a8], R10 ;  /* 0x0003a80a01007387 */ /* 0x0003e60000100a00 */
[----:B0-----:R-:W2:Y:S01]  /*61100*/  LDL.LU R9, [R1+0x3290] ;  /* 0x0032900001097983 */ /* 0x001ea20000300800 */
[----:B------:R-:W-:Y:S02]  /*61110*/  STL.64 [R1+0x390], R12 ;  /* 0x0003900c01007387 */ /* 0x000fe40000100a00 */
[----:B------:R-:W-:Y:S02]  /*61120*/  STL.64 [R1+0x398], R14 ;  /* 0x0003980e01007387 */ /* 0x000fe40000100a00 */
[----:B------:R-:W3:Y:S02]  /*61130*/  LDL.LU R24, [R1+0x1500] ;  /* 0x0015000001187983 */ /* 0x000ee40000300800 */
[----:B-1----:R-:W-:Y:S01]  /*61140*/  IMAD.MOV.U32 R11, RZ, RZ, R26 ;  /* 0x000000ffff0b7224 */ /* 0x002fe200078e001a */
[----:B------:R-:W3:Y:S01]  /*61150*/  LDL.LU R25, [R1+0x1504] ;  /* 0x0015040001197983 */ /* 0x000ee20000300800 */
[----:B------:R-:W4:Y:S02]  /*61160*/  LDL.LU R26, [R1+0x1508] ;  /* 0x00150800011a7983 */ /* 0x000f240000300800 */
[----:B------:R-:W4:Y:S02]  /*61170*/  LDL.LU R27, [R1+0x150c] ;  /* 0x00150c00011b7983 */ /* 0x000f240000300800 */
[----:B----4-:R0:W-:Y:S01]  /*61180*/  STL.64 [R1+0x3208], R26 ;  /* 0x0032081a01007387 */ /* 0x0101e20000100a00 */
[----:B---3--:R1:W-:Y:S03]  /*61190*/  STL.64 [R1+0x3200], R24 ;  /* 0x0032001801007387 */ /* 0x0083e60000100a00 */
[----:B0-----:R-:W3:Y:S04]  /*611a0*/  LDL.64 R26, [R1+0x8] ;  /* 0x00000800011a7983 */ /* 0x001ee80000100a00 */
[----:B---3--:R0:W-:Y:S01]  /*611b0*/  STL.64 [R1+0x3220], R26 ;  /* 0x0032201a01007387 */ /* 0x0081e20000100a00 */
[----:B-1----:R-:W3:Y:S02]  /*611c0*/  LDL.LU R24, [R1+0x1520] ;  /* 0x0015200001187983 */ /* 0x002ee40000300800 */
[----:B------:R-:W3:Y:S01]  /*611d0*/  LDL.LU R25, [R1+0x1524] ;  /* 0x0015240001197983 */ /* 0x000ee20000300800 */
[----:B0-----:R-:W4:Y:S01]  /*611e0*/  LDL.LU R26, [R1+0x1528] ;  /* 0x00152800011a7983 */ /* 0x001f220000300800 */
[----:B------:R-:W4:Y:S02]  /*611f0*/  LDL.LU R27, [R1+0x152c] ;  /* 0x00152c00011b7983 */ /* 0x000f240000300800 */
[----:B------:R-:W2:Y:S02]  /*61200*/  LDL.LU R12, [R1+0x1540] ;  /* 0x00154000010c7983 */ /* 0x000ea40000300800 */
[----:B------:R-:W2:Y:S01]  /*61210*/  LDL.LU R13, [R1+0x1544] ;  /* 0x00154400010d7983 */ /* 0x000ea20000300800 */
[----:B------:R-:W2:Y:S01]  /*61220*/  LDL.LU R14, [R1+0x1548] ;  /* 0x00154800010e7983 */ /* 0x000ea20000300800 */
[----:B------:R-:W2:Y:S03]  /*61230*/  LDL.LU R15, [R1+0x154c] ;  /* 0x00154c00010f7983 */ /* 0x000ea60000300800 */
[----:B--2---:R0:W-:Y:S01]  /*61240*/  STL.64 [R1+0x3260], R14 ;  /* 0x0032600e01007387 */ /* 0x0041e20000100a00 */
[----:B------:R-:W-:Y:S03]  /*61250*/  STL.64 [R1+0x3258], R12 ;  /* 0x0032580c01007387 */ /* 0x000fe60000100a00 */
[----:B0-----:R-:W2:Y:S04]  /*61260*/  LDL.64 R14, [R1+0x48] ;  /* 0x00004800010e7983 */ /* 0x001ea80000100a00 */
[----:B--2---:R0:W-:Y:S04]  /*61270*/  STL.64 [R1+0x3270], R14 ;  /* 0x0032700e01007387 */ /* 0x0041e80000100a00 */
[----:B0-----:R-:W2:Y:S04]  /*61280*/  LDL.64 R14, [R1+0x58] ;  /* 0x00005800010e7983 */ /* 0x001ea80000100a00 */
[----:B--2---:R0:W-:Y:S04]  /*61290*/  STL.64 [R1+0x3288], R14 ;  /* 0x0032880e01007387 */ /* 0x0041e80000100a00 */
[----:B0-----:R-:W2:Y:S01]  /*612a0*/  LDL.64 R14, [R1+0x68] ;  /* 0x00006800010e7983 */ /* 0x001ea20000100a00 */
[----:B----4-:R0:W-:Y:S02]  /*612b0*/  STL.64 [R1+0x3230], R26 ;  /* 0x0032301a01007387 */ /* 0x0101e40000100a00 */
[----:B---3--:R-:W-:Y:S01]  /*612c0*/  STL.64 [R1+0x3228], R24 ;  /* 0x0032281801007387 */ /* 0x008fe20000100a00 */
[----:B0-----:R-:W3:Y:S04]  /*612d0*/  LDL.64 R26, [R1+0x28] ;  /* 0x00002800011a7983 */ /* 0x001ee80000100a00 */
[----:B---3--:R0:W-:Y:S04]  /*612e0*/  STL.64 [R1+0x3248], R26 ;  /* 0x0032481a01007387 */ /* 0x0081e80000100a00 */
[----:B0-----:R-:W3:Y:S01]  /*612f0*/  LDL.64 R26, [R1+0x38] ;  /* 0x00003800011a7983 */ /* 0x001ee20000100a00 */
[----:B------:R-:W-:-:S02]  /*61300*/  IMAD.MOV.U32 R4, RZ, RZ, R18 ;  /* 0x000000ffff047224 */ /* 0x000fc400078e0012 */
[----:B------:R-:W-:Y:S02]  /*61310*/  IMAD.MOV.U32 R3, RZ, RZ, R19 ;  /* 0x000000ffff037224 */ /* 0x000fe400078e0013 */
[----:B------:R-:W0:Y:S04]  /*61320*/  LDSM.16.MT88.4 R16, [R9+0x16100] ;  /* 0x016100000910783b */ /* 0x000e280000004200 */
[----:B---3--:R1:W-:Y:S01]  /*61330*/  STL.64 [R1+0x3268], R26 ;  /* 0x0032681a01007387 */ /* 0x0083e20000100a00 */
[----:B------:R-:W3:Y:S02]  /*61340*/  LDL.LU R24, [R1+0x1550] ;  /* 0x0015500001187983 */ /* 0x000ee40000300800 */
[----:B------:R-:W3:Y:S01]  /*61350*/  LDL.LU R25, [R1+0x1554] ;  /* 0x0015540001197983 */ /* 0x000ee20000300800 */
[----:B-1----:R-:W4:Y:S01]  /*61360*/  LDL.LU R26, [R1+0x1558] ;  /* 0x00155800011a7983 */ /* 0x002f220000300800 */
[----:B------:R-:W4:Y:S03]  /*61370*/  LDL.LU R27, [R1+0x155c] ;  /* 0x00155c00011b7983 */ /* 0x000f260000300800 */
[----:B----4-:R-:W-:Y:S01]  /*61380*/  STL.64 [R1+0x3280], R26 ;  /* 0x0032801a01007387 */ /* 0x010fe20000100a00 */
[----:B---3--:R1:W-:Y:S03]  /*61390*/  STL.64 [R1+0x3278], R24 ;  /* 0x0032781801007387 */ /* 0x0083e60000100a00 */
[----:B-1----:R-:W3:Y:S01]  /*613a0*/  LDL.LU R24, [R1+0x1560] ;  /* 0x0015600001187983 */ /* 0x002ee20000300800 */
[----:B------:R-:W3:Y:S02]  /*613b0*/  LDL.LU R25, [R1+0x1564] ;  /* 0x0015640001197983 */ /* 0x000ee40000300800 */
[----:B------:R-:W3:Y:S02]  /*613c0*/  LDL.LU R26, [R1+0x1568] ;  /* 0x00156800011a7983 */ /* 0x000ee40000300800 */
[----:B------:R-:W3:Y:S01]  /*613d0*/  LDL.LU R27, [R1+0x156c] ;  /* 0x00156c00011b7983 */ /* 0x000ee20000300800 */
[----:B------:R-:W-:Y:S01]  /*613e0*/  STL.64 [R1+0x31d8], R6 ;  /* 0x0031d80601007387 */ /* 0x000fe20000100a00 */
[----:B------:R1:W-:Y:S03]  /*613f0*/  STL [R1+0x31d0], R4 ;  /* 0x0031d00401007387 */ /* 0x0003e60000100800 */
[----:B-1----:R-:W2:Y:S01]  /*61400*/  LDL.LU R4, [R1+0x1570] ;  /* 0x0015700001047983 */ /* 0x002ea20000300800 */
[----:B------:R-:W2:Y:S02]  /*61410*/  LDL.LU R5, [R1+0x1574] ;  /* 0x0015740001057983 */ /* 0x000ea40000300800 */
[----:B------:R-:W2:Y:S02]  /*61420*/  LDL.LU R6, [R1+0x1578] ;  /* 0x0015780001067983 */ /* 0x000ea40000300800 */
[----:B------:R-:W2:Y:S01]  /*61430*/  LDL.LU R7, [R1+0x157c] ;  /* 0x00157c0001077983 */ /* 0x000ea20000300800 */
[----:B0-----:R-:W-:Y:S01]  /*61440*/  STL.64 [R1+0x3098], R18 ;  /* 0x0030981201007387 */ /* 0x001fe20000100a00 */
[----:B------:R0:W-:Y:S03]  /*61450*/  STL.64 [R1+0x3090], R16 ;  /* 0x0030901001007387 */ /* 0x0001e60000100a00 */
[----:B0-----:R-:W4:Y:S01]  /*61460*/  LDL.LU R16, [R1+0x13e0] ;  /* 0x0013e00001107983 */ /* 0x001f220000300800 */
[----:B------:R-:W4:Y:S02]  /*61470*/  LDL.LU R17, [R1+0x13e4] ;  /* 0x0013e40001117983 */ /* 0x000f240000300800 */
[----:B------:R-:W3:Y:S02]  /*61480*/  LDL.LU R18, [R1+0x13e8] ;  /* 0x0013e80001127983 */ /* 0x000ee40000300800 */
[----:B------:R-:W3:Y:S01]  /*61490*/  LDL.LU R19, [R1+0x13ec] ;  /* 0x0013ec0001137983 */ /* 0x000ee20000300800 */
[C---:B--2---:R-:W-:Y:S01]  /*614a0*/  HMMA.16816.F32.BF16 R4, R20.reuse, R14, R4 ;  /* 0x0000000e1404723c */ /* 0x044fe20000041804 */
[----:B---3--:R-:W-:Y:S01]  /*614b0*/  STL.64 [R1+0x30b0], R18 ;  /* 0x0030b01201007387 */ /* 0x008fe20000100a00 */
[----:B----4-:R-:W-:Y:S11]  /*614c0*/  STL.64 [R1+0x30a8], R16 ;  /* 0x0030a81001007387 */ /* 0x010ff60000100a00 */
[----:B------:R-:W-:Y:S10]  /*614d0*/  @!UPT UIADD3 URZ, URZ, URZ, URZ ;  /* 0x0000003f3f3ff290 */ /* 0x000ff4000fffe03f */
[----:B------:R0:W-:Y:S01]  /*614e0*/  STL.64 [R1+0x380], R4 ;  /* 0x0003800401007387 */ /* 0x0001e20000100a00 */
[----:B------:R1:W-:Y:S02]  /*614f0*/  STL.64 [R1+0x388], R6 ;  /* 0x0003880601007387 */ /* 0x0003e40000100a00 */
[----:B0-----:R-:W-:Y:S02]  /*61500*/  IMAD.MOV.U32 R4, RZ, RZ, R15 ;  /* 0x000000ffff047224 */ /* 0x001fe400078e000f */
[----:B-1----:R-:W-:Y:S02]  /*61510*/  IMAD.MOV.U32 R6, RZ, RZ, R14 ;  /* 0x000000ffff067224 */ /* 0x002fe400078e000e */
        /* <DEDUP_REMOVED lines=11> */
[----:B------:R0:W-:Y:S04]  /*615d0*/  STL [R1+0x3238], R4 ;  /* 0x0032380401007387 */ /* 0x0001e80000100800 */
[----:B0-----:R-:W3:Y:S01]  /*615e0*/  LDL.LU R4, [R1+0x1530] ;  /* 0x0015300001047983 */ /* 0x001ee20000300800 */
[----:B------:R-:W3:Y:S02]  /*615f0*/  LDL.LU R5, [R1+0x1534] ;  /* 0x0015340001057983 */ /* 0x000ee40000300800 */
[----:B------:R-:W3:Y:S02]  /*61600*/  LDL.LU R6, [R1+0x1538] ;  /* 0x0015380001067983 */ /* 0x000ee40000300800 */
[----:B------:R-:W3:Y:S01]  /*61610*/  LDL.LU R7, [R1+0x153c] ;  /* 0x00153c0001077983 */ /* 0x000ee20000300800 */
        /* <DEDUP_REMOVED lines=9> */
[----:B------:R-:W4:Y:S01]  /*616b0*/  LDL R8, [R1+0x2350] ;  /* 0x0023500001087983 */ /* 0x000f220000100800 */
[----:B------:R-:W-:Y:S01]  /*616c0*/  STL.64 [R1+0x3218], R10 ;  /* 0x0032180a01007387 */ /* 0x000fe20000100a00 */
[----:B--2---:R-:W-:Y:S03]  /*616d0*/  HMMA.16816.F32.BF16 R12, R20, R26, R12 ;  /* 0x0000001a140c723c */ /* 0x004fe6000004180c */
[----:B----4-:R0:W-:Y:S04]  /*616e0*/  STL.64 [R1+0x3210], R8 ;  /* 0x0032100801007387 */ /* 0x0101e80000100a00 */
[----:B0-----:R-:W2:Y:S01]  /*616f0*/  LDL.LU R8, [R1+0x1510] ;  /* 0x0015100001087983 */ /* 0x001ea20000300800 */
[----:B------:R-:W2:Y:S02]  /*61700*/  LDL.LU R9, [R1+0x1514] ;  /* 0x0015140001097983 */ /* 0x000ea40000300800 */
[----:B------:R-:W2:Y:S02]  /*61710*/  LDL.LU R10, [R1+0x1518] ;  /* 0x00151800010a7983 */ /* 0x000ea40000300800 */
[----:B------:R-:W2:Y:S11]  /*61720*/  LDL.LU R11, [R1+0x151c] ;  /* 0x00151c00010b7983 */ /* 0x000eb60000300800 */
[----:B------:R0:W-:Y:S01]  /*61730*/  STL.64 [R1+0x350], R12 ;  /* 0x0003500c01007387 */ /* 0x0001e20000100a00 */
[----:B------:R1:W-:Y:S02]  /*61740*/  STL.64 [R1+0x358], R14 ;  /* 0x0003580e01007387 */ /* 0x0003e40000100a00 */
[----:B0-----:R-:W-:Y:S01]  /*61750*/  IMAD.MOV.U32 R13, RZ, RZ, R26 ;  /* 0x000000ffff0d7224 */ /* 0x001fe200078e001a */
[----:B-1----:R-:W4:Y:S01]  /*61760*/  LDL.LU.64 R14, [R1+0x3250] ;  /* 0x00325000010e7983 */ /* 0x002f220000300a00 */
[----:B------:R-:W-:-:S02]  /*61770*/  IMAD.MOV.U32 R12, RZ, RZ, R27 ;  /* 0x000000ffff0c7224 */ /* 0x000fc400078e001b */
[----:B------:R-:W3:Y:S02]  /*61780*/  LDL.LU.64 R26, [R1+0x3248] ;  /* 0x00324800011a7983 */ /* 0x000ee40000300a00 */
[----:B---3--:R-:W-:Y:S01]  /*61790*/  HMMA.16816.F32.BF16 R4, R20, R26, R4 ;  /* 0x0000001a1404723c */ /* 0x008fe20000041804 */
[----:B------:R-:W-:Y:S11]  /*617a0*/  IMAD.MOV.U32 R28, RZ, RZ, R26 ;  /* 0x000000ffff1c7224 */ /* 0x000ff600078e001a */
[----:B------:R-:W-:Y:S11]  /*617b0*/  @!UPT UIADD3 URZ, URZ, URZ, URZ ;  /* 0x0000003f3f3ff290 */ /* 0x000ff6000fffe03f */
[----:B------:R0:W-:Y:S01]  /*617c0*/  STL.64 [R1+0x340], R4 ;  /* 0x0003400401007387 */ /* 0x0001e20000100a00 */
[----:B------:R1:W-:Y:S02]  /*617d0*/  STL.64 [R1+0x348], R6 ;  /* 0x0003480601007387 */ /* 0x0003e40000100a00 */
[----:B0-----:R-:W-:Y:S01]  /*617e0*/  IMAD.MOV.U32 R5, RZ, RZ, R27 ;  /* 0x000000ffff057224 */ /* 0x001fe200078e001b */
[----:B-1----:R-:W3:Y:S01]  /*617f0*/  LDL.LU.64 R6, [R1+0x3240] ;  /* 0x0032400001067983 */ /* 0x002ee20000300a00 */
[----:B------:R-:W2:Y:S02]  /*61800*/  LDL.LU R4, [R1+0x3238] ;  /* 0x0032380001047983 */ /* 0x000ea40000300800 */
[----:B------:R-:W2:Y:S02]  /*61810*/  LDL.LU.64 R26, [R1+0x3230] ;  /* 0x00323000011a7983 */ /* 0x000ea40000300a00 */
[----:B------:R-:W2:Y:S02]  /*61820*/  LDL.LU.64 R24, [R1+0x3228] ;  /* 0x0032280001187983 */ /* 0x000ea40000300a00 */
[----:B------:R-:W-:-:S02]  /*61830*/  IMAD.MOV.U32 R18, RZ, RZ, R2 ;  /* 0x000000ffff127224 */ /* 0x000fc400078e0002 */
[----:B------:R-:W-:-:S07]  /*61840*/  IMAD.MOV.U32 R19, RZ, RZ, R0 ;  /* 0x000000ffff137224 */ /* 0x000fce00078e0000 */
[C---:B--2---:R-:W-:Y:S11]  /*61850*/  HMMA.16816.F32.BF16 R24, R20.reuse, R18, R24 ;  /* 0x000000121418723c */ /* 0x044ff60000041818 */
[----:B------:R-:W-:Y:S11]  /*61860*/  @!UPT UIADD3 URZ, URZ, URZ, URZ ;  /* 0x0000003f3f3ff290 */ /* 0x000ff6000fffe03f */
[----:B------:R-:W-:Y:S01]  /*61870*/  @!UPT UIADD3 URZ, URZ, URZ, URZ ;  /* 0x0000003f3f3ff290 */ /* 0x000fe2000fffe03f */
[----:B------:R-:W-:Y:S01]  /*61880*/  STL.64 [R1+0x330], R24 ;  /* 0x0003301801007387 */ /* 0x000fe20000100a00 */
[----:B------:R0:W-:Y:S03]  /*61890*/  STL.64 [R1+0x338], R26 ;  /* 0x0003381a01007387 */ /* 0x0001e60000100a00 */
[----:B0-----:R-:W2:Y:S01]  /*618a0*/  LDL.LU.64 R26, [R1+0x3220] ;  /* 0x00322000011a7983 */ /* 0x001ea20000300a00 */
[----:B------:R-:W-:Y:S01]  /*618b0*/  STL.64 [R1+0x30c0], R18 ;  /* 0x0030c01201007387 */ /* 0x000fe20000100a00 */
[----:B--2---:R-:W-:Y:S01]  /*618c0*/  HMMA.16816.F32.BF16 R8, R20, R26, R8 ;  /* 0x0000001a1408723c */ /* 0x004fe20000041808 */
[----:B------:R-:W-:Y:S02]  /*618d0*/  IMAD.MOV.U32 R2, RZ, RZ, R26 ;  /* 0x000000ffff027224 */ /* 0x000fe400078e001a */
[----:B------:R-:W-:Y:S11]  /*618e0*/  IMAD.MOV.U32 R0, RZ, RZ, R27 ;  /* 0x000000ffff007224 */ /* 0x000ff600078e001b */
[----:B------:R-:W-:Y:S09]  /*618f0*/  @!UPT UIADD3 URZ, URZ, URZ, URZ ;  /* 0x0000003f3f3ff290 */ /* 0x000ff2000fffe03f */
[----:B------:R-:W-:Y:S01]  /*61900*/  STL.64 [R1+0x320], R8 ;  /* 0x0003200801007387 */ /* 0x000fe20000100a00 */
[----:B------:R0:W-:Y:S03]  /*61910*/  STL.64 [R1+0x328], R10 ;  /* 0x0003280a01007387 */ /* 0x0001e60000100a00 */
[----:B0-----:R-:W2:Y:S01]  /*61920*/  LDL.LU.64 R10, [R1+0x3218] ;  /* 0x00321800010a7983 */ /* 0x001ea20000300a00 */
[----:B------:R-:W2:Y:S02]  /*61930*/  LDL.LU.64 R8, [R1+0x3210] ;  /* 0x0032100001087983 */ /* 0x000ea40000300a00 */
[----:B------:R-:W4:Y:S02]  /*61940*/  LDL.LU.64 R26, [R1+0x3208] ;  /* 0x00320800011a7983 */ /* 0x000f240000300a00 */
[----:B------:R-:W4:Y:S02]  /*61950*/  LDL.LU.64 R24, [R1+0x3200] ;  /* 0x0032000001187983 */ /* 0x000f240000300a00 */
[----:B------:R-:W-:-:S02]  /*61960*/  IMAD.MOV.U32 R18, RZ, RZ, R28 ;  /* 0x000000ffff127224 */ /* 0x000fc400078e001c */
[----:B------:R-:W-:Y:S01]  /*61970*/  IMAD.MOV.U32 R19, RZ, RZ, R5 ;  /* 0x000000ffff137224 */ /* 0x000fe200078e0005 */
[----:B------:R-:W2:Y:S01]  /*61980*/  LDL.LU R28, [R1+0x31fc] ;  /* 0x0031fc00011c7983 */ /* 0x000ea20000300800 */
[----:B------:R-:W2:Y:S03]  /*61990*/  LDL.LU R5, [R1+0x31f8] ;  /* 0x0031f80001057983 */ /* 0x000ea60000300800 */
[----:B------:R0:W-:Y:S02]  /*619a0*/  STL.64 [R1+0x30d8], R18 ;  /* 0x0030d81201007387 */ /* 0x0001e40000100a00 */
[----:B0-----:R-:W-:Y:S02]  /*619b0*/  IMAD.MOV.U32 R18, RZ, RZ, R13 ;  /* 0x000000ffff127224 */ /* 0x001fe400078e000d */
[----:B------:R-:W-:Y:S01]  /*619c0*/  IMAD.MOV.U32 R19, RZ, RZ, R12 ;  /* 0x000000ffff137224 */ /* 0x000fe200078e000c */
[----:B----4-:R-:W-:Y:S11]  /*619d0*/  HMMA.16816.F32.BF16 R24, R20, R14, R24 ;  /* 0x0000000e1418723c */ /* 0x010ff60000041818 */
[----:B------:R-:W-:Y:S11]  /*619e0*/  @!UPT UIADD3 URZ, URZ, URZ, URZ ;  /* 0x0000003f3f3ff290 */ /* 0x000ff6000fffe03f */
[----:B------:R-:W-:Y:S01]  /*619f0*/  @!UPT UIADD3 URZ, URZ, URZ, URZ ;  /* 0x0000003f3f3ff290 */ /* 0x000fe2000fffe03f */
[----:B------:R-:W-:Y:S01]  /*61a00*/  STL.64 [R1+0x310], R24 ;  /* 0x0003101801007387 */ /* 0x000fe20000100a00 */
[----:B------:R0:W-:Y:S03]  /*61a10*/  STL.64 [R1+0x318], R26 ;  /* 0x0003181a01007387 */ /* 0x0001e60000100a00 */
[----:B0-----:R-:W4:Y:S01]  /*61a20*/  LDL.LU.64 R26, [R1+0x31f0] ;  /* 0x0031f000011a7983 */ /* 0x001f220000300a00 */
[----:B------:R-:W3:Y:S02]  /*61a30*/  LDL.LU.64 R24, [R1+0x31e8] ;  /* 0x0031e80001187983 */ /* 0x000ee40000300a00 */
[----:B------:R-:W-:Y:S02]  /*61a40*/  STL.64 [R1+0x30f0], R18 ;  /* 0x0030f01201007387 */ /* 0x000fe40000100a00 */
[----:B------:R0:W-:Y:S01]  /*61a50*/  STL.64 [R1+0x30b8], R14 ;  /* 0x0030b80e01007387 */ /* 0x0001e20000100a00 */
[----:B------:R-:W3:Y:S01]  /*61a60*/  LDL.LU R12, [R1+0x1400] ;  /* 0x00140000010c7983 */ /* 0x000ee20000300800 */
[----:B------:R-:W3:Y:S03]  /*61a70*/  LDL.LU R13, [R1+0x1404] ;  /* 0x00140400010d7983 */ /* 0x000ee60000300800 */
[----:B0-----:R-:W3:Y:S01]  /*61a80*/  LDL.LU R14, [R1+0x1408] ;  /* 0x00140800010e7983 */ /* 0x001ee20000300800 */
[----:B------:R-:W3:Y:S02]  /*61a90*/  LDL.LU R15, [R1+0x140c] ;  /* 0x00140c00010f7983 */ /* 0x000ee40000300800 */
[----:B--2---:R-:W-:-:S02]  /*61aa0*/  IMAD.MOV.U32 R18, RZ, RZ, R10 ;  /* 0x000000ffff127224 */ /* 0x004fc400078e000a */
[----:B------:R-:W-:Y:S01]  /*61ab0*/  IMAD.MOV.U32 R19, RZ, RZ, R17 ;  /* 0x000000ffff137224 */ /* 0x000fe200078e0011 */
[----:B------:R-:W2:Y:S04]  /*61ac0*/  LDL.LU R10, [R1+0x31e4] ;  /* 0x0031e400010a7983 */ /* 0x000ea80000300800 */
[----:B------:R-:W-:Y:S04]  /*61ad0*/  STL.64 [R1+0x3108], R18 ;  /* 0x0031081201007387 */ /* 0x000fe80000100a00 */
[----:B---3--:R-:W-:Y:S01]  /*61ae0*/  STL.64 [R1+0x30d0], R14 ;  /* 0x0030d00e01007387 */ /* 0x008fe20000100a00 */
[----:B------:R0:W-:Y:S03]  /*61af0*/  STL.64 [R1+0x30c8], R12 ;  /* 0x0030c80c01007387 */ /* 0x0001e60000100a00 */
        /* <DEDUP_REMOVED lines=8> */
[----:B------:R-:W-:Y:S01]  /*61b80*/  IMAD.MOV.U32 R19, RZ, RZ, R4 ;  /* 0x000000ffff137224 */ /* 0x000fe200078e0004 */
[----:B--2---:R-:W-:Y:S01]  /*61b90*/  STL.64 [R1+0x30e8], R14 ;  /* 0x0030e80e01007387 */ /* 0x004fe20000100a00 */
[----:B---3--:R0:W-:Y:S03]  /*61ba0*/  STL.64 [R1+0x30e0], R12 ;  /* 0x0030e00c01007387 */ /* 0x0081e60000100a00 */
[----:B0-----:R-:W2:Y:S01]  /*61bb0*/  LDL.LU R12, [R1+0x1420] ;  /* 0x00142000010c7983 */ /* 0x001ea20000300800 */
[----:B------:R-:W2:Y:S02]  /*61bc0*/  LDL.LU R13, [R1+0x1424] ;  /* 0x00142400010d7983 */ /* 0x000ea40000300800 */
[----:B------:R-:W3:Y:S02]  /*61bd0*/  LDL.LU R14, [R1+0x1428] ;  /* 0x00142800010e7983 */ /* 0x000ee40000300800 */
[----:B------:R-:W3:Y:S01]  /*61be0*/  LDL.LU R15, [R1+0x142c] ;  /* 0x00142c00010f7983 */ /* 0x000ee20000300800 */
        /* <DEDUP_REMOVED lines=8> */
[----:B------:R-:W-:Y:S01]  /*61c70*/  IMAD.MOV.U32 R19, RZ, RZ, R29 ;  /* 0x000000ffff137224 */ /* 0x000fe200078e001d */
[----:B------:R-:W2:Y:S04]  /*61c80*/  LDL.LU R11, [R1+0x31e0] ;  /* 0x0031e000010b7983 */ /* 0x000ea80000300800 */
[----:B------:R0:W-:Y:S01]  /*61c90*/  STL.64 [R1+0x3160], R18 ;  /* 0x0031601201007387 */ /* 0x0001e20000100a00 */
[----:B---3--:R-:W-:Y:S02]  /*61ca0*/  STL.64 [R1+0x3100], R14 ;  /* 0x0031000e01007387 */ /* 0x008fe40000100a00 */
[----:B------:R1:W-:Y:S02]  /*61cb0*/  STL.64 [R1+0x30f8], R12 ;  /* 0x0030f80c01007387 */ /* 0x0003e40000100a00 */
[----:B0-----:R-:W-:-:S02]  /*61cc0*/  IMAD.MOV.U32 R18, RZ, RZ, R28 ;  /* 0x000000ffff127224 */ /* 0x001fc400078e001c */
[----:B----4-:R-:W-:Y:S01]  /*61cd0*/  IMAD.MOV.U32 R19, RZ, RZ, R27 ;  /* 0x000000ffff137224 */ /* 0x010fe200078e001b */
[----:B-1----:R-:W3:Y:S01]  /*61ce0*/  LDL.LU R12, [R1+0x1430] ;  /* 0x00143000010c7983 */ /* 0x002ee20000300800 */
[----:B------:R-:W3:Y:S02]  /*61cf0*/  LDL.LU R13, [R1+0x1434] ;  /* 0x00143400010d7983 */ /* 0x000ee40000300800 */
[----:B------:R-:W4:Y:S02]  /*61d00*/  LDL.LU R14, [R1+0x1438] ;  /* 0x00143800010e7983 */ /* 0x000f240000300800 */
[----:B------:R-:W4:Y:S01]  /*61d10*/  LDL.LU R15, [R1+0x143c] ;  /* 0x00143c00010f7983 */ /* 0x000f220000300800 */
[----:B------:R0:W-:Y:S04]  /*61d20*/  STL.64 [R1+0x3178], R18 ;  /* 0x0031781201007387 */ /* 0x0001e80000100a00 */
[----:B0-----:R-:W2:Y:S04]  /*61d30*/  LDL.64 R18, [R1+0xe8] ;  /* 0x0000e80001127983 */ /* 0x001ea80000100a00 */
[----:B--2---:R-:W-:Y:S01]  /*61d40*/  STL.64 [R1+0x3190], R18 ;  /* 0x0031901201007387 */ /* 0x004fe20000100a00 */
[----:B----4-:R-:W-:Y:S02]  /*61d50*/  STL.64 [R1+0x3118], R14 ;  /* 0x0031180e01007387 */ /* 0x010fe40000100a00 */
[----:B---3--:R0:W-:Y:S02]  /*61d60*/  STL.64 [R1+0x3110], R12 ;  /* 0x0031100c01007387 */ /* 0x0081e40000100a00 */
        /* <DEDUP_REMOVED lines=17> */
[----:B------:R-:W4:Y:S02]  /*61e80*/  LDL.LU R27, [R1+0x12ac] ;  /* 0x0012ac00011b7983 */ /* 0x000f240000300800 */
[----:B------:R-:W-:Y:S01]  /*61e90*/  IMAD.MOV.U32 R19, RZ, RZ, R5 ;  /* 0x000000ffff137224 */ /* 0x000fe200078e0005 */
        /* <DEDUP_REMOVED lines=38> */
[----:B------:R-:W4:Y:S01]  /*62100*/  LDL.LU R4, [R1+0x31d0] ;  /* 0x0031d00001047983 */ /* 0x000f220000300800 */
[----:B---3--:R-:W-:Y:S02]  /*62110*/  HMMA.16816.F32.BF16 R20, R20, R6, R24 ;  /* 0x000000061414723c */ /* 0x008fe40000041818 */
[----:B------:R-:W2:Y:S01]  /*62120*/  LDL.LU.64 R26, [R1+0x31c8] ;  /* 0x0031c800011a7983 */ /* 0x000ea20000300a00 */
[----:B------:R-:W2:Y:S11]  /*62130*/  LDL.LU.64 R24, [R1+0x31c0] ;  /* 0x0031c00001187983 */ /* 0x000eb60000300a00 */
[----:B------:R-:W-:Y:S09]  /*62140*/  @!UPT UIADD3 URZ, URZ, URZ, URZ ;  /* 0x0000003f3f3ff290 */ /* 0x000ff2000fffe03f */
[----:B------:R-:W-:Y:S01]  /*62150*/  STL.64 [R1+0x2f0], R20 ;  /* 0x0002f01401007387 */ /* 0x000fe20000100a00 */
[----:B------:R-:W-:Y:S02]  /*62160*/  STL.64 [R1+0x2f8], R22 ;  /* 0x0002f81601007387 */ /* 0x000fe40000100a00 */
[----:B------:R-:W-:Y:S01]  /*62170*/  STL.64 [R1+0x30a0], R6 ;  /* 0x0030a00601007387 */ /* 0x000fe20000100a00 */
        /* <DEDUP_REMOVED lines=40> */
[----:B----4-:R-:W-:Y:S02]  /*62400*/  IMAD.MOV.U32 R22, RZ, RZ, R4 ;  /* 0x000000ffff167224 */ /* 0x010fe400078e0004 */
        /* <DEDUP_REMOVED lines=54> */
[----:B------:R-:W2:Y:S01]  /*62770*/  LDL.LU.64 R16, [R1+0x30a8] ;  /* 0x0030a80001107983 */ /* 0x000ea20000300a00 */
[C---:B---3--:R-:W-:Y:S01]  /*62780*/  HMMA.16816.F32.BF16 R20, R24.reuse, R6, R20 ;  /* 0x000000061814723c */ /* 0x048fe20000041814 */
[----:B------:R-:W3:Y:S11]  /*62790*/  LDL.LU R4, [R1+0x13d0] ;  /* 0x0013d00001047983 */ /* 0x000ef60000300800 */
[----:B------:R-:W-:Y:S11]  /*627a0*/  @!UPT UIADD3 URZ, URZ, URZ, URZ ;  /* 0x0000003f3f3ff290 */ /* 0x000ff6000fffe03f */
[----:B------:R-:W-:Y:S01]  /*627b0*/  STL.64 [R1+0x4c0], R20 ;  /* 0x0004c01401007387 */ /* 0x000fe20000100a00 */
[----:B------:R-:W-:Y:S01]  /*627c0*/  STL.64 [R1+0x4c8], R22 ;  /* 0x0004c81601007387 */ /* 0x000fe20000100a00 */
[C---:B--2---:R-:W-:Y:S11]  /*627d0*/  HMMA.16816.F32.BF16 R16, R24.reuse, R14, R16 ;  /* 0x0000000e1810723c */ /* 0x044ff60000041810 */
[----:B------:R-:W-:Y:S11]  /*627e0*/  @!UPT UIADD3 URZ, URZ, URZ, URZ ;  /* 0x0000003f3f3ff290 */ /* 0x000ff6000fffe03f */
[----:B------:R-:W-:Y:S01]  /*627f0*/  @!UPT UIADD3 URZ, URZ, URZ, URZ ;  /* 0x0000003f3f3ff290 */ /* 0x000fe2000fffe03f */
        /* <DEDUP_REMOVED lines=9> */
[----:B------:R-:W-:Y:S01]  /*62890*/  STL [R1+0x2fa8], R15 ;  /* 0x002fa80f01007387 */ /* 0x000fe20000100800 */
[----:B------:R0:W-:Y:S03]  /*628a0*/  STL [R1+0x2ff0], R14 ;  /* 0x002ff00e01007387 */ /* 0x0001e60000100800 */
[----:B0-----:R-:W4:Y:S04]  /*628b0*/  LDL.64 R14, [R1+0x98] ;  /* 0x00009800010e7983 */ /* 0x001f280000100a00 */
[----:B----4-:R0:W-:Y:S01]  /*628c0*/  STL.64 [R1+0x3030], R14 ;  /* 0x0030300e01007387 */ /* 0x0101e20000100a00 */
[----:B------:R-:W4:Y:S02]  /*628d0*/  LDL.LU R12, [R1+0x11d0] ;  /* 0x0011d000010c7983 */ /* 0x000f240000300800 */
[----:B------:R-:W4:Y:S01]  /*628e0*/  LDL.LU R13, [R1+0x11d4] ;  /* 0x0011d400010d7983 */ /* 0x000f220000300800 */
        /* <DEDUP_REMOVED lines=9> */
[----:B------:R0:W-:Y:S02]  /*62980*/  STL.64 [R1+0x3040], R14 ;  /* 0x0030400e01007387 */ /* 0x0001e40000100a00 */
[----:B----4-:R-:W-:Y:S01]  /*62990*/  STL.64 [R1+0x3038], R12 ;  /* 0x0030380c01007387 */ /* 0x010fe20000100a00 */
[----:B0-----:R-:W4:Y:S01]  /*629a0*/  LDL.64 R14, [R1+0xd8] ;  /* 0x0000d800010e7983 */ /* 0x001f220000100a00 */
[----:B---3--:R-:W-:Y:S03]  /*629b0*/  HMMA.16816.F32.BF16 R4, R24, R10, R4 ;  /* 0x0000000a1804723c */ /* 0x008fe60000041804 */
[----:B----4-:R0:W-:Y:S02]  /*629c0*/  STL.64 [R1+0x3058], R14 ;  /* 0x0030580e01007387 */ /* 0x0101e40000100a00 */
[----:B0-----:R-:W-:-:S02]  /*629d0*/  IMAD.MOV.U32 R14, RZ, RZ, R2 ;  /* 0x000000ffff0e7224 */ /* 0x001fc400078e0002 */
[----:B------:R-:W-:-:S05]  /*629e0*/  IMAD.MOV.U32 R15, RZ, RZ, R0 ;  /* 0x000000ffff0f7224 */ /* 0x000fca00078e0000 */
[----:B------:R0:W-:Y:S04]  /*629f0*/  STL.64 [R1+0x3070], R14 ;  /* 0x0030700e01007387 */ /* 0x0001e80000100a00 */
[----:B0-----:R-:W3:Y:S04]  /*62a00*/  LDL.64 R14, [R1+0xf8] ;  /* 0x0000f800010e7983 */ /* 0x001ee80000100a00 */
[----:B---3--:R0:W-:Y:S01]  /*62a10*/  STL.64 [R1+0x3088], R14 ;  /* 0x0030880e01007387 */ /* 0x0081e20000100a00 */
[----:B------:R-:W2:Y:S02]  /*62a20*/  LDL.LU R12, [R1+0x1210] ;  /* 0x00121000010c7983 */ /* 0x000ea40000300800 */
[----:B------:R-:W2:Y:S01]  /*62a30*/  LDL.LU R13, [R1+0x1214] ;  /* 0x00121400010d7983 */ /* 0x000ea20000300800 */
[----:B0-----:R-:W2:Y:S01]  /*62a40*/  LDL.LU R14, [R1+0x1218] ;  /* 0x00121800010e7983 */ /* 0x001ea20000300800 */
[----:B------:R-:W2:Y:S02]  /*62a50*/  LDL.LU R15, [R1+0x121c] ;  /* 0x00121c00010f7983 */ /* 0x000ea40000300800 */
[----:B------:R-:W-:Y:S02]  /*62a60*/  STL.64 [R1+0x4a0], R4 ;  /* 0x0004a00401007387 */ /* 0x000fe40000100a00 */
[----:B------:R0:W-:Y:S02]  /*62a70*/  STL.64 [R1+0x4a8], R6 ;  /* 0x0004a80601007387 */ /* 0x0001e40000100a00 */
[----:B0-----:R-:W3:Y:S01]  /*62a80*/  LDL.LU.64 R6, [R1+0x30a0] ;  /* 0x0030a00001067983 */ /* 0x001ee20000300a00 */
[----:B------:R-:W-:Y:S02]  /*62a90*/  STL [R1+0x2f9c], R10 ;  /* 0x002f9c0a01007387 */ /* 0x000fe40000100800 */
[----:B------:R-:W-:Y:S01]  /*62aa0*/  STL [R1+0x2f98], R11 ;  /* 0x002f980b01007387 */ /* 0x000fe20000100800 */
        /* <DEDUP_REMOVED lines=8> */
[----:B-1----:R-:W4:Y:S02]  /*62b30*/  LDL.LU R26, [R1+0x11c8] ;  /* 0x0011c800011a7983 */ /* 0x002f240000300800 */
        /* <DEDUP_REMOVED lines=21> */
[----:B------:R-:W-:Y:S01]  /*62c90*/  STL [R1+0x2fa4], R5 ;  /* 0x002fa40501007387 */ /* 0x000fe20000100800 */
[----:B------:R-:W-:Y:S01]  /*62ca0*/  STL [R1+0x2fa0], R9 ;  /* 0x002fa00901007387 */ /* 0x000fe20000100800 */
[C---:B---3--:R-:W-:Y:S11]  /*62cb0*/  HMMA.16816.F32.BF16 R20, R16.reuse, R14, R20 ;  /* 0x0000000e1014723c */ /* 0x048ff60000041814 */
[----:B------:R-:W-:Y:S11]  /*62cc0*/  @!UPT UIADD3 URZ, URZ, URZ, URZ ;  /* 0x0000003f3f3ff290 */ /* 0x000ff6000fffe03f */
[----:B------:R-:W-:Y:S01]  /*62cd0*/  @!UPT UIADD3 URZ, URZ, URZ, URZ ;  /* 0x0000003f3f3ff290 */ /* 0x000fe2000fffe03f */
[----:B------:R0:W-:Y:S01]  /*62ce0*/  STL.64 [R1+0x200], R20 ;  /* 0x0002001401007387 */ /* 0x0001e20000100a00 */
[----:B------:R-:W-:Y:S02]  /*62cf0*/  STL.64 [R1+0x208], R22 ;  /* 0x0002081601007387 */ /* 0x000fe40000100a00 */
[----:B0-----:R-:W-:Y:S02]  /*62d00*/  IMAD.MOV.U32 R21, RZ, RZ, R14 ;  /* 0x000000ffff157224 */ /* 0x001fe400078e000e */
[----:B------:R-:W-:Y:S02]  /*62d10*/  IMAD.MOV.U32 R20, RZ, RZ, R15 ;  /* 0x000000ffff147224 */ /* 0x000fe400078e000f */
[----:B------:R-:W2:Y:S02]  /*62d20*/  LDL.LU.64 R14, [R1+0x3070] ;  /* 0x00307000010e7983 */ /* 0x000ea40000300a00 */
        /* <DEDUP_REMOVED lines=17> */
[----:B------:R0:W-:Y:S01]  /*62e40*/  STL.64 [R1+0x2fb8], R22 ;  /* 0x002fb81601007387 */ /* 0x0001e20000100a00 */
[----:B------:R-:W-:Y:S03]  /*62e50*/  STL.64 [R1+0x2fb0], R20 ;  /* 0x002fb01401007387 */ /* 0x000fe60000100a00 */
[----:B0-----:R-:W3:Y:S02]  /*62e60*/  LDL.64 R22, [R1+0xa8] ;  /* 0x0000a80001167983 */ /* 0x001ee40000100a00 */
[C---:B---3--:R-:W-:Y:S11]  /*62e70*/  HMMA.16816.F32.BF16 R12, R16.reuse, R22, R12 ;  /* 0x00000016100c723c */ /* 0x048ff6000004180c */
[----:B------:R-:W-:Y:S11]  /*62e80*/  @!UPT UIADD3 URZ, URZ, URZ, URZ ;  /* 0x0000003f3f3ff290 */ /* 0x000ff6000fffe03f */
[----:B------:R-:W-:Y:S01]  /*62e90*/  @!UPT UIADD3 URZ, URZ, URZ, URZ ;  /* 0x0000003f3f3ff290 */ /* 0x000fe2000fffe03f */
[----:B------:R-:W-:Y:S01]  /*62ea0*/  STL.64 [R1+0x1d0], R12 ;  /* 0x0001d00c01007387 */ /* 0x000fe20000100a00 */
[----:B------:R0:W-:Y:S03]  /*62eb0*/  STL.64 [R1+0x1d8], R14 ;  /* 0x0001d80e01007387 */ /* 0x0001e60000100a00 */
[----:B0-----:R-:W2:Y:S01]  /*62ec0*/  LDL.LU.64 R14, [R1+0x3030] ;  /* 0x00303000010e7983 */ /* 0x001ea20000300a00 */
[----:B------:R-:W-:Y:S02]  /*62ed0*/  IMAD.MOV.U32 R29, RZ, RZ, R22 ;  /* 0x000000ffff1d7224 */ /* 0x000fe400078e0016 */
[----:B------:R-:W-:Y:S02]  /*62ee0*/  IMAD.MOV.U32 R28, RZ, RZ, R23 ;  /* 0x000000ffff1c7224 */ /* 0x000fe400078e0017 */
[----:B--2---:R-:W-:Y:S01]  /*62ef0*/  HMMA.16816.F32.BF16 R20, R16, R14, R24 ;  /* 0x0000000e1014723c */ /* 0x004fe20000041818 */
[----:B------:R-:W-:-:S02]  /*62f00*/  IMAD.MOV.U32 R4, RZ, RZ, R14 ;  /* 0x000000ffff047224 */ /* 0x000fc400078e000e */
[----:B------:R-:W-:Y:S01]  /*62f10*/  IMAD.MOV.U32 R3, RZ, RZ, R15 ;  /* 0x000000ffff037224 */ /* 0x000fe200078e000f */
[----:B------:R-:W0:Y:S11]  /*62f20*/  LDSM.16.MT88.4 R24, [R8+0x16000] ;  /* 0x016000000818783b */ /* 0x000e360000004200 */
[----:B------:R-:W-:Y:S08]  /*62f30*/  @!UPT UIADD3 URZ, URZ, URZ, URZ ;  /* 0x0000003f3f3ff290 */ /* 0x000ff0000fffe03f */
[----:B------:R1:W-:Y:S01]  /*62f40*/  STL.64 [R1+0x1c0], R20 ;  /* 0x0001c01401007387 */ /* 0x0003e20000100a00 */
[----:B------:R2:W-:Y:S03]  /*62f50*/  STL.64 [R1+0x1c8], R22 ;  /* 0x0001c81601007387 */ /* 0x0005e60000100a00 */
[----:B-1----:R-:W3:Y:S01]  /*62f60*/  LDL.LU R20, [R1+0x1360] ;  /* 0x0013600001147983 */ /* 0x002ee20000300800 */
[----:B------:R-:W3:Y:S02]  /*62f70*/  LDL.LU R21, [R1+0x1364] ;  /* 0x0013640001157983 */ /* 0x000ee40000300800 */
[----:B--2---:R-:W2:Y:S02]  /*62f80*/  LDL.LU R22, [R1+0x1368] ;  /* 0x0013680001167983 */ /* 0x004ea40000300800 */
[----:B------:R-:W2:Y:S01]  /*62f90*/  LDL.LU R23, [R1+0x136c] ;  /* 0x00136c0001177983 */ /* 0x000ea20000300800 */
[----:B------:R-:W4:Y:S01]  /*62fa0*/  LDL.LU R12, [R1+0x1390] ;  /* 0x00139000010c7983 */ /* 0x000f220000300800 */
[----:B------:R-:W4:Y:S02]  /*62fb0*/  LDL.LU R13, [R1+0x1394] ;  /* 0x00139400010d7983 */ /* 0x000f240000300800 */
[----:B------:R-:W2:Y:S02]  /*62fc0*/  LDL.LU R14, [R1+0x1398] ;  /* 0x00139800010e7983 */ /* 0x000ea40000300800 */
[----:B------:R-:W2:Y:S02]  /*62fd0*/  LDL.LU R15, [R1+0x139c] ;  /* 0x00139c00010f7983 */ /* 0x000ea40000300800 */
[----:B--2---:R1:W-:Y:S01]  /*62fe0*/  STL.64 [R1+0x3000], R14 ;  /* 0x0030000e01007387 */ /* 0x0043e20000100a00 */
[----:B----4-:R-:W-:Y:S03]  /*62ff0*/  STL.64 [R1+0x2ff8], R12 ;  /* 0x002ff80c01007387 */ /* 0x010fe60000100a00 */
[----:B-1----:R-:W2:Y:S04]  /*63000*/  LDL.64 R14, [R1+0x48] ;  /* 0x00004800010e7983 */ /* 0x002ea80000100a00 */
[----:B--2---:R1:W-:Y:S04]  /*63010*/  STL.64 [R1+0x3010], R14 ;  /* 0x0030100e01007387 */ /* 0x0043e80000100a00 */
[----:B-1----:R-:W2:Y:S04]  /*63020*/  LDL.64 R14, [R1+0x58] ;  /* 0x00005800010e7983 */ /* 0x002ea80000100a00 */
[----:B--2---:R1:W-:Y:S04]  /*63030*/  STL.64 [R1+0x3028], R14 ;  /* 0x0030280e01007387 */ /* 0x0043e80000100a00 */
[----:B-1----:R-:W2:Y:S01]  /*63040*/  LDL.64 R14, [R1+0x68] ;  /* 0x00006800010e7983 */ /* 0x002ea20000100a00 */
[----:B------:R-:W-:Y:S02]  /*63050*/  STL.64 [R1+0x2fc8], R22 ;  /* 0x002fc81601007387 */ /* 0x000fe40000100a00 */
[----:B---3--:R1:W-:Y:S02]  /*63060*/  STL.64 [R1+0x2fc0], R20 ;  /* 0x002fc01401007387 */ /* 0x0083e40000100a00 */
        /* <DEDUP_REMOVED lines=10> */
[----:B----4-:R1:W-:Y:S01]  /*63110*/  STL.64 [R1+0x2fe8], R22 ;  /* 0x002fe81601007387 */ /* 0x0103e20000100a00 */
[----:B---3--:R3:W-:Y:S03]  /*63120*/  STL.64 [R1+0x2fe0], R20 ;  /* 0x002fe01401007387 */ /* 0x0087e60000100a00 */
[----:B-1----:R-:W4:Y:S04]  /*63130*/  LDL.64 R22, [R1+0x38] ;  /* 0x0000380001167983 */ /* 0x002f280000100a00 */
[----:B----4-:R1:W-:Y:S01]  /*63140*/  STL.64 [R1+0x3008], R22 ;  /* 0x0030081601007387 */ /* 0x0103e20000100a00 */
[----:B---3--:R-:W3:Y:S02]  /*63150*/  LDL.LU R20, [R1+0x13a0] ;  /* 0x0013a00001147983 */ /* 0x008ee40000300800 */
        /* <DEDUP_REMOVED lines=15> */
[----:B0-----:R0:W-:Y:S01]  /*63250*/  STL.64 [R1+0x2e50], R26 ;  /* 0x002e501a01007387 */ /* 0x0011e20000100a00 */
[----:B------:R-:W-:Y:S03]  /*63260*/  STL.64 [R1+0x2e48], R24 ;  /* 0x002e481801007387 */ /* 0x000fe60000100a00 */
[----:B0-----:R-:W4:Y:S01]  /*63270*/  LDL.64 R26, [R1+0x28] ;  /* 0x00002800011a7983 */ /* 0x001f220000100a00 */
[C---:B--2---:R-:W-:Y:S11]  /*63280*/  HMMA.16816.F32.BF16 R4, R16.reuse, R14, R4 ;  /* 0x0000000e1004723c */ /* 0x044ff60000041804 */
[----:B------:R-:W-:Y:S11]  /*63290*/  @!UPT UIADD3 URZ, URZ, URZ, URZ ;  /* 0x0000003f3f3ff290 */ /* 0x000ff6000fffe03f */
[----:B------:R-:W-:Y:S01]  /*632a0*/  @!UPT UIADD3 URZ, URZ, URZ, URZ ;  /* 0x0000003f3f3ff290 */ /* 0x000fe2000fffe03f */
[----:B------:R0:W-:Y:S01]  /*632b0*/  STL.64 [R1+0x1b0], R4 ;  /* 0x0001b00401007387 */ /* 0x0001e20000100a00 */
[----:B------:R1:W-:Y:S02]  /*632c0*/  STL.64 [R1+0x1b8], R6 ;  /* 0x0001b80601007387 */ /* 0x0003e40000100a00 */
[----:B0-----:R-:W-:Y:S02]  /*632d0*/  IMAD.MOV.U32 R4, RZ, RZ, R15 ;  /* 0x000000ffff047224 */ /* 0x001fe400078e000f */
[----:B-1----:R-:W-:Y:S02]  /*632e0*/  IMAD.MOV.U32 R6, RZ, RZ, R14 ;  /* 0x000000ffff067224 */ /* 0x002fe400078e000e */
[----:B------:R-:W3:Y:S02]  /*632f0*/  LDL.LU.64 R14, [R1+0x3028] ;  /* 0x00302800010e7983 */ /* 0x000ee40000300a00 */
[----:B---3--:R-:W-:Y:S01]  /*63300*/  HMMA.16816.F32.BF16 R20, R16, R14, R20 ;  /* 0x0000000e1014723c */ /* 0x008fe20000041814 */
        /* <DEDUP_REMOVED lines=20> */
[----:B------:R0:W-:Y:S01]  /*63450*/  STL.64 [R1+0x180], R12 ;  /* 0x0001800c01007387 */ /* 0x0001e20000100a00 */
[----:B------:R1:W-:Y:S02]  /*63460*/  STL.64 [R1+0x188], R14 ;  /* 0x0001880e01007387 */ /* 0x0003e40000100a00 */
[----:B0-----:R-:W-:Y:S01]  /*63470*/  IMAD.MOV.U32 R13, RZ, RZ, R22 ;  /* 0x000000ffff0d7224 */ /* 0x001fe200078e0016 */
[----:B-1----:R-:W2:Y:S01]  /*63480*/  LDL.LU R14, [R1+0x2ff0] ;  /* 0x002ff000010e7983 */ /* 0x002ea20000300800 */
[----:B------:R-:W-:Y:S02]  /*63490*/  IMAD.MOV.U32 R12, RZ, RZ, R23 ;  /* 0x000000ffff0c7224 */ /* 0x000fe400078e0017 */
[----:B------:R-:W3:Y:S02]  /*634a0*/  LDL.LU.64 R22, [R1+0x2fe8] ;  /* 0x002fe80001167983 */ /* 0x000ee40000300a00 */
[----:B------:R-:W3:Y:S02]  /*634b0*/  LDL.LU.64 R20, [R1+0x2fe0] ;  /* 0x002fe00001147983 */ /* 0x000ee40000300a00 */
[----:B----4-:R-:W-:-:S02]  /*634c0*/  IMAD.MOV.U32 R15, RZ, RZ, R26 ;  /* 0x000000ffff0f7224 */ /* 0x010fc400078e001a */
[----:B------:R-:W-:Y:S01]  /*634d0*/  IMAD.MOV.U32 R5, RZ, RZ, R27 ;  /* 0x000000ffff057224 */ /* 0x000fe200078e001b */
[C---:B---3--:R-:W-:Y:S11]  /*634e0*/  HMMA.16816.F32.BF16 R20, R16.reuse, R26, R20 ;  /* 0x0000001a1014723c */ /* 0x048ff60000041814 */
[----:B------:R-:W-:Y:S11]  /*634f0*/  @!UPT UIADD3 URZ, URZ, URZ, URZ ;  /* 0x0000003f3f3ff290 */ /* 0x000ff6000fffe03f */
[----:B------:R-:W-:Y:S01]  /*63500*/  @!UPT UIADD3 URZ, URZ, URZ, URZ ;  /* 0x0000003f3f3ff290 */ /* 0x000fe2000fffe03f */
[----:B------:R-:W-:Y:S01]  /*63510*/  STL.64 [R1+0x170], R20 ;  /* 0x0001701401007387 */ /* 0x000fe20000100a00 */
[----:B------:R0:W-:Y:S03]  /*63520*/  STL.64 [R1+0x178], R22 ;  /* 0x0001781601007387 */ /* 0x0001e60000100a00 */
[----:B0-----:R-:W3:Y:S01]  /*63530*/  LDL.LU.64 R22, [R1+0x2fd8] ;  /* 0x002fd80001167983 */ /* 0x001ee20000300a00 */
[----:B------:R-:W3:Y:S02]  /*63540*/  LDL.LU.64 R20, [R1+0x2fd0] ;  /* 0x002fd00001147983 */ /* 0x000ee40000300a00 */
[----:B------:R-:W4:Y:S02]  /*63550*/  LDL.LU R24, [R1+0x12c0] ;  /* 0x0012c00001187983 */ /* 0x000f240000300800 */
[----:B------:R-:W4:Y:S01]  /*63560*/  LDL.LU R25, [R1+0x12c4] ;  /* 0x0012c40001197983 */ /* 0x000f220000300800 */
[----:B------:R-:W2:Y:S01]  /*63570*/  LDL.LU R26, [R1+0x12c8] ;  /* 0x0012c800011a7983 */ /* 0x000ea20000300800 */
[----:B------:R-:W2:Y:S03]  /*63580*/  LDL.LU R27, [R1+0x12cc] ;  /* 0x0012cc00011b7983 */ /* 0x000ea60000300800 */
[----:B--2---:R0:W-:Y:S01]  /*63590*/  STL.64 [R1+0x2e68], R26 ;  /* 0x002e681a01007387 */ /* 0x0041e20000100a00 */
[----:B----4-:R-:W-:Y:S03]  /*635a0*/  STL.64 [R1+0x2e60], R24 ;  /* 0x002e601801007387 */ /* 0x010fe60000100a00 */
[----:B0-----:R-:W3:Y:S02]  /*635b0*/  LDL.64 R26, [R1+0x18] ;  /* 0x00001800011a7983 */ /* 0x001ee40000100a00 */
[C---:B---3--:R-:W-:Y:S11]  /*635c0*/  HMMA.16816.F32.BF16 R20, R16.reuse, R26, R20 ;  /* 0x0000001a1014723c */ /* 0x048ff60000041814 */
[----:B------:R-:W-:Y:S11]  /*635d0*/  @!UPT UIADD3 URZ, URZ, URZ, URZ ;  /* 0x0000003f3f3ff290 */ /* 0x000ff6000fffe03f */
[----:B------:R-:W-:Y:S01]  /*635e0*/  @!UPT UIADD3 URZ, URZ, URZ, URZ ;  /* 0x0000003f3f3ff290 */ /* 0x000fe2000fffe03f */
[----:B------:R-:W-:Y:S01]  /*635f0*/  STL.64 [R1+0x160], R20 ;  /* 0x0001601401007387 */ /* 0x000fe20000100a00 */
[----:B------:R0:W-:Y:S03]  /*63600*/  STL.64 [R1+0x168], R22 ;  /* 0x0001681601007387 */ /* 0x0001e60000100a00 */
[----:B0-----:R-:W2:Y:S01]  /*63610*/  LDL.LU.64 R22, [R1+0x2fc8] ;  /* 0x002fc80001167983 */ /* 0x001ea20000300a00 */
[----:B------:R-:W2:Y:S02]  /*63620*/  LDL.LU.64 R20, [R1+0x2fc0] ;  /* 0x002fc00001147983 */ /* 0x000ea40000300a00 */
[----:B------:R0:W-:Y:S02]  /*63630*/  STL.64 [R1+0x2e78], R26 ;  /* 0x002e781a01007387 */ /* 0x0001e40000100a00 */
[----:B0-----:R-:W2:Y:S02]  /*63640*/  LDL.64 R26, [R1+0x8] ;  /* 0x00000800011a7983 */ /* 0x001ea40000100a00 */
[----:B--2---:R-:W-:Y:S01]  /*63650*/  HMMA.16816.F32.BF16 R20, R16, R26, R20 ;  /* 0x0000001a1014723c */ /* 0x004fe20000041814 */
[----:B------:R-:W-:-:S02]  /*63660*/  IMAD.MOV.U32 R2, RZ, RZ, R26 ;  /* 0x000000ffff027224 */ /* 0x000fc400078e001a */
[----:B------:R-:W-:-:S04]  /*63670*/  IMAD.MOV.U32 R0, RZ, RZ, R27 ;  /* 0x000000ffff007224 */ /* 0x000fc800078e001b */
[----:B------:R-:W-:Y:S02]  /*63680*/  IMAD.MOV.U32 R26, RZ, RZ, R15 ;  /* 0x000000ffff1a7224 */ /* 0x000fe400078e000f */
[----:B------:R-:W-:Y:S11]  /*63690*/  IMAD.MOV.U32 R27, RZ, RZ, R5 ;  /* 0x000000ffff1b7224 */ /* 0x000ff600078e0005 */
[----:B------:R-:W-:Y:S03]  /*636a0*/  @!UPT UIADD3 URZ, URZ, URZ, URZ ;  /* 0x0000003f3f3ff290 */ /* 0x000fe6000fffe03f */
[----:B------:R-:W-:Y:S01]  /*636b0*/  STL.64 [R1+0x150], R20 ;  /* 0x0001501401007387 */ /* 0x000fe20000100a00 */
[----:B------:R0:W-:Y:S03]  /*636c0*/  STL.64 [R1+0x158], R22 ;  /* 0x0001581601007387 */ /* 0x0001e60000100a00 */
[----:B0-----:R-:W2:Y:S01]  /*636d0*/  LDL.LU.64 R22, [R1+0x2fb8] ;  /* 0x002fb80001167983 */ /* 0x001ea20000300a00 */
[----:B------:R-:W3:Y:S02]  /*636e0*/  LDL.LU.64 R20, [R1+0x2fb0] ;  /* 0x002fb00001147983 */ /* 0x000ee40000300a00 */
[----:B------:R-:W4:Y:S02]  /*636f0*/  LDL.LU R15, [R1+0x2fa8] ;  /* 0x002fa800010f7983 */ /* 0x000f240000300800 */
[----:B------:R-:W2:Y:S01]  /*63700*/  LDL.LU R5, [R1+0x2fa4] ;  /* 0x002fa40001057983 */ /* 0x000ea20000300800 */
[----:B------:R0:W-:Y:S01]  /*63710*/  STL.64 [R1+0x2e90], R26 ;  /* 0x002e901a01007387 */ /* 0x0001e20000100a00 */
[----:B------:R-:W4:Y:S02]  /*63720*/  LDL.LU R24, [R1+0x1350] ;  /* 0x0013500001187983 */ /* 0x000f240000300800 */
[----:B------:R-:W4:Y:S01]  /*63730*/  LDL.LU R25, [R1+0x1354] ;  /* 0x0013540001197983 */ /* 0x000f220000300800 */
[----:B0-----:R-:W4:Y:S01]  /*63740*/  LDL.LU R26, [R1+0x1358] ;  /* 0x00135800011a7983 */ /* 0x001f220000300800 */
[----:B------:R-:W4:Y:S02]  /*63750*/  LDL.LU R27, [R1+0x135c] ;  /* 0x00135c00011b7983 */ /* 0x000f240000300800 */
[----:B----4-:R-:W-:Y:S11]  /*63760*/  HMMA.16816.F32.BF16 R24, R16, R14, R24 ;  /* 0x0000000e1018723c */ /* 0x010ff60000041818 */
        /* <DEDUP_REMOVED lines=8> */
[----:B------:R-:W4:Y:S02]  /*637f0*/  LDL.LU R12, [R1+0x12e0] ;  /* 0x0012e000010c7983 */ /* 0x000f240000300800 */
[----:B------:R-:W4:Y:S01]  /*63800*/  LDL.LU R13, [R1+0x12e4] ;  /* 0x0012e400010d7983 */ /* 0x000f220000300800 */
[----:B0-----:R-:W2:Y:S01]  /*63810*/  LDL.LU R14, [R1+0x12e8] ;  /* 0x0012e800010e7983 */ /* 0x001ea20000300800 */
[----:B------:R-:W2:Y:S02]  /*63820*/  LDL.LU R15, [R1+0x12ec] ;  /* 0x0012ec00010f7983 */ /* 0x000ea40000300800 */
[----:B------:R-:W-:Y:S02]  /*63830*/  IMAD.MOV.U32 R26, RZ, RZ, R9 ;  /* 0x000000ffff1a7224 */ /* 0x000fe400078e0009 */
        /* <DEDUP_REMOVED lines=12> */
[----:B------:R-:W3:Y:S04]  /*63900*/  LDL.LU R11, [R1+0x2f98] ;  /* 0x002f9800010b7983 */ /* 0x000ee80000300800 */
        /* <DEDUP_REMOVED lines=18> */
[----:B------:R0:W-:Y:S01]  /*63a30*/  STL.64 [R1+0x2f18], R26 ;  /* 0x002f181a01007387 */ /* 0x0001e20000100a00 */
[----:B----4-:R-:W-:Y:S02]  /*63a40*/  STL.64 [R1+0x2eb8], R14 ;  /* 0x002eb80e01007387 */ /* 0x010fe40000100a00 */
[----:B------:R1:W-:Y:S02]  /*63a50*/  STL.64 [R1+0x2eb0], R12 ;  /* 0x002eb00c01007387 */ /* 0x0003e40000100a00 */
[----:B0-----:R-:W-:Y:S02]  /*63a60*/  IMAD.MOV.U32 R26, RZ, RZ, R23 ;  /* 0x000000ffff1a7224 */ /* 0x001fe400078e0017 */
[----:B------:R-:W-:Y:S01]  /*63a70*/  IMAD.MOV.U32 R27, RZ, RZ, R22 ;  /* 0x000000ffff1b7224 */ /* 0x000fe200078e0016 */
[----:B-1----:R-:W2:Y:S01]  /*63a80*/  LDL.LU R12, [R1+0x1310] ;  /* 0x00131000010c7983 */ /* 0x002ea20000300800 */
[----:B------:R-:W2:Y:S02]  /*63a90*/  LDL.LU R13, [R1+0x1314] ;  /* 0x00131400010d7983 */ /* 0x000ea40000300800 */
[----:B------:R-:W4:Y:S02]  /*63aa0*/  LDL.LU R14, [R1+0x1318] ;  /* 0x00131800010e7983 */ /* 0x000f240000300800 */
[----:B------:R-:W4:Y:S01]  /*63ab0*/  LDL.LU R15, [R1+0x131c] ;  /* 0x00131c00010f7983 */ /* 0x000f220000300800 */
[----:B------:R0:W-:Y:S04]  /*63ac0*/  STL.64 [R1+0x2f30], R26 ;  /* 0x002f301a01007387 */ /* 0x0001e80000100a00 */
[----:B0-----:R-:W2:Y:S04]  /*63ad0*/  LDL.64 R26, [R1+0xe8] ;  /* 0x0000e800011a7983 */ /* 0x001ea80000100a00 */
[----:B--2---:R-:W-:Y:S01]  /*63ae0*/  STL.64 [R1+0x2f48], R26 ;  /* 0x002f481a01007387 */ /* 0x004fe20000100a00 */
[----:B----4-:R-:W-:Y:S02]  /*63af0*/  STL.64 [R1+0x2ed0], R14 ;  /* 0x002ed00e01007387 */ /* 0x010fe40000100a00 */
[----:B------:R0:W-:Y:S02]  /*63b00*/  STL.64 [R1+0x2ec8], R12 ;  /* 0x002ec80c01007387 */ /* 0x0001e40000100a00 */
[----:B0-----:R-:W2:Y:S01]  /*63b10*/  LDL.LU R12, [R1+0x1320] ;  /* 0x00132000010c7983 */ /* 0x001ea20000300800 */
[----:B------:R-:W2:Y:S02]  /*63b20*/  LDL.LU R13, [R1+0x1324] ;  /* 0x00132400010d7983 */ /* 0x000ea40000300800 */
[----:B------:R-:W4:Y:S02]  /*63b30*/  LDL.LU R14, [R1+0x1328] ;  /* 0x00132800010e7983 */ /* 0x000f240000300800 */
[----:B------:R-:W4:Y:S02]  /*63b40*/  LDL.LU R15, [R1+0x132c] ;  /* 0x00132c00010f7983 */ /* 0x000f240000300800 */
[----:B---3--:R-:W-:-:S02]  /*63b50*/  IMAD.MOV.U32 R26, RZ, RZ, R21 ;  /* 0x000000ffff1a7224 */ /* 0x008fc400078e0015 */
[----:B------:R-:W-:-:S05]  /*63b60*/  IMAD.MOV.U32 R27, RZ, RZ, R20 ;  /* 0x000000ffff1b7224 */ /* 0x000fca00078e0014 */
[----:B------:R-:W-:Y:S04]  /*63b70*/  STL.64 [R1+0x2f60], R26 ;  /* 0x002f601a01007387 */ /* 0x000fe80000100a00 */
[----:B----4-:R-:W-:Y:S01]  /*63b80*/  STL.64 [R1+0x2ee8], R14 ;  /* 0x002ee80e01007387 */ /* 0x010fe20000100a00 */
        /* <DEDUP_REMOVED lines=48> */
[----:B------:R-:W4:Y:S02]  /*63e90*/  LDL.LU R4, [R1+0x2f88] ;  /* 0x002f880001047983 */ /* 0x000f240000300800 */
[----:B------:R-:W-:Y:S01]  /*63ea0*/  IMAD.MOV.U32 R26, RZ, RZ, R9 ;  /* 0x000000ffff1a7224 */ /* 0x000fe200078e0009 */
[----:B---3--:R-:W-:Y:S01]  /*63eb0*/  HMMA.16816.F32.BF16 R16, R16, R6, R20 ;  /* 0x000000061010723c */ /* 0x008fe20000041814 */
[----:B------:R-:W2:Y:S01]  /*63ec0*/  LDL.LU.64 R22, [R1+0x2f80] ;  /* 0x002f800001167983 */ /* 0x000ea20000300a00 */
[----:B------:R-:W2:Y:S11]  /*63ed0*/  LDL.LU.64 R20, [R1+0x2f78] ;  /* 0x002f780001147983 */ /* 0x000eb60000300a00 */
[----:B------:R-:W-:Y:S10]  /*63ee0*/  @!UPT UIADD3 URZ, URZ, URZ, URZ ;  /* 0x0000003f3f3ff290 */ /* 0x000ff4000fffe03f */
        /* <DEDUP_REMOVED lines=42> */
[----:B----4-:R-:W-:-:S07]  /*64190*/  IMAD.MOV.U32 R18, RZ, RZ, R4 ;  /* 0x000000ffff127224 */ /* 0x010fce00078e0004 */
        /* <DEDUP_REMOVED lines=58> */
[C---:B---3--:R-:W-:Y:S01]  /*64540*/  HMMA.16816.F32.BF16 R16, R20.reuse, R6, R16 ;  /* 0x000000061410723c */ /* 0x048fe20000041810 */
[----:B------:R-:W3:Y:S11]  /*64550*/  LDL.LU R4, [R1+0x12b0] ;  /* 0x0012b00001047983 */ /* 0x000ef60000300800 */
[----:B------:R-:W-:Y:S11]  /*64560*/  @!UPT UIADD3 URZ, URZ, URZ, URZ ;  /* 0x0000003f3f3ff290 */ /* 0x000ff6000fffe03f */
[----:B------:R-:W-:Y:S01]  /*64570*/  STL.64 [R1+0x3d0], R16 ;  /* 0x0003d01001007387 */ /* 0x000fe20000100a00 */
[----:B------:R2:W-:Y:S02]  /*64580*/  STL.64 [R1+0x3d8], R18 ;  /* 0x0003d81201007387 */ /* 0x0005e40000100a00 */
[----:B------:R-:W3:Y:S02]  /*64590*/  LDL.LU R5, [R1+0x12b4] ;  /* 0x0012b40001057983 */ /* 0x000ee40000300800 */
[----:B------:R-:W3:Y:S01]  /*645a0*/  LDL.LU R6, [R1+0x12b8] ;  /* 0x0012b80001067983 */ /* 0x000ee20000300800 */
[----:B------:R-:W3:Y:S01]  /*645b0*/  LDL.LU R7, [R1+0x12bc] ;  /* 0x0012bc0001077983 */ /* 0x000ee20000300800 */
[C---:B--2---:R-:W-:Y:S03]  /*645c0*/  HMMA.16816.F32.BF16 R16, R20.reuse, R14, R24 ;  /* 0x0000000e1410723c */ /* 0x044fe60000041818 */
[----:B------:R-:W2:Y:S11]  /*645d0*/  LDL.LU R24, [R1+0x1140] ;  /* 0x0011400001187983 */ /* 0x000eb60000300800 */
[----:B------:R-:W-:Y:S09]  /*645e0*/  @!UPT UIADD3 URZ, URZ, URZ, URZ ;  /* 0x0000003f3f3ff290 */ /* 0x000ff2000fffe03f */
[----:B------:R-:W-:Y:S01]  /*645f0*/  STL.64 [R1+0x3c0], R16 ;  /* 0x0003c01001007387 */ /* 0x000fe20000100a00 */
[----:B------:R-:W-:Y:S02]  /*64600*/  STL.64 [R1+0x3c8], R18 ;  /* 0x0003c81201007387 */ /* 0x000fe40000100a00 */
[----:B------:R-:W2:Y:S02]  /*64610*/  LDL.LU R25, [R1+0x1144] ;  /* 0x0011440001197983 */ /* 0x000ea40000300800 */
[----:B------:R-:W2:Y:S01]  /*64620*/  LDL.LU R26, [R1+0x1148] ;  /* 0x00114800011a7983 */ /* 0x000ea20000300800 */
[----:B------:R-:W2:Y:S01]  /*64630*/  LDL.LU R27, [R1+0x114c] ;  /* 0x00114c00011b7983 */ /* 0x000ea20000300800 */
[----:B------:R0:W-:Y:S03]  /*64640*/  STL.64 [R1+0x2db0], R14 ;  /* 0x002db00e01007387 */ /* 0x0001e60000100a00 */
[----:B0-----:R-:W4:Y:S04]  /*64650*/  LDL.64 R14, [R1+0x98] ;  /* 0x00009800010e7983 */ /* 0x001f280000100a00 */
[----:B----4-:R0:W-:Y:S01]  /*64660*/  STL.64 [R1+0x2df0], R14 ;  /* 0x002df00e01007387 */ /* 0x0101e20000100a00 */
[----:B------:R-:W4:Y:S02]  /*64670*/  LDL.LU R12, [R1+0x1100] ;  /* 0x00110000010c7983 */ /* 0x000f240000300800 */
[----:B------:R-:W4:Y:S01]  /*64680*/  LDL.LU R13, [R1+0x1104] ;  /* 0x00110400010d7983 */ /* 0x000f220000300800 */
[----:B0-----:R-:W2:Y:S01]  /*64690*/  LDL.LU R14, [R1+0x1108] ;  /* 0x00110800010e7983 */ /* 0x001ea20000300800 */
[----:B------:R-:W2:Y:S02]  /*646a0*/  LDL.LU R15, [R1+0x110c] ;  /* 0x00110c00010f7983 */ /* 0x000ea40000300800 */
[----:B------:R-:W3:Y:S02]  /*646b0*/  LDL.LU R16, [R1+0x1290] ;  /* 0x0012900001107983 */ /* 0x000ee40000300800 */
[----:B------:R-:W3:Y:S01]  /*646c0*/  LDL.LU R17, [R1+0x1294] ;  /* 0x0012940001117983 */ /* 0x000ee20000300800 */
[----:B------:R-:W3:Y:S01]  /*646d0*/  LDL.LU R18, [R1+0x1298] ;  /* 0x0012980001127983 */ /* 0x000ee20000300800 */
[----:B------:R-:W3:Y:S03]  /*646e0*/  LDL.LU R19, [R1+0x129c] ;  /* 0x00129c0001137983 */ /* 0x000ee60000300800 */
[----:B--2---:R0:W-:Y:S01]  /*646f0*/  STL.64 [R1+0x2e00], R14 ;  /* 0x002e000e01007387 */ /* 0x0041e20000100a00 */
[----:B----4-:R-:W-:Y:S03]  /*64700*/  STL.64 [R1+0x2df8], R12 ;  /* 0x002df80c01007387 */ /* 0x010fe60000100a00 */
[----:B0-----:R-:W2:Y:S01]  /*64710*/  LDL.64 R14, [R1+0xd8] ;  /* 0x0000d800010e7983 */ /* 0x001ea20000100a00 */
[----:B---3--:R-:W-:Y:S03]  /*64720*/  HMMA.16816.F32.BF16 R4, R20, R10, R4 ;  /* 0x0000000a1404723c */ /* 0x008fe60000041804 */
[----:B--2---:R0:W-:Y:S02]  /*64730*/  STL.64 [R1+0x2e10], R14 ;  /* 0x002e100e01007387 */ /* 0x0041e40000100a00 */
[----:B0-----:R-:W-:-:S02]  /*64740*/  IMAD.MOV.U32 R14, RZ, RZ, R9 ;  /* 0x000000ffff0e7224 */ /* 0x001fc400078e0009 */
[----:B------:R-:W-:-:S05]  /*64750*/  IMAD.MOV.U32 R15, RZ, RZ, R3 ;  /* 0x000000ffff0f7224 */ /* 0x000fca00078e0003 */
[----:B------:R0:W-:Y:S01]  /*64760*/  STL.64 [R1+0x2e28], R14 ;  /* 0x002e280e01007387 */ /* 0x0001e20000100a00 */
[----:B------:R-:W2:Y:S02]  /*64770*/  LDL.LU R12, [R1+0x1130] ;  /* 0x00113000010c7983 */ /* 0x000ea40000300800 */
[----:B------:R-:W2:Y:S01]  /*64780*/  LDL.LU R13, [R1+0x1134] ;  /* 0x00113400010d7983 */ /* 0x000ea20000300800 */
[----:B0-----:R-:W3:Y:S01]  /*64790*/  LDL.LU R14, [R1+0x1138] ;  /* 0x00113800010e7983 */ /* 0x001ee20000300800 */
[----:B------:R-:W3:Y:S03]  /*647a0*/  LDL.LU R15, [R1+0x113c] ;  /* 0x00113c00010f7983 */ /* 0x000ee60000300800 */
[----:B---3--:R0:W-:Y:S01]  /*647b0*/  STL.64 [R1+0x2e40], R14 ;  /* 0x002e400e01007387 */ /* 0x0081e20000100a00 */
[----:B--2---:R-:W-:Y:S03]  /*647c0*/  STL.64 [R1+0x2e38], R12 ;  /* 0x002e380c01007387 */ /* 0x004fe60000100a00 */
[----:B0-----:R-:W2:Y:S01]  /*647d0*/  LDL.64 R14, [R1+0x108] ;  /* 0x00010800010e7983 */ /* 0x001ea20000100a00 */
[----:B------:R-:W-:Y:S02]  /*647e0*/  STL.64 [R1+0x3b0], R4 ;  /* 0x0003b00401007387 */ /* 0x000fe40000100a00 */
[----:B------:R0:W-:Y:S02]  /*647f0*/  STL.64 [R1+0x3b8], R6 ;  /* 0x0003b80601007387 */ /* 0x0001e40000100a00 */
[----:B0-----:R-:W3:Y:S01]  /*64800*/  LDL.LU.64 R6, [R1+0x2e58] ;  /* 0x002e580001067983 */ /* 0x001ee20000300a00 */
[----:B------:R-:W-:Y:S02]  /*64810*/  STL [R1+0x2d58], R10 ;  /* 0x002d580a01007387 */ /* 0x000fe40000100800 */
[----:B------:R0:W-:Y:S02]  /*64820*/  STL [R1+0x2d40], R11 ;  /* 0x002d400b01007387 */ /* 0x0001e40000100800 */
[----:B------:R-:W-:Y:S01]  /*64830*/  STL [R1+0x2e30], R8 ;  /* 0x002e300801007387 */ /* 0x000fe20000100800 */
[----:B0-----:R-:W4:Y:S01]  /*64840*/  LDL.64 R10, [R1+0xf8] ;  /* 0x0000f800010a7983 */ /* 0x001f220000100a00 */
[----:B---3--:R-:W-:Y:S03]  /*64850*/  HMMA.16816.F32.BF16 R20, R20, R6, R24 ;  /* 0x000000061414723c */ /* 0x008fe60000041818 */
[----:B------:R-:W2:Y:S01]  /*64860*/  LDL.LU.64 R26, [R1+0x2e50] ;  /* 0x002e5000011a7983 */ /* 0x000ea20000300a00 */
[----:B------:R-:W2:Y:S02]  /*64870*/  LDL.LU.64 R24, [R1+0x2e48] ;  /* 0x002e480001187983 */ /* 0x000ea40000300a00 */
[----:B------:R0:W-:Y:S02]  /*64880*/  STL.64 [R1+0x2e08], R6 ;  /* 0x002e080601007387 */ /* 0x0001e40000100a00 */
[----:B------:R-:W3:Y:S11]  /*64890*/  LDL.LU R4, [R1+0x1110] ;  /* 0x0011100001047983 */ /* 0x000ef60000300800 */
[----:B------:R-:W-:Y:S04]  /*648a0*/  @!UPT UIADD3 URZ, URZ, URZ, URZ ;  /* 0x0000003f3f3ff290 */ /* 0x000fe8000fffe03f */
[----:B------:R-:W-:Y:S01]  /*648b0*/  STL.64 [R1+0x110], R20 ;  /* 0x0001101401007387 */ /* 0x000fe20000100a00 */
[----:B------:R-:W-:Y:S02]  /*648c0*/  STL.64 [R1+0x118], R22 ;  /* 0x0001181601007387 */ /* 0x000fe40000100a00 */
[----:B------:R-:W3:Y:S02]  /*648d0*/  LDL.LU R5, [R1+0x1114] ;  /* 0x0011140001057983 */ /* 0x000ee40000300800 */
[----:B0-----:R-:W3:Y:S01]  /*648e0*/  LDL.LU R6, [R1+0x1118] ;  /* 0x0011180001067983 */ /* 0x001ee20000300800 */
[----:B------:R-:W3:Y:S01]  /*648f0*/  LDL.LU R7, [R1+0x111c] ;  /* 0x00111c0001077983 */ /* 0x000ee20000300800 */
[----:B--2---:R-:W-:Y:S03]  /*64900*/  HMMA.16816.F32.BF16 R16, R24, R14, R16 ;  /* 0x0000000e1810723c */ /* 0x004fe60000041810 */
[----:B---3--:R-:W-:Y:S01]  /*64910*/  STL.64 [R1+0x2e20], R6 ;  /* 0x002e200601007387 */ /* 0x008fe20000100a00 */
        /* <DEDUP_REMOVED lines=8> */
[----:B------:R-:W3:Y:S05]  /*649a0*/  LDL.LU R23, [R1+0x10fc] ;  /* 0x0010fc0001177983 */ /* 0x000eea0000300800 */
[----:B------:R0:W-:Y:S01]  /*649b0*/  STL.64 [R1+0x15a0], R16 ;  /* 0x0015a01001007387 */ /* 0x0001e20000100a00 */
[----:B------:R-:W-:Y:S02]  /*649c0*/  STL.64 [R1+0x15a8], R18 ;  /* 0x0015a81201007387 */ /* 0x000fe40000100a00 */
[----:B0-----:R-:W-:-:S02]  /*649d0*/  IMAD.MOV.U32 R17, RZ, RZ, R14 ;  /* 0x000000ffff117224 */ /* 0x001fc400078e000e */
[----:B------:R-:W-:Y:S02]  /*649e0*/  IMAD.MOV.U32 R16, RZ, RZ, R15 ;  /* 0x000000ffff107224 */ /* 0x000fe400078e000f */
[----:B------:R-:W4:Y:S01]  /*649f0*/  LDL.LU.64 R14, [R1+0x2e40] ;  /* 0x002e4000010e7983 */ /* 0x000f220000300a00 */
[----:B------:R-:W4:Y:S02]  /*64a00*/  LDL.LU.64 R12, [R1+0x2e38] ;  /* 0x002e3800010c7983 */ /* 0x000f240000300a00 */
[----:B------:R-:W2:Y:S01]  /*64a10*/  LDL.LU R8, [R1+0x2e30] ;  /* 0x002e300001087983 */ /* 0x000ea20000300800 */
[----:B----4-:R-:W-:Y:S11]  /*64a20*/  HMMA.16816.F32.BF16 R12, R24, R10, R12 ;  /* 0x0000000a180c723c */ /* 0x010ff6000004180c */
[----:B------:R-:W-:Y:S11]  /*64a30*/  @!UPT UIADD3 URZ, URZ, URZ, URZ ;  /* 0x0000003f3f3ff290 */ /* 0x000ff6000fffe03f */
[----:B------:R-:W-:Y:S01]  /*64a40*/  @!UPT UIADD3 URZ, URZ, URZ, URZ ;  /* 0x0000003f3f3ff290 */ /* 0x000fe2000fffe03f */
[----:B------:R-:W-:Y:S01]  /*64a50*/  STL.64 [R1+0x1570], R12 ;  /* 0x0015700c01007387 */ /* 0x000fe20000100a00 */
[----:B------:R0:W-:Y:S03]  /*64a60*/  STL.64 [R1+0x1578], R14 ;  /* 0x0015780e01007387 */ /* 0x0001e60000100a00 */
[----:B0-----:R-:W2:Y:S01]  /*64a70*/  LDL.LU.64 R14, [R1+0x2e28] ;  /* 0x002e2800010e7983 */ /* 0x001ea20000300a00 */
[----:B------:R-:W-:Y:S02]  /*64a80*/  IMAD.MOV.U32 R9, RZ, RZ, R12 ;  /* 0x000000ffff097224 */ /* 0x000fe400078e000c */
[----:B------:R-:W-:Y:S02]  /*64a90*/  IMAD.MOV.U32 R19, RZ, RZ, R10 ;  /* 0x000000ffff137224 */ /* 0x000fe400078e000a */
[----:B------:R-:W-:-:S05]  /*64aa0*/  IMAD.MOV.U32 R18, RZ, RZ, R11 ;  /* 0x000000ffff127224 */ /* 0x000fca00078e000b */
[----:B------:R0:W-:Y:S01]  /*64ab0*/  STL.64 [R1+0x2d50], R18 ;  /* 0x002d501201007387 */ /* 0x0001e20000100a00 */
[----:B------:R-:W-:Y:S03]  /*64ac0*/  STL.64 [R1+0x2d48], R16 ;  /* 0x002d481001007387 */ /* 0x000fe60000100a00 */
[----:B0-----:R-:W4:Y:S01]  /*64ad0*/  LDL.64 R18, [R1+0xa8] ;  /* 0x0000a80001127983 */ /* 0x001f220000100a00 */
[----:B------:R-:W-:Y:S01]  /*64ae0*/  STL [R1+0x2398], R9 ;  /* 0x0023980901007387 */ /* 0x000fe20000100800 */
        /* <DEDUP_REMOVED lines=14> */
[----:B------:R-:W4:Y:S02]  /*64bd0*/  LDL.LU.64 R14, [R1+0x2e00] ;  /* 0x002e0000010e7983 */ /* 0x000f240000300a00 */
[----:B------:R-:W4:Y:S02]  /*64be0*/  LDL.LU.64 R12, [R1+0x2df8] ;  /* 0x002df800010c7983 */ /* 0x000f240000300a00 */
        /* <DEDUP_REMOVED lines=8> */
[----:B------:R-:W-:Y:S02]  /*64c70*/  IMAD.MOV.U32 R29, RZ, RZ, R19 ;  /* 0x000000ffff1d7224 */ /* 0x000fe400078e0013 */
[----:B---3--:R-:W-:Y:S01]  /*64c80*/  HMMA.16816.F32.BF16 R16, R24, R14, R20 ;  /* 0x0000000e1810723c */ /* 0x008fe20000041814 */
[----:B------:R-:W-:-:S02]  /*64c90*/  IMAD.MOV.U32 R5, RZ, RZ, R14 ;  /* 0x000000ffff057224 */ /* 0x000fc400078e000e */
[----:B------:R-:W-:Y:S01]  /*64ca0*/  IMAD.MOV.U32 R4, RZ, RZ, R15 ;  /* 0x000000ffff047224 */ /* 0x000fe200078e000f */
[----:B------:R-:W0:Y:S11]  /*64cb0*/  LDSM.16.MT88.4 R20, [R8+0x16100] ;  /* 0x016100000814783b */ /* 0x000e360000004200 */
[----:B------:R-:W-:Y:S08]  /*64cc0*/  @!UPT UIADD3 URZ, URZ, URZ, URZ ;  /* 0x0000003f3f3ff290 */ /* 0x000ff0000fffe03f */
[----:B------:R1:W-:Y:S01]  /*64cd0*/  STL.64 [R1+0x2d0], R16 ;  /* 0x0002d01001007387 */ /* 0x0003e20000100a00 */
[----:B------:R3:W-:Y:S03]  /*64ce0*/  STL.64 [R1+0x2d8], R18 ;  /* 0x0002d81201007387 */ /* 0x0007e60000100a00 */
[----:B-1----:R-:W4:Y:S01]  /*64cf0*/  LDL.LU R16, [R1+0x1470] ;  /* 0x0014700001107983 */ /* 0x002f220000300800 */
[----:B------:R-:W4:Y:S02]  /*64d00*/  LDL.LU R17, [R1+0x1474] ;  /* 0x0014740001117983 */ /* 0x000f240000300800 */
[----:B---3--:R-:W3:Y:S02]  /*64d10*/  LDL.LU R18, [R1+0x1478] ;  /* 0x0014780001127983 */ /* 0x008ee40000300800 */
[----:B------:R-:W3:Y:S02]  /*64d20*/  LDL.LU R19, [R1+0x147c] ;  /* 0x00147c0001137983 */ /* 0x000ee40000300800 */
[----:B---3--:R1:W-:Y:S01]  /*64d30*/  STL.64 [R1+0x2d68], R18 ;  /* 0x002d681201007387 */ /* 0x0083e20000100a00 */
[----:B----4-:R3:W-:Y:S03]  /*64d40*/  STL.64 [R1+0x2d60], R16 ;  /* 0x002d601001007387 */ /* 0x0107e60000100a00 */
[----:B-1----:R-:W4:Y:S04]  /*64d50*/  LDL.64 R18, [R1+0x8] ;  /* 0x0000080001127983 */ /* 0x002f280000100a00 */
[----:B----4-:R1:W-:Y:S01]  /*64d60*/  STL.64 [R1+0x2d80], R18 ;  /* 0x002d801201007387 */ /* 0x0103e20000100a00 */
[----:B---3--:R-:W3:Y:S02]  /*64d70*/  LDL.LU R16, [R1+0x1490] ;  /* 0x0014900001107983 */ /* 0x008ee40000300800 */
[----:B------:R-:W3:Y:S01]  /*64d80*/  LDL.LU R17, [R1+0x1494] ;  /* 0x0014940001117983 */ /* 0x000ee20000300800 */
[----:B-1----:R-:W4:Y:S01]  /*64d90*/  LDL.LU R18, [R1+0x1498] ;  /* 0x0014980001127983 */ /* 0x002f220000300800 */
[----:B------:R-:W4:Y:S02]  /*64da0*/  LDL.LU R19, [R1+0x149c] ;  /* 0x00149c0001137983 */ /* 0x000f240000300800 */
[----:B------:R-:W2:Y:S02]  /*64db0*/  LDL.LU R12, [R1+0x14b0] ;  /* 0x0014b000010c7983 */ /* 0x000ea40000300800 */
[----:B------:R-:W2:Y:S01]  /*64dc0*/  LDL.LU R13, [R1+0x14b4] ;  /* 0x0014b400010d7983 */ /* 0x000ea20000300800 */
[----:B------:R-:W2:Y:S01]  /*64dd0*/  LDL.LU R14, [R1+0x14b8] ;  /* 0x0014b800010e7983 */ /* 0x000ea20000300800 */
[----:B------:R-:W2:Y:S03]  /*64de0*/  LDL.LU R15, [R1+0x14bc] ;  /* 0x0014bc00010f7983 */ /* 0x000ea60000300800 */
[----:B--2---:R1:W-:Y:S01]  /*64df0*/  STL.64 [R1+0x2dc0], R14 ;  /* 0x002dc00e01007387 */ /* 0x0043e20000100a00 */
[----:B------:R-:W-:Y:S03]  /*64e00*/  STL.64 [R1+0x2db8], R12 ;  /* 0x002db80c01007387 */ /* 0x000fe60000100a00 */
[----:B-1----:R-:W2:Y:S04]  /*64e10*/  LDL.64 R14, [R1+0x48] ;  /* 0x00004800010e7983 */ /* 0x002ea80000100a00 */
[----:B--2---:R1:W-:Y:S04]  /*64e20*/  STL.64 [R1+0x2dd0], R14 ;  /* 0x002dd00e01007387 */ /* 0x0043e80000100a00 */
[----:B-1----:R-:W2:Y:S04]  /*64e30*/  LDL.64 R14, [R1+0x58] ;  /* 0x00005800010e7983 */ /* 0x002ea80000100a00 */
[----:B--2---:R1:W-:Y:S04]  /*64e40*/  STL.64 [R1+0x2de8], R14 ;  /* 0x002de80e01007387 */ /* 0x0043e80000100a00 */
[----:B-1----:R-:W2:Y:S01]  /*64e50*/  LDL.64 R14, [R1+0x68] ;  /* 0x00006800010e7983 */ /* 0x002ea20000100a00 */
[----:B----4-:R1:W-:Y:S02]  /*64e60*/  STL.64 [R1+0x2d90], R18 ;  /* 0x002d901201007387 */ /* 0x0103e40000100a00 */
[----:B---3--:R-:W-:Y:S01]  /*64e70*/  STL.64 [R1+0x2d88], R16 ;  /* 0x002d881001007387 */ /* 0x008fe20000100a00 */
[----:B-1----:R-:W3:Y:S04]  /*64e80*/  LDL.64 R18, [R1+0x28] ;  /* 0x0000280001127983 */ /* 0x002ee80000100a00 */
[----:B---3--:R1:W-:Y:S04]  /*64e90*/  STL.64 [R1+0x2da8], R18 ;  /* 0x002da81201007387 */ /* 0x0083e80000100a00 */
[----:B-1----:R-:W3:Y:S04]  /*64ea0*/  LDL.64 R18, [R1+0x38] ;  /* 0x0000380001127983 */ /* 0x002ee80000100a00 */
        /* <DEDUP_REMOVED lines=12> */
[----:B------:R1:W-:Y:S03]  /*64f70*/  STL.64 [R1+0x2d30], R4 ;  /* 0x002d300401007387 */ /* 0x0003e60000100a00 */
[----:B-1----:R-:W2:Y:S01]  /*64f80*/  LDL.LU R4, [R1+0x14e0] ;  /* 0x0014e00001047983 */ /* 0x002ea20000300800 */
[----:B------:R-:W2:Y:S02]  /*64f90*/  LDL.LU R5, [R1+0x14e4] ;  /* 0x0014e40001057983 */ /* 0x000ea40000300800 */
[----:B------:R-:W2:Y:S02]  /*64fa0*/  LDL.LU R6, [R1+0x14e8] ;  /* 0x0014e80001067983 */ /* 0x000ea40000300800 */
[----:B------:R-:W2:Y:S01]  /*64fb0*/  LDL.LU R7, [R1+0x14ec] ;  /* 0x0014ec0001077983 */ /* 0x000ea20000300800 */
[----:B------:R-:W-:Y:S01]  /*64fc0*/  STL [R1+0x2da0], R11 ;  /* 0x002da00b01007387 */ /* 0x000fe20000100800 */
[----:B------:R1:W-:Y:S03]  /*64fd0*/  STL.64 [R1+0x2d98], R8 ;  /* 0x002d980801007387 */ /* 0x0003e60000100a00 */
[----:B-1----:R-:W4:Y:S01]  /*64fe0*/  LDL.LU R8, [R1+0x14a0] ;  /* 0x0014a00001087983 */ /* 0x002f220000300800 */
[----:B------:R-:W4:Y:S02]  /*64ff0*/  LDL.LU R9, [R1+0x14a4] ;  /* 0x0014a40001097983 */ /* 0x000f240000300800 */
[----:B------:R-:W4:Y:S02]  /*65000*/  LDL.LU R10, [R1+0x14a8] ;  /* 0x0014a800010a7983 */ /* 0x000f240000300800 */
[----:B------:R-:W4:Y:S01]  /*65010*/  LDL.LU R11, [R1+0x14ac] ;  /* 0x0014ac00010b7983 */ /* 0x000f220000300800 */
[----:B0-----:R-:W-:Y:S01]  /*65020*/  STL.64 [R1+0x2bf8], R22 ;  /* 0x002bf81601007387 */ /* 0x001fe20000100a00 */
        /* <DEDUP_REMOVED lines=9> */
[----:B------:R0:W-:Y:S02]  /*650c0*/  STL.64 [R1+0x2c0], R4 ;  /* 0x0002c00401007387 */ /* 0x0001e40000100a00 */
[----:B------:R1:W-:Y:S02]  /*650d0*/  STL.64 [R1+0x2c8], R6 ;  /* 0x0002c80601007387 */ /* 0x0003e40000100a00 */
[----:B0-----:R-:W-:Y:S02]  /*650e0*/  IMAD.MOV.U32 R5, RZ, RZ, R14 ;  /* 0x000000ffff057224 */ /* 0x001fe400078e000e */
[----:B------:R-:W-:Y:S02]  /*650f0*/  IMAD.MOV.U32 R4, RZ, RZ, R15 ;  /* 0x000000ffff047224 */ /* 0x000fe400078e000f */
[----:B------:R-:W2:Y:S02]  /*65100*/  LDL.LU.64 R14, [R1+0x2de8] ;  /* 0x002de800010e7983 */ /* 0x000ea40000300a00 */
[----:B--2---:R-:W-:Y:S01]  /*65110*/  HMMA.16816.F32.BF16 R16, R24, R14, R16 ;  /* 0x0000000e1810723c */ /* 0x004fe20000041810 */
[----:B-1----:R-:W-:-:S02]  /*65120*/  IMAD.MOV.U32 R7, RZ, RZ, R14 ;  /* 0x000000ffff077224 */ /* 0x002fc400078e000e */
        /* <DEDUP_REMOVED lines=22> */
[----:B------:R-:W-:Y:S02]  /*65290*/  IMAD.MOV.U32 R23, RZ, RZ, R0 ;  /* 0x000000ffff177224 */ /* 0x000fe400078e0000 */
[----:B------:R-:W3:Y:S01]  /*652a0*/  LDL R0, [R1+0x234c] ;  /* 0x00234c0001007983 */ /* 0x000ee20000100800 */
        /* <DEDUP_REMOVED lines=18> */
[----:B------:R-:W2:Y:S02]  /*653d0*/  LDL.LU.64 R16, [R1+0x2d88] ;  /* 0x002d880001107983 */ /* 0x000ea40000300a00 */
[----:B------:R-:W-:-:S07]  /*653e0*/  IMAD.MOV.U32 R22, RZ, RZ, R2 ;  /* 0x000000ffff167224 */ /* 0x000fce00078e0002 */
        /* <DEDUP_REMOVED lines=19> */
[----:B------:R-:W3:Y:S01]  /*65520*/  LDL.LU R28, [R1+0x2d5c] ;  /* 0x002d5c00011c7983 */ /* 0x000ee20000300800 */
[----:B------:R-:W3:Y:S03]  /*65530*/  LDL.LU R10, [R1+0x2d58] ;  /* 0x002d5800010a7983 */ /* 0x000ee60000300800 */
[----:B------:R0:W-:Y:S02]  /*65540*/  STL.64 [R1+0x2c38], R22 ;  /* 0x002c381601007387 */ /* 0x0001e40000100a00 */
[----:B0-----:R-:W-:Y:S02]  /*65550*/  IMAD.MOV.U32 R22, RZ, RZ, R13 ;  /* 0x000000ffff167224 */ /* 0x001fe400078e000d */
        /* <DEDUP_REMOVED lines=8> */
[----:B------:R-:W-:Y:S02]  /*655e0*/  STL.64 [R1+0x2c50], R22 ;  /* 0x002c501601007387 */ /* 0x000fe40000100a00 */
[----:B------:R0:W-:Y:S01]  /*655f0*/  STL.64 [R1+0x2c18], R14 ;  /* 0x002c180e01007387 */ /* 0x0001e20000100a00 */
[----:B------:R-:W2:Y:S01]  /*65600*/  LDL.LU R12, [R1+0x1020] ;  /* 0x00102000010c7983 */ /* 0x000ea20000300800 */
[----:B------:R-:W2:Y:S03]  /*65610*/  LDL.LU R13, [R1+0x1024] ;  /* 0x00102400010d7983 */ /* 0x000ea60000300800 */
[----:B0-----:R-:W2:Y:S01]  /*65620*/  LDL.LU R14, [R1+0x1028] ;  /* 0x00102800010e7983 */ /* 0x001ea20000300800 */
        /* <DEDUP_REMOVED lines=13> */
[----:B---3--:R-:W-:Y:S02]  /*65700*/  IMAD.MOV.U32 R22, RZ, RZ, R5 ;  /* 0x000000ffff167224 */ /* 0x008fe400078e0005 */
[----:B------:R-:W-:Y:S01]  /*65710*/  IMAD.MOV.U32 R23, RZ, RZ, R4 ;  /* 0x000000ffff177224 */ /* 0x000fe200078e0004 */
[----:B--2---:R-:W-:Y:S01]  /*65720*/  STL.64 [R1+0x2c48], R14 ;  /* 0x002c480e01007387 */ /* 0x004fe20000100a00 */
[----:B------:R0:W-:Y:S03]  /*65730*/  STL.64 [R1+0x2c40], R12 ;  /* 0x002c400c01007387 */ /* 0x0001e60000100a00 */
        /* <DEDUP_REMOVED lines=11> */
[----:B----4-:R-:W-:-:S02]  /*657f0*/  IMAD.MOV.U32 R22, RZ, RZ, R11 ;  /* 0x000000ffff167224 */ /* 0x010fc400078e000b */
[----:B------:R-:W-:Y:S01]  /*65800*/  IMAD.MOV.U32 R23, RZ, RZ, R29 ;  /* 0x000000ffff177224 */ /* 0x000fe200078e001d */
[----:B------:R-:W2:Y:S04]  /*65810*/  LDL.LU R11, [R1+0x2d40] ;  /* 0x002d4000010b7983 */ /* 0x000ea80000300800 */
[----:B------:R0:W-:Y:S01]  /*65820*/  STL.64 [R1+0x2cc0], R22 ;  /* 0x002cc01601007387 */ /* 0x0001e20000100a00 */
[----:B---3--:R-:W-:Y:S02]  /*65830*/  STL.64 [R1+0x2c60], R14 ;  /* 0x002c600e01007387 */ /* 0x008fe40000100a00 */
[----:B------:R1:W-:Y:S02]  /*65840*/  STL.64 [R1+0x2c58], R12 ;  /* 0x002c580c01007387 */ /* 0x0003e40000100a00 */
[----:B0-----:R-:W-:-:S02]  /*65850*/  IMAD.MOV.U32 R22, RZ, RZ, R28 ;  /* 0x000000ffff167224 */ /* 0x001fc400078e001c */
[----:B------:R-:W-:Y:S01]  /*65860*/  IMAD.MOV.U32 R23, RZ, RZ, R9 ;  /* 0x000000ffff177224 */ /* 0x000fe200078e0009 */
        /* <DEDUP_REMOVED lines=66> */
[----:B------:R-:W4:Y:S01]  /*65c90*/  LDL.LU.64 R4, [R1+0x2d30] ;  /* 0x002d300001047983 */ /* 0x000f220000300a00 */
        /* <DEDUP_REMOVED lines=103> */
[C---:B---3--:R-:W-:Y:S11]  /*66310*/  HMMA.16816.F32.BF16 R24, R16.reuse, R6, R24 ;  /* 0x000000061018723c */ /* 0x048ff60000041818 */
[----:B------:R-:W-:Y:S11]  /*66320*/  @!UPT UIADD3 URZ, URZ, URZ, URZ ;  /* 0x0000003f3f3ff290 */ /* 0x000ff6000fffe03f */
[----:B------:R-:W-:Y:S01]  /*66330*/  @!UPT UIADD3 URZ, URZ, URZ, URZ ;  /* 0x0000003f3f3ff290 */ /* 0x000fe2000fffe03f */
[----:B------:R0:W-:Y:S01]  /*66340*/  STL.64 [R1+0x1440], R24 ;  /* 0x0014401801007387 */ /* 0x0001e20000100a00 */
[----:B------:R1:W-:Y:S03]  /*66350*/  STL.64 [R1+0x1448], R26 ;  /* 0x0014481a01007387 */ /* 0x0003e60000100a00 */
[----:B0-----:R-:W3:Y:S01]  /*66360*/  LDL.LU R24, [R1+0xfa0] ;  /* 0x000fa00001187983 */ /* 0x001ee20000300800 */
[----:B--2---:R-:W-:Y:S11]  /*66370*/  HMMA.16816.F32.BF16 R4, R16, R14, R20 ;  /* 0x0000000e1004723c */ /* 0x004ff60000041814 */
[----:B------:R-:W-:Y:S11]  /*66380*/  @!UPT UIADD3 URZ, URZ, URZ, URZ ;  /* 0x0000003f3f3ff290 */ /* 0x000ff6000fffe03f */
[----:B------:R-:W-:Y:S01]  /*66390*/  @!UPT UIADD3 URZ, URZ, URZ, URZ ;  /* 0x0000003f3f3ff290 */ /* 0x000fe2000fffe03f */
[----:B------:R0:W-:Y:S01]  /*663a0*/  STL.64 [R1+0x1430], R4 ;  /* 0x0014300401007387 */ /* 0x0001e20000100a00 */
[----:B------:R2:W-:Y:S02]  /*663b0*/  STL.64 [R1+0x1438], R6 ;  /* 0x0014380601007387 */ /* 0x0005e40000100a00 */
[----:B------:R-:W3:Y:S02]  /*663c0*/  LDL.LU R25, [R1+0xfa4] ;  /* 0x000fa40001197983 */ /* 0x000ee40000300800 */
[----:B-1----:R-:W4:Y:S01]  /*663d0*/  LDL.LU R26, [R1+0xfa8] ;  /* 0x000fa800011a7983 */ /* 0x002f220000300800 */
[----:B------:R-:W4:Y:S04]  /*663e0*/  LDL.LU R27, [R1+0xfac] ;  /* 0x000fac00011b7983 */ /* 0x000f280000300800 */
[----:B0-----:R-:W3:Y:S01]  /*663f0*/  LDL.LU R4, [R1+0xff0] ;  /* 0x000ff00001047983 */ /* 0x001ee20000300800 */
[----:B------:R-:W3:Y:S02]  /*66400*/  LDL.LU R5, [R1+0xff4] ;  /* 0x000ff40001057983 */ /* 0x000ee40000300800 */
[----:B--2---:R-:W2:Y:S02]  /*66410*/  LDL.LU R6, [R1+0xff8] ;  /* 0x000ff80001067983 */ /* 0x004ea40000300800 */
[----:B------:R-:W2:Y:S01]  /*66420*/  LDL.LU R7, [R1+0xffc] ;  /* 0x000ffc0001077983 */ /* 0x000ea20000300800 */
[----:B------:R-:W2:Y:S01]  /*66430*/  LDL.LU R20, [R1+0xfe0] ;  /* 0x000fe00001147983 */ /* 0x000ea20000300800 */
[----:B------:R-:W2:Y:S02]  /*66440*/  LDL.LU R21, [R1+0xfe4] ;  /* 0x000fe40001157983 */ /* 0x000ea40000300800 */
[----:B------:R-:W2:Y:S02]  /*66450*/  LDL.LU R22, [R1+0xfe8] ;  /* 0x000fe80001167983 */ /* 0x000ea40000300800 */
[----:B------:R-:W2:Y:S01]  /*66460*/  LDL.LU R23, [R1+0xfec] ;  /* 0x000fec0001177983 */ /* 0x000ea20000300800 */
[----:B----4-:R0:W-:Y:S01]  /*66470*/  STL.64 [R1+0x2bc0], R26 ;  /* 0x002bc01a01007387 */ /* 0x0101e20000100a00 */
[----:B---3--:R-:W-:Y:S02]  /*66480*/  STL.64 [R1+0x2bb8], R24 ;  /* 0x002bb81801007387 */ /* 0x008fe40000100a00 */
[----:B0-----:R-:W-:-:S02]  /*66490*/  IMAD.MOV.U32 R26, RZ, RZ, R3 ;  /* 0x000000ffff1a7224 */ /* 0x001fc400078e0003 */
[----:B------:R-:W-:-:S05]  /*664a0*/  IMAD.MOV.U32 R27, RZ, RZ, R2 ;  /* 0x000000ffff1b7224 */ /* 0x000fca00078e0002 */
[----:B------:R0:W-:Y:S04]  /*664b0*/  STL.64 [R1+0x2bd0], R26 ;  /* 0x002bd01a01007387 */ /* 0x0001e80000100a00 */
[----:B0-----:R-:W3:Y:S04]  /*664c0*/  LDL.64 R26, [R1+0xf8] ;  /* 0x0000f800011a7983 */ /* 0x001ee80000100a00 */
[----:B---3--:R0:W-:Y:S04]  /*664d0*/  STL.64 [R1+0x2bd8], R26 ;  /* 0x002bd81a01007387 */ /* 0x0081e80000100a00 */
[----:B0-----:R-:W3:Y:S01]  /*664e0*/  LDL.64 R26, [R1+0x108] ;  /* 0x00010800011a7983 */ /* 0x001ee20000100a00 */
[----:B------:R0:W-:Y:S02]  /*664f0*/  STL.64 [R1+0x2ba0], R14 ;  /* 0x002ba00e01007387 */ /* 0x0001e40000100a00 */
[----:B------:R-:W4:Y:S02]  /*66500*/  LDL.LU R12, [R1+0xf90] ;  /* 0x000f9000010c7983 */ /* 0x000f240000300800 */
[----:B------:R-:W4:Y:S01]  /*66510*/  LDL.LU R13, [R1+0xf94] ;  /* 0x000f9400010d7983 */ /* 0x000f220000300800 */
[----:B0-----:R-:W2:Y:S01]  /*66520*/  LDL.LU R14, [R1+0xf98] ;  /* 0x000f9800010e7983 */ /* 0x001ea20000300800 */
[----:B------:R-:W2:Y:S03]  /*66530*/  LDL.LU R15, [R1+0xf9c] ;  /* 0x000f9c00010f7983 */ /* 0x000ea60000300800 */
[----:B--2---:R0:W-:Y:S01]  /*66540*/  STL.64 [R1+0x2bb0], R14 ;  /* 0x002bb00e01007387 */ /* 0x0041e20000100a00 */
[----:B----4-:R1:W-:Y:S03]  /*66550*/  STL.64 [R1+0x2ba8], R12 ;  /* 0x002ba80c01007387 */ /* 0x0103e60000100a00 */
[----:B0-----:R-:W2:Y:S01]  /*66560*/  LDL.64 R14, [R1+0xd8] ;  /* 0x0000d800010e7983 */ /* 0x001ea20000100a00 */
[C---:B------:R-:W-:Y:S03]  /*66570*/  HMMA.16816.F32.BF16 R4, R16.reuse, R10, R4 ;  /* 0x0000000a1004723c */ /* 0x040fe60000041804 */
[----:B--2---:R0:W-:Y:S01]  /*66580*/  STL.64 [R1+0x2bc8], R14 ;  /* 0x002bc80e01007387 */ /* 0x0041e20000100a00 */
[----:B-1----:R-:W2:Y:S02]  /*66590*/  LDL.LU R12, [R1+0xfb0] ;  /* 0x000fb000010c7983 */ /* 0x002ea40000300800 */
[----:B------:R-:W2:Y:S01]  /*665a0*/  LDL.LU R13, [R1+0xfb4] ;  /* 0x000fb400010d7983 */ /* 0x000ea20000300800 */
[----:B0-----:R-:W4:Y:S01]  /*665b0*/  LDL.LU R14, [R1+0xfb8] ;  /* 0x000fb800010e7983 */ /* 0x001f220000300800 */
[----:B------:R-:W4:Y:S03]  /*665c0*/  LDL.LU R15, [R1+0xfbc] ;  /* 0x000fbc00010f7983 */ /* 0x000f260000300800 */
[----:B----4-:R-:W-:Y:S01]  /*665d0*/  STL.64 [R1+0x2be8], R14 ;  /* 0x002be80e01007387 */ /* 0x010fe20000100a00 */
[----:B--2---:R0:W-:Y:S03]  /*665e0*/  STL.64 [R1+0x2be0], R12 ;  /* 0x002be00c01007387 */ /* 0x0041e60000100a00 */
[----:B0-----:R-:W2:Y:S01]  /*665f0*/  LDL.LU R12, [R1+0xfd0] ;  /* 0x000fd000010c7983 */ /* 0x001ea20000300800 */
[----:B------:R-:W2:Y:S02]  /*66600*/  LDL.LU R13, [R1+0xfd4] ;  /* 0x000fd400010d7983 */ /* 0x000ea40000300800 */
[----:B------:R-:W2:Y:S02]  /*66610*/  LDL.LU R14, [R1+0xfd8] ;  /* 0x000fd800010e7983 */ /* 0x000ea40000300800 */
[----:B------:R-:W2:Y:S03]  /*66620*/  LDL.LU R15, [R1+0xfdc] ;  /* 0x000fdc00010f7983 */ /* 0x000ea60000300800 */
[----:B------:R-:W-:Y:S01]  /*66630*/  STL.64 [R1+0x1420], R4 ;  /* 0x0014200401007387 */ /* 0x000fe20000100a00 */
[----:B------:R0:W-:Y:S03]  /*66640*/  STL.64 [R1+0x1428], R6 ;  /* 0x0014280601007387 */ /* 0x0001e60000100a00 */
[----:B0-----:R-:W4:Y:S01]  /*66650*/  LDL.LU.64 R6, [R1+0x2c00] ;  /* 0x002c000001067983 */ /* 0x001f220000300a00 */
[----:B------:R0:W-:Y:S03]  /*66660*/  STL.64 [R1+0x2b50], R10 ;  /* 0x002b500a01007387 */ /* 0x0001e60000100a00 */
[----:B0-----:R-:W2:Y:S01]  /*66670*/  LDL.64 R10, [R1+0x98] ;  /* 0x00009800010a7983 */ /* 0x001ea20000100a00 */
[----:B----4-:R-:W-:Y:S03]  /*66680*/  HMMA.16816.F32.BF16 R16, R16, R6, R20 ;  /* 0x000000061010723c */ /* 0x010fe60000041814 */
[----:B------:R-:W2:Y:S01]  /*66690*/  LDL.LU.64 R22, [R1+0x2bf8] ;  /* 0x002bf80001167983 */ /* 0x000ea20000300a00 */
[----:B------:R-:W2:Y:S02]  /*666a0*/  LDL.LU.64 R20, [R1+0x2bf0] ;  /* 0x002bf00001147983 */ /* 0x000ea40000300a00 */
[----:B---3--:R-:W-:-:S02]  /*666b0*/  IMAD.MOV.U32 R3, RZ, RZ, R26 ;  /* 0x000000ffff037224 */ /* 0x008fc400078e001a */
[----:B------:R-:W-:Y:S11]  /*666c0*/  IMAD.MOV.U32 R2, RZ, RZ, R27 ;  /* 0x000000ffff027224 */ /* 0x000ff600078e001b */
[----:B------:R-:W-:Y:S04]  /*666d0*/  @!UPT UIADD3 URZ, URZ, URZ, URZ ;  /* 0x0000003f3f3ff290 */ /* 0x000fe8000fffe03f */
[----:B------:R0:W-:Y:S01]  /*666e0*/  STL.64 [R1+0x1120], R16 ;  /* 0x0011201001007387 */ /* 0x0001e20000100a00 */
[----:B------:R1:W-:Y:S03]  /*666f0*/  STL.64 [R1+0x1128], R18 ;  /* 0x0011281201007387 */ /* 0x0003e60000100a00 */
[----:B0-----:R-:W3:Y:S01]  /*66700*/  LDL.LU R16, [R1+0xf80] ;  /* 0x000f800001107983 */ /* 0x001ee20000300800 */
[----:B------:R-:W3:Y:S02]  /*66710*/  LDL.LU R17, [R1+0xf84] ;  /* 0x000f840001117983 */ /* 0x000ee40000300800 */
[----:B-1----:R-:W3:Y:S02]  /*66720*/  LDL.LU R18, [R1+0xf88] ;  /* 0x000f880001127983 */ /* 0x002ee40000300800 */
[----:B------:R-:W3:Y:S01]  /*66730*/  LDL.LU R19, [R1+0xf8c] ;  /* 0x000f8c0001137983 */ /* 0x000ee20000300800 */
[----:B------:R0:W-:Y:S01]  /*66740*/  STL [R1+0x2adc], R6 ;  /* 0x002adc0601007387 */ /* 0x0001e20000100800 */
[----:B------:R1:W-:Y:S02]  /*66750*/  STL [R1+0x2ad8], R7 ;  /* 0x002ad80701007387 */ /* 0x0003e40000100800 */
[----:B------:R-:W4:Y:S02]  /*66760*/  LDL.LU R4, [R1+0xfc0] ;  /* 0x000fc00001047983 */ /* 0x000f240000300800 */
[----:B------:R-:W4:Y:S01]  /*66770*/  LDL.LU R5, [R1+0xfc4] ;  /* 0x000fc40001057983 */ /* 0x000f220000300800 */
[----:B0-----:R-:W4:Y:S01]  /*66780*/  LDL.LU R6, [R1+0xfc8] ;  /* 0x000fc80001067983 */ /* 0x001f220000300800 */
[----:B-1----:R-:W4:Y:S01]  /*66790*/  LDL.LU R7, [R1+0xfcc] ;  /* 0x000fcc0001077983 */ /* 0x002f220000300800 */
[C---:B--2---:R-:W-:Y:S11]  /*667a0*/  HMMA.16816.F32.BF16 R12, R20.reuse, R26, R12 ;  /* 0x0000001a140c723c */ /* 0x044ff6000004180c */
[----:B------:R-:W-:Y:S11]  /*667b0*/  @!UPT UIADD3 URZ, URZ, URZ, URZ ;  /* 0x0000003f3f3ff290 */ /* 0x000ff6000fffe03f */
[----:B------:R-:W-:Y:S01]  /*667c0*/  @!UPT UIADD3 URZ, URZ, URZ, URZ ;  /* 0x0000003f3f3ff290 */ /* 0x000fe2000fffe03f */
[----:B------:R-:W-:Y:S01]  /*667d0*/  STL.64 [R1+0x1360], R12 ;  /* 0x0013600c01007387 */ /* 0x000fe20000100a00 */
[----:B------:R0:W-:Y:S03]  /*667e0*/  STL.64 [R1+0x1368], R14 ;  /* 0x0013680e01007387 */ /* 0x0001e60000100a00 */
[----:B0-----:R-:W2:Y:S01]  /*667f0*/  LDL.LU.64 R14, [R1+0x2be8] ;  /* 0x002be800010e7983 */ /* 0x001ea20000300a00 */
[----:B------:R-:W2:Y:S02]  /*66800*/  LDL.LU.64 R12, [R1+0x2be0] ;  /* 0x002be000010c7983 */ /* 0x000ea40000300a00 */
[----:B------:R-:W4:Y:S02]  /*66810*/  LDL.LU.64 R26, [R1+0x2bd8] ;  /* 0x002bd800011a7983 */ /* 0x000f240000300a00 */
[----:B------:R-:W-:Y:S01]  /*66820*/  STL [R1+0x2af4], R2 ;  /* 0x002af40201007387 */ /* 0x000fe20000100800 */
[----:B------:R-:W-:Y:S01]  /*66830*/  STL [R1+0x2af0], R3 ;  /* 0x002af00301007387 */ /* 0x000fe20000100800 */
[C---:B----4-:R-:W-:Y:S11]  /*66840*/  HMMA.16816.F32.BF16 R4, R20.reuse, R26, R4 ;  /* 0x0000001a1404723c */ /* 0x050ff60000041804 */
[----:B------:R-:W-:Y:S11]  /*66850*/  @!UPT UIADD3 URZ, URZ, URZ, URZ ;  /* 0x0000003f3f3ff290 */ /* 0x000ff6000fffe03f */
[----:B------:R-:W-:Y:S01]  /*66860*/  @!UPT UIADD3 URZ, URZ, URZ, URZ ;  /* 0x0000003f3f3ff290 */ /* 0x000fe2000fffe03f */
[----:B------:R0:W-:Y:S01]  /*66870*/  STL.64 [R1+0x1100], R4 ;  /* 0x0011000401007387 */ /* 0x0001e20000100a00 */
[----:B------:R1:W-:Y:S02]  /*66880*/  STL.64 [R1+0x1108], R6 ;  /* 0x0011080601007387 */ /* 0x0003e40000100a00 */
[----:B0-----:R-:W-:Y:S02]  /*66890*/  IMAD.MOV.U32 R5, RZ, RZ, R26 ;  /* 0x000000ffff057224 */ /* 0x001fe400078e001a */
[----:B------:R-:W-:Y:S02]  /*668a0*/  IMAD.MOV.U32 R4, RZ, RZ, R27 ;  /* 0x000000ffff047224 */ /* 0x000fe400078e001b */
[----:B------:R-:W2:Y:S03]  /*668b0*/  LDL.LU.64 R26, [R1+0x2bd0] ;  /* 0x002bd000011a7983 */ /* 0x000ea60000300a00 */
[----:B------:R-:W-:Y:S02]  /*668c0*/  STL [R1+0x2afc], R4 ;  /* 0x002afc0401007387 */ /* 0x000fe40000100800 */
[----:B------:R-:W-:Y:S02]  /*668d0*/  STL [R1+0x2af8], R5 ;  /* 0x002af80501007387 */ /* 0x000fe40000100800 */
[----:B-1----:R-:W4:Y:S01]  /*668e0*/  LDL.64 R6, [R1+0xa8] ;  /* 0x0000a80001067983 */ /* 0x002f220000100a00 */
[C---:B--2---:R-:W-:Y:S01]  /*668f0*/  HMMA.16816.F32.BF16 R24, R20.reuse, R26, R12 ;  /* 0x0000001a1418723c */ /* 0x044fe2000004180c */
[----:B------:R-:W2:Y:S11]  /*66900*/  LDL.LU.64 R14, [R1+0x2bc8] ;  /* 0x002bc800010e7983 */ /* 0x000eb60000300a00 */
[----:B------:R-:W-:Y:S11]  /*66910*/  @!UPT UIADD3 URZ, URZ, URZ, URZ ;  /* 0x0000003f3f3ff290 */ /* 0x000ff6000fffe03f */
[----:B------:R-:W-:Y:S01]  /*66920*/  STL.64 [R1+0x10f0], R24 ;  /* 0x0010f01801007387 */ /* 0x000fe20000100a00 */
[----:B------:R0:W-:Y:S03]  /*66930*/  STL.64 [R1+0x10f8], R26 ;  /* 0x0010f81a01007387 */ /* 0x0001e60000100a00 */
[----:B0-----:R-:W2:Y:S01]  /*66940*/  LDL.LU.64 R26, [R1+0x2bc0] ;  /* 0x002bc000011a7983 */ /* 0x001ea20000300a00 */
        /* <DEDUP_REMOVED lines=15> */
[----:B0-----:R-:W2:Y:S01]  /*66a40*/  LDL.LU.64 R14, [R1+0x2ba0] ;  /* 0x002ba000010e7983 */ /* 0x001ea20000300a00 */
[----:B------:R-:W-:Y:S02]  /*66a50*/  IMAD.MOV.U32 R13, RZ, RZ, R6 ;  /* 0x000000ffff0d7224 */ /* 0x000fe400078e0006 */
[----:B------:R-:W-:Y:S02]  /*66a60*/  IMAD.MOV.U32 R12, RZ, RZ, R7 ;  /* 0x000000ffff0c7224 */ /* 0x000fe400078e0007 */
[----:B---3--:R-:W-:Y:S01]  /*66a70*/  HMMA.16816.F32.BF16 R4, R20, R10, R16 ;  /* 0x0000000a1404723c */ /* 0x008fe20000041810 */
[----:B------:R-:W-:-:S02]  /*66a80*/  IMAD.MOV.U32 R27, RZ, RZ, R10 ;  /* 0x000000ffff1b7224 */ /* 0x000fc400078e000a */
[----:B------:R-:W-:Y:S01]  /*66a90*/  IMAD.MOV.U32 R26, RZ, RZ, R11 ;  /* 0x000000ffff1a7224 */ /* 0x000fe200078e000b */
[----:B------:R-:W0:Y:S04]  /*66aa0*/  LDSM.16.MT88.4 R16, [R0+0x16000] ;  /* 0x016000000010783b */ /* 0x000e280000004200 */
[----:B--2---:R1:W-:Y:S01]  /*66ab0*/  STL.64 [R1+0x2b18], R14 ;  /* 0x002b180e01007387 */ /* 0x0043e20000100a00 */
[----:B------:R-:W-:Y:S11]  /*66ac0*/  STL.64 [R1+0x2b10], R12 ;  /* 0x002b100c01007387 */ /* 0x000ff60000100a00 */
[----:B------:R-:W-:Y:S03]  /*66ad0*/  @!UPT UIADD3 URZ, URZ, URZ, URZ ;  /* 0x0000003f3f3ff290 */ /* 0x000fe6000fffe03f */
[----:B------:R-:W-:Y:S02]  /*66ae0*/  STL.64 [R1+0x10c0], R4 ;  /* 0x0010c00401007387 */ /* 0x000fe40000100a00 */
[----:B------:R-:W-:Y:S01]  /*66af0*/  STL.64 [R1+0x10c8], R6 ;  /* 0x0010c80601007387 */ /* 0x000fe20000100a00 */
[----:B-1----:R-:W2:Y:S04]  /*66b00*/  LDL.64 R14, [R1+0x8] ;  /* 0x00000800010e7983 */ /* 0x002ea80000100a00 */
[----:B--2---:R-:W-:Y:S01]  /*66b10*/  STL.64 [R1+0x2b30], R14 ;  /* 0x002b300e01007387 */ /* 0x004fe20000100a00 */
[----:B------:R-:W-:Y:S02]  /*66b20*/  STL.64 [R1+0x2ae8], R26 ;  /* 0x002ae81a01007387 */ /* 0x000fe40000100a00 */
[----:B------:R1:W-:Y:S02]  /*66b30*/  STL.64 [R1+0x2ae0], R24 ;  /* 0x002ae01801007387 */ /* 0x0003e40000100a00 */
        /* <DEDUP_REMOVED lines=15> */
[----:B--2---:R1:W-:Y:S04]  /*66c30*/  STL.64 [R1+0x2b80], R6 ;  /* 0x002b800601007387 */ /* 0x0043e80000100a00 */
        /* <DEDUP_REMOVED lines=9> */
[----:B------:R-:W4:Y:S02]  /*66cd0*/  LDL.LU R11, [R1+0xf5c] ;  /* 0x000f5c00010b7983 */ /* 0x000f240000300800 */
[----:B------:R-:W2:Y:S01]  /*66ce0*/  LDL.64 R6, [R1+0x68] ;  /* 0x0000680001067983 */ /* 0x000ea20000100a00 */
[----:B----4-:R-:W-:Y:S01]  /*66cf0*/  STL.64 [R1+0x2b90], R10 ;  /* 0x002b900a01007387 */ /* 0x010fe20000100a00 */
[----:B--2---:R1:W-:Y:S03]  /*66d00*/  STL.64 [R1+0x2b88], R8 ;  /* 0x002b880801007387 */ /* 0x0043e60000100a00 */
[----:B-1----:R-:W2:Y:S01]  /*66d10*/  LDL.LU R8, [R1+0xf60] ;  /* 0x000f600001087983 */ /* 0x002ea20000300800 */
[----:B------:R-:W2:Y:S02]  /*66d20*/  LDL.LU R9, [R1+0xf64] ;  /* 0x000f640001097983 */ /* 0x000ea40000300800 */
[----:B------:R-:W2:Y:S02]  /*66d30*/  LDL.LU R10, [R1+0xf68] ;  /* 0x000f6800010a7983 */ /* 0x000ea40000300800 */
[----:B------:R-:W2:Y:S01]  /*66d40*/  LDL.LU R11, [R1+0xf6c] ;  /* 0x000f6c00010b7983 */ /* 0x000ea20000300800 */
[----:B------:R-:W4:Y:S04]  /*66d50*/  LDL.64 R14, [R1+0x18] ;  /* 0x00001800010e7983 */ /* 0x000f280000100a00 */
[----:B----4-:R1:W-:Y:S04]  /*66d60*/  STL.64 [R1+0x2b48], R14 ;  /* 0x002b480e01007387 */ /* 0x0103e80000100a00 */
[----:B-1----:R-:W4:Y:S01]  /*66d70*/  LDL.64 R14, [R1+0x28] ;  /* 0x00002800010e7983 */ /* 0x002f220000100a00 */
[----:B---3--:R-:W-:Y:S02]  /*66d80*/  STL.64 [R1+0x2b08], R26 ;  /* 0x002b081a01007387 */ /* 0x008fe40000100a00 */
[----:B------:R1:W-:Y:S02]  /*66d90*/  STL.64 [R1+0x2b00], R24 ;  /* 0x002b001801007387 */ /* 0x0003e40000100a00 */
[----:B-1----:R-:W3:Y:S01]  /*66da0*/  LDL.LU R24, [R1+0xf00] ;  /* 0x000f000001187983 */ /* 0x002ee20000300800 */
[----:B------:R-:W3:Y:S02]  /*66db0*/  LDL.LU R25, [R1+0xf04] ;  /* 0x000f040001197983 */ /* 0x000ee40000300800 */
[----:B------:R-:W2:Y:S02]  /*66dc0*/  LDL.LU R26, [R1+0xf08] ;  /* 0x000f0800011a7983 */ /* 0x000ea40000300800 */
[----:B------:R-:W2:Y:S02]  /*66dd0*/  LDL.LU R27, [R1+0xf0c] ;  /* 0x000f0c00011b7983 */ /* 0x000ea40000300800 */
[----:B--2---:R-:W-:Y:S01]  /*66de0*/  STL.64 [R1+0x2b28], R26 ;  /* 0x002b281a01007387 */ /* 0x004fe20000100a00 */
[----:B---3--:R1:W-:Y:S03]  /*66df0*/  STL.64 [R1+0x2b20], R24 ;  /* 0x002b201801007387 */ /* 0x0083e60000100a00 */
[----:B-1----:R-:W2:Y:S01]  /*66e00*/  LDL.LU R24, [R1+0xf10] ;  /* 0x000f100001187983 */ /* 0x002ea20000300800 */
[----:B------:R-:W2:Y:S02]  /*66e10*/  LDL.LU R25, [R1+0xf14] ;  /* 0x000f140001197983 */ /* 0x000ea40000300800 */
[----:B------:R-:W3:Y:S02]  /*66e20*/  LDL.LU R26, [R1+0xf18] ;  /* 0x000f1800011a7983 */ /* 0x000ee40000300800 */
[----:B------:R-:W3:Y:S02]  /*66e30*/  LDL.LU R27, [R1+0xf1c] ;  /* 0x000f1c00011b7983 */ /* 0x000ee40000300800 */
[----:B---3--:R-:W-:Y:S01]  /*66e40*/  STL.64 [R1+0x2b40], R26 ;  /* 0x002b401a01007387 */ /* 0x008fe20000100a00 */
[----:B--2---:R1:W-:Y:S03]  /*66e50*/  STL.64 [R1+0x2b38], R24 ;  /* 0x002b381801007387 */ /* 0x0043e60000100a00 */
[----:B-1----:R-:W2:Y:S01]  /*66e60*/  LDL.LU R24, [R1+0xf20] ;  /* 0x000f200001187983 */ /* 0x002ea20000300800 */
[----:B------:R-:W2:Y:S02]  /*66e70*/  LDL.LU R25, [R1+0xf24] ;  /* 0x000f240001197983 */ /* 0x000ea40000300800 */
[----:B------:R-:W2:Y:S02]  /*66e80*/  LDL.LU R26, [R1+0xf28] ;  /* 0x000f2800011a7983 */ /* 0x000ea40000300800 */
[----:B------:R-:W2:Y:S01]  /*66e90*/  LDL.LU R27, [R1+0xf2c] ;  /* 0x000f2c00011b7983 */ /* 0x000ea20000300800 */
[----:B0-----:R-:W-:Y:S01]  /*66ea0*/  STL.64 [R1+0x29a0], R18 ;  /* 0x0029a01201007387 */ /* 0x001fe20000100a00 */
        /* <DEDUP_REMOVED lines=67> */
[----:B------:R-:W4:Y:S01]  /*672e0*/  LDL.LU.64 R12, [R1+0x2b10] ;  /* 0x002b1000010c7983 */ /* 0x000f220000300a00 */
[----:B--2---:R-:W-:Y:S11]  /*672f0*/  HMMA.16816.F32.BF16 R24, R20, R14, R24 ;  /* 0x0000000e1418723c */ /* 0x004ff60000041818 */
[----:B------:R-:W-:Y:S11]  /*67300*/  @!UPT UIADD3 URZ, URZ, URZ, URZ ;  /* 0x0000003f3f3ff290 */ /* 0x000ff6000fffe03f */
[----:B------:R-:W-:Y:S01]  /*67310*/  @!UPT UIADD3 URZ, URZ, URZ, URZ ;  /* 0x0000003f3f3ff290 */ /* 0x000fe2000fffe03f */
[----:B------:R-:W-:Y:S01]  /*67320*/  STL.64 [R1+0x1040], R24 ;  /* 0x0010401801007387 */ /* 0x000fe20000100a00 */
[----:B------:R0:W-:Y:S03]  /*67330*/  STL.64 [R1+0x1048], R26 ;  /* 0x0010481a01007387 */ /* 0x0001e60000100a00 */
[----:B0-----:R-:W3:Y:S01]  /*67340*/  LDL.LU.64 R26, [R1+0x2b08] ;  /* 0x002b0800011a7983 */ /* 0x001ee20000300a00 */
[----:B------:R-:W3:Y:S02]  /*67350*/  LDL.LU.64 R24, [R1+0x2b00] ;  /* 0x002b000001187983 */ /* 0x000ee40000300a00 */
[----:B------:R0:W-:Y:S02]  /*67360*/  STL.64 [R1+0x29a8], R14 ;  /* 0x0029a80e01007387 */ /* 0x0001e40000100a00 */
[----:B0-----:R-:W-:Y:S02]  /*67370*/  IMAD.MOV.U32 R14, RZ, RZ, R4 ;  /* 0x000000ffff0e7224 */ /* 0x001fe400078e0004 */
[----:B------:R-:W-:Y:S01]  /*67380*/  IMAD.MOV.U32 R15, RZ, RZ, R5 ;  /* 0x000000ffff0f7224 */ /* 0x000fe200078e0005 */
[----:B------:R-:W2:Y:S01]  /*67390*/  LDL.LU R4, [R1+0x2afc] ;  /* 0x002afc0001047983 */ /* 0x000ea20000300800 */
[----:B------:R-:W2:Y:S03]  /*673a0*/  LDL.LU R5, [R1+0x2af8] ;  /* 0x002af80001057983 */ /* 0x000ea60000300800 */
[----:B------:R0:W-:Y:S02]  /*673b0*/  STL.64 [R1+0x29b8], R14 ;  /* 0x0029b80e01007387 */ /* 0x0001e40000100a00 */
[----:B0-----:R-:W-:-:S02]  /*673c0*/  IMAD.MOV.U32 R14, RZ, RZ, R2 ;  /* 0x000000ffff0e7224 */ /* 0x001fc400078e0002 */
[----:B------:R-:W-:Y:S01]  /*673d0*/  IMAD.MOV.U32 R15, RZ, RZ, R3 ;  /* 0x000000ffff0f7224 */ /* 0x000fe200078e0003 */
[----:B------:R-:W2:Y:S01]  /*673e0*/  LDL.LU R2, [R1+0x2af4] ;  /* 0x002af40001027983 */ /* 0x000ea20000300800 */
[----:B------:R-:W2:Y:S03]  /*673f0*/  LDL.LU R3, [R1+0x2af0] ;  /* 0x002af00001037983 */ /* 0x000ea60000300800 */
[----:B------:R0:W-:Y:S02]  /*67400*/  STL.64 [R1+0x29d0], R14 ;  /* 0x0029d00e01007387 */ /* 0x0001e40000100a00 */
[----:B0-----:R-:W-:Y:S02]  /*67410*/  IMAD.MOV.U32 R14, RZ, RZ, R9 ;  /* 0x000000ffff0e7224 */ /* 0x001fe400078e0009 */
[----:B------:R-:W-:Y:S01]  /*67420*/  IMAD.MOV.U32 R15, RZ, RZ, R8 ;  /* 0x000000ffff0f7224 */ /* 0x000fe200078e0008 */
[----:B---3--:R-:W-:Y:S11]  /*67430*/  HMMA.16816.F32.BF16 R24, R20, R10, R24 ;  /* 0x0000000a1418723c */ /* 0x008ff60000041818 */
[----:B------:R-:W-:Y:S11]  /*67440*/  @!UPT UIADD3 URZ, URZ, URZ, URZ ;  /* 0x0000003f3f3ff290 */ /* 0x000ff6000fffe03f */
[----:B------:R-:W-:Y:S01]  /*67450*/  @!UPT UIADD3 URZ, URZ, URZ, URZ ;  /* 0x0000003f3f3ff290 */ /* 0x000fe2000fffe03f */
[----:B------:R-:W-:Y:S01]  /*67460*/  STL.64 [R1+0x1030], R24 ;  /* 0x0010301801007387 */ /* 0x000fe20000100a00 */
[----:B------:R0:W-:Y:S03]  /*67470*/  STL.64 [R1+0x1038], R26 ;  /* 0x0010381a01007387 */ /* 0x0001e60000100a00 */
[----:B0-----:R-:W3:Y:S01]  /*67480*/  LDL.LU.64 R26, [R1+0x2ae8] ;  /* 0x002ae800011a7983 */ /* 0x001ee20000300a00 */
        /* <DEDUP_REMOVED lines=29> */
[----:B------:R0:W-:Y:S01]  /*67660*/  STL.64 [R1+0x2a30], R14 ;  /* 0x002a300e01007387 */ /* 0x0001e20000100a00 */
[----:B---3--:R-:W-:Y:S02]  /*67670*/  IMAD.MOV.U32 R18, RZ, RZ, R27 ;  /* 0x000000ffff127224 */ /* 0x008fe400078e001b */
[----:B------:R-:W-:Y:S02]  /*67680*/  IMAD.MOV.U32 R19, RZ, RZ, R26 ;  /* 0x000000ffff137224 */ /* 0x000fe400078e001a */
[----:B0-----:R-:W-:Y:S02]  /*67690*/  IMAD.MOV.U32 R14, RZ, RZ, R17 ;  /* 0x000000ffff0e7224 */ /* 0x001fe400078e0011 */
[----:B------:R-:W-:-:S05]  /*676a0*/  IMAD.MOV.U32 R15, RZ, RZ, R16 ;  /* 0x000000ffff0f7224 */ /* 0x000fca00078e0010 */
[----:B------:R-:W-:Y:S04]  /*676b0*/  STL.64 [R1+0x2a48], R14 ;  /* 0x002a480e01007387 */ /* 0x000fe80000100a00 */
[----:B--2---:R-:W-:Y:S01]  /*676c0*/  STL.64 [R1+0x29f8], R10 ;  /* 0x0029f80a01007387 */ /* 0x004fe20000100a00 */
[----:B------:R0:W-:Y:S03]  /*676d0*/  STL.64 [R1+0x29f0], R8 ;  /* 0x0029f00801007387 */ /* 0x0001e60000100a00 */
[----:B0-----:R-:W2:Y:S01]  /*676e0*/  LDL.LU R8, [R1+0xe40] ;  /* 0x000e400001087983 */ /* 0x001ea20000300800 */
[----:B------:R-:W2:Y:S02]  /*676f0*/  LDL.LU R9, [R1+0xe44] ;  /* 0x000e440001097983 */ /* 0x000ea40000300800 */
[----:B------:R-:W3:Y:S02]  /*67700*/  LDL.LU R10, [R1+0xe48] ;  /* 0x000e4800010a7983 */ /* 0x000ee40000300800 */
[----:B------:R-:W3:Y:S01]  /*67710*/  LDL.LU R11, [R1+0xe4c] ;  /* 0x000e4c00010b7983 */ /* 0x000ee20000300800 */
[----:B------:R4:W-:Y:S02]  /*67720*/  STL.64 [R1+0x2a50], R18 ;  /* 0x002a501201007387 */ /* 0x0009e40000100a00 */
[----:B----4-:R-:W-:-:S02]  /*67730*/  IMAD.MOV.U32 R18, RZ, RZ, R13 ;  /* 0x000000ffff127224 */ /* 0x010fc400078e000d */
[----:B------:R-:W-:-:S05]  /*67740*/  IMAD.MOV.U32 R19, RZ, RZ, R12 ;  /* 0x000000ffff137224 */ /* 0x000fca00078e000c */
[----:B------:R0:W-:Y:S01]  /*67750*/  STL.64 [R1+0x2a68], R18 ;  /* 0x002a681201007387 */ /* 0x0001e20000100a00 */
[----:B------:R-:W4:Y:S02]  /*67760*/  LDL.LU R12, [R1+0xe80] ;  /* 0x000e8000010c7983 */ /* 0x000f240000300800 */
[----:B------:R-:W4:Y:S02]  /*67770*/  LDL.LU R13, [R1+0xe84] ;  /* 0x000e8400010d7983 */ /* 0x000f240000300800 */
[----:B------:R-:W2:Y:S01]  /*67780*/  LDL.LU R14, [R1+0xe88] ;  /* 0x000e8800010e7983 */ /* 0x000ea20000300800 */
[----:B------:R-:W2:Y:S01]  /*67790*/  LDL.LU R15, [R1+0xe8c] ;  /* 0x000e8c00010f7983 */ /* 0x000ea20000300800 */
[----:B0-----:R-:W-:Y:S02]  /*677a0*/  IMAD.MOV.U32 R18, RZ, RZ, R25 ;  /* 0x000000ffff127224 */ /* 0x001fe400078e0019 */
[----:B------:R-:W-:-:S05]  /*677b0*/  IMAD.MOV.U32 R19, RZ, RZ, R24 ;  /* 0x000000ffff137224 */ /* 0x000fca00078e0018 */
[----:B------:R-:W-:Y:S04]  /*677c0*/  STL.64 [R1+0x2a80], R18 ;  /* 0x002a801201007387 */ /* 0x000fe80000100a00 */
[----:B--2---:R-:W-:Y:S01]  /*677d0*/  STL.64 [R1+0x2a60], R14 ;  /* 0x002a600e01007387 */ /* 0x004fe20000100a00 */
[----:B----4-:R0:W-:Y:S03]  /*677e0*/  STL.64 [R1+0x2a58], R12 ;  /* 0x002a580c01007387 */ /* 0x0101e60000100a00 */
[----:B0-----:R-:W2:Y:S01]  /*677f0*/  LDL.LU R12, [R1+0xe90] ;  /* 0x000e9000010c7983 */ /* 0x001ea20000300800 */
[----:B------:R-:W2:Y:S02]  /*67800*/  LDL.LU R13, [R1+0xe94] ;  /* 0x000e9400010d7983 */ /* 0x000ea40000300800 */
[----:B------:R-:W4:Y:S02]  /*67810*/  LDL.LU R14, [R1+0xe98] ;  /* 0x000e9800010e7983 */ /* 0x000f240000300800 */
[----:B------:R-:W4:Y:S01]  /*67820*/  LDL.LU R15, [R1+0xe9c] ;  /* 0x000e9c00010f7983 */ /* 0x000f220000300800 */
[----:B------:R-:W2:Y:S04]  /*67830*/  LDL.64 R18, [R1+0xe8] ;  /* 0x0000e80001127983 */ /* 0x000ea80000100a00 */
[----:B--2---:R-:W-:Y:S01]  /*67840*/  STL.64 [R1+0x2a98], R18 ;  /* 0x002a981201007387 */ /* 0x004fe20000100a00 */
[----:B----4-:R-:W-:Y:S02]  /*67850*/  STL.64 [R1+0x2a78], R14 ;  /* 0x002a780e01007387 */ /* 0x010fe40000100a00 */
[----:B------:R0:W-:Y:S02]  /*67860*/  STL.64 [R1+0x2a70], R12 ;  /* 0x002a700c01007387 */ /* 0x0001e40000100a00 */
        /* <DEDUP_REMOVED lines=12> */
[----:B------:R-:W4:Y:S01]  /*67930*/  LDL.LU R15, [R1+0xebc] ;  /* 0x000ebc00010f7983 */ /* 0x000f220000300800 */
[----:B------:R-:W2:Y:S01]  /*67940*/  LDL.LU R24, [R1+0xee0] ;  /* 0x000ee00001187983 */ /* 0x000ea20000300800 */
[----:B------:R-:W3:Y:S02]  /*67950*/  LDL.LU R25, [R1+0xee4] ;  /* 0x000ee40001197983 */ /* 0x000ee40000300800 */
[----:B------:R-:W3:Y:S02]  /*67960*/  LDL.LU R26, [R1+0xee8] ;  /* 0x000ee800011a7983 */ /* 0x000ee40000300800 */
[----:B------:R-:W3:Y:S01]  /*67970*/  LDL.LU R27, [R1+0xeec] ;  /* 0x000eec00011b7983 */ /* 0x000ee20000300800 */
        /* <DEDUP_REMOVED lines=24> */
[----:B------:R-:W-:Y:S01]  /*67b00*/  HMMA.16816.F32.BF16 R20, R20, R6, R24 ;  /* 0x000000061414723c */ /* 0x000fe20000041818 */
[----:B----4-:R-:W-:Y:S01]  /*67b10*/  STL.64 [R1+0x2a40], R10 ;  /* 0x002a400a01007387 */ /* 0x010fe20000100a00 */
[----:B---3--:R0:W-:Y:S03]  /*67b20*/  STL.64 [R1+0x2a38], R8 ;  /* 0x002a380801007387 */ /* 0x0081e60000100a00 */
[----:B0-----:R-:W3:Y:S01]  /*67b30*/  LDL.LU R8, [R1+0xe70] ;  /* 0x000e700001087983 */ /* 0x001ee20000300800 */
[----:B------:R-:W3:Y:S02]  /*67b40*/  LDL.LU R9, [R1+0xe74] ;  /* 0x000e740001097983 */ /* 0x000ee40000300800 */
[----:B------:R-:W3:Y:S02]  /*67b50*/  LDL.LU R10, [R1+0xe78] ;  /* 0x000e7800010a7983 */ /* 0x000ee40000300800 */
[----:B------:R-:W3:Y:S01]  /*67b60*/  LDL.LU R11, [R1+0xe7c] ;  /* 0x000e7c00010b7983 */ /* 0x000ee20000300800 */
[----:B------:R-:W2:Y:S01]  /*67b70*/  LDL.LU.64 R26, [R1+0x2ad0] ;  /* 0x002ad000011a7983 */ /* 0x000ea20000300a00 */
[----:B------:R-:W2:Y:S02]  /*67b80*/  LDL.LU.64 R24, [R1+0x2ac8] ;  /* 0x002ac80001187983 */ /* 0x000ea40000300a00 */
[----:B------:R-:W-:-:S02]  /*67b90*/  IMAD.MOV.U32 R18, RZ, RZ, R3 ;  /* 0x000000ffff127224 */ /* 0x000fc400078e0003 */
[----:B------:R-:W-:-:S07]  /*67ba0*/  IMAD.MOV.U32 R19, RZ, RZ, R2 ;  /* 0x000000ffff137224 */ /* 0x000fce00078e0002 */
[----:B------:R0:W-:Y:S01]  /*67bb0*/  STL.64 [R1+0x1020], R20 ;  /* 0x0010201401007387 */ /* 0x0001e20000100a00 */
[----:B------:R1:W-:Y:S03]  /*67bc0*/  STL.64 [R1+0x1028], R22 ;  /* 0x0010281601007387 */ /* 0x0003e60000100a00 */
[----:B0-----:R-:W4:Y:S01]  /*67bd0*/  LDL.LU R20, [R1+0xe00] ;  /* 0x000e000001147983 */ /* 0x001f220000300800 */
[----:B------:R-:W4:Y:S02]  /*67be0*/  LDL.LU R21, [R1+0xe04] ;  /* 0x000e040001157983 */ /* 0x000f240000300800 */
[----:B-1----:R-:W4:Y:S02]  /*67bf0*/  LDL.LU R22, [R1+0xe08] ;  /* 0x000e080001167983 */ /* 0x002f240000300800 */
[----:B------:R-:W4:Y:S01]  /*67c00*/  LDL.LU R23, [R1+0xe0c] ;  /* 0x000e0c0001177983 */ /* 0x000f220000300800 */
        /* <DEDUP_REMOVED lines=46> */
[C---:B---3--:R-:W-:Y:S01]  /*67ef0*/  HMMA.16816.F32.BF16 R12, R24.reuse, R14, R8 ;  /* 0x0000000e180c723c */ /* 0x048fe20000041808 */
[----:B------:R-:W3:Y:S01]  /*67f00*/  LDL.LU.64 R10, [R1+0x2a40] ;  /* 0x002a4000010a7983 */ /* 0x000ee20000300a00 */
[----:B------:R-:W3:Y:S11]  /*67f10*/  LDL.LU.64 R8, [R1+0x2a38] ;  /* 0x002a380001087983 */ /* 0x000ef60000300a00 */
[----:B------:R-:W-:Y:S10]  /*67f20*/  @!UPT UIADD3 URZ, URZ, URZ, URZ ;  /* 0x0000003f3f3ff290 */ /* 0x000ff4000fffe03f */
        /* <DEDUP_REMOVED lines=39> */
[----:B------:R-:W2:Y:S11]  /*681a0*/  LDL.LU.64 R10, [R1+0x29b0] ;  /* 0x0029b000010a7983 */ /* 0x000eb60000300a00 */
[----:B------:R-:W-:Y:S10]  /*681b0*/  @!UPT UIADD3 URZ, URZ, URZ, URZ ;  /* 0x0000003f3f3ff290 */ /* 0x000ff4000fffe03f */
[----:B------:R-:W-:Y:S01]  /*681c0*/  STL.64 [R1+0x1210], R12 ;  /* 0x0012100c01007387 */ /* 0x000fe20000100a00 */
[----:B------:R0:W-:Y:S03]  /*681d0*/  STL.64 [R1+0x1218], R14 ;  /* 0x0012180e01007387 */ /* 0x0001e60000100a00 */
[----:B0-----:R-:W4:Y:S02]  /*681e0*/  LDL.LU.64 R14, [R1+0x29a8] ;  /* 0x0029a800010e7983 */ /* 0x001f240000300a00 */
[C---:B----4-:R-:W-:Y:S02]  /*681f0*/  HMMA.16816.F32.BF16 R20, R24.reuse, R14, R20 ;  /* 0x0000000e1814723c */ /* 0x050fe40000041814 */
[----:B------:R0:W-:Y:S01]  /*68200*/  STL.64 [R1+0x2948], R14 ;  /* 0x0029480e01007387 */ /* 0x0001e20000100a00 */
[----:B------:R-:W3:Y:S11]  /*68210*/  LDL.LU R12, [R1+0xda0] ;  /* 0x000da000010c7983 */ /* 0x000ef60000300800 */
[----:B------:R-:W-:Y:S09]  /*68220*/  @!UPT UIADD3 URZ, URZ, URZ, URZ ;  /* 0x0000003f3f3ff290 */ /* 0x000ff2000fffe03f */
[----:B------:R-:W-:Y:S01]  /*68230*/  STL.64 [R1+0x1200], R20 ;  /* 0x0012001401007387 */ /* 0x000fe20000100a00 */
[----:B------:R-:W-:Y:S02]  /*68240*/  STL.64 [R1+0x1208], R22 ;  /* 0x0012081601007387 */ /* 0x000fe40000100a00 */
[----:B------:R-:W3:Y:S02]  /*68250*/  LDL.LU R13, [R1+0xda4] ;  /* 0x000da400010d7983 */ /* 0x000ee40000300800 */
[----:B0-----:R-:W4:Y:S01]  /*68260*/  LDL.LU R14, [R1+0xda8] ;  /* 0x000da800010e7983 */ /* 0x001f220000300800 */
[----:B------:R-:W4:Y:S04]  /*68270*/  LDL.LU R15, [R1+0xdac] ;  /* 0x000dac00010f7983 */ /* 0x000f280000300800 */
[----:B------:R-:W0:Y:S01]  /*68280*/  LDSM.16.MT88.4 R20, [R0+0x16080] ;  /* 0x016080000014783b */ /* 0x000e220000004200 */
[----:B--2---:R-:W-:Y:S03]  /*68290*/  HMMA.16816.F32.BF16 R16, R24, R10, R16 ;  /* 0x0000000a1810723c */ /* 0x004fe60000041810 */
[----:B----4-:R1:W-:Y:S01]  /*682a0*/  STL.64 [R1+0x2958], R14 ;  /* 0x0029580e01007387 */ /* 0x0103e20000100a00 */
[----:B---3--:R-:W-:Y:S02]  /*682b0*/  STL.64 [R1+0x2950], R12 ;  /* 0x0029500c01007387 */ /* 0x008fe40000100a00 */
[----:B-1----:R-:W-:-:S02]  /*682c0*/  IMAD.MOV.U32 R14, RZ, RZ, R3 ;  /* 0x000000ffff0e7224 */ /* 0x002fc400078e0003 */
[----:B------:R-:W-:-:S05]  /*682d0*/  IMAD.MOV.U32 R15, RZ, RZ, R2 ;  /* 0x000000ffff0f7224 */ /* 0x000fca00078e0002 */
[----:B------:R1:W-:Y:S04]  /*682e0*/  STL.64 [R1+0x2968], R14 ;  /* 0x0029680e01007387 */ /* 0x0003e80000100a00 */
[----:B-1----:R-:W2:Y:S04]  /*682f0*/  LDL.64 R14, [R1+0xf8] ;  /* 0x0000f800010e7983 */ /* 0x002ea80000100a00 */
[----:B--2---:R1:W-:Y:S04]  /*68300*/  STL.64 [R1+0x2980], R14 ;  /* 0x0029800e01007387 */ /* 0x0043e80000100a00 */
[----:B-1----:R-:W2:Y:S01]  /*68310*/  LDL.64 R14, [R1+0x108] ;  /* 0x00010800010e7983 */ /* 0x002ea20000100a00 */
[----:B0-----:R0:W-:Y:S02]  /*68320*/  STL [R1+0x2878], R20 ;  /* 0x0028781401007387 */ /* 0x0011e40000100800 */
[----:B------:R1:W-:Y:S02]  /*68330*/  STL [R1+0x2874], R21 ;  /* 0x0028741501007387 */ /* 0x0003e40000100800 */
[----:B------:R3:W-:Y:S01]  /*68340*/  STL [R1+0x2870], R22 ;  /* 0x0028701601007387 */ /* 0x0007e20000100800 */
[----:B------:R4:W-:Y:S04]  /*68350*/  STL [R1+0x286c], R23 ;  /* 0x00286c1701007387 */ /* 0x0009e80000100800 */
[----:B0-----:R-:W2:Y:S01]  /*68360*/  LDL.LU R20, [R1+0xde0] ;  /* 0x000de00001147983 */ /* 0x001ea20000300800 */
[----:B-1----:R-:W2:Y:S02]  /*68370*/  LDL.LU R21, [R1+0xde4] ;  /* 0x000de40001157983 */ /* 0x002ea40000300800 */
[----:B---3--:R-:W2:Y:S02]  /*68380*/  LDL.LU R22, [R1+0xde8] ;  /* 0x000de80001167983 */ /* 0x008ea40000300800 */
[----:B----4-:R-:W2:Y:S01]  /*68390*/  LDL.LU R23, [R1+0xdec] ;  /* 0x000dec0001177983 */ /* 0x010ea20000300800 */
[----:B------:R-:W-:Y:S01]  /*683a0*/  STL.64 [R1+0x11f0], R16 ;  /* 0x0011f01001007387 */ /* 0x000fe20000100a00 */
[----:B------:R0:W-:Y:S03]  /*683b0*/  STL.64 [R1+0x11f8], R18 ;  /* 0x0011f81201007387 */ /* 0x0001e60000100a00 */
[----:B0-----:R-:W3:Y:S01]  /*683c0*/  LDL.LU.64 R18, [R1+0x29a0] ;  /* 0x0029a00001127983 */ /* 0x001ee20000300a00 */
[----:B------:R-:W3:Y:S02]  /*683d0*/  LDL.LU.64 R16, [R1+0x2998] ;  /* 0x0029980001107983 */ /* 0x000ee40000300a00 */
[----:B------:R0:W-:Y:S02]  /*683e0*/  STL.64 [R1+0x28a8], R10 ;  /* 0x0028a80a01007387 */ /* 0x0001e40000100a00 */
[----:B0-----:R-:W4:Y:S04]  /*683f0*/  LDL.64 R10, [R1+0xa8] ;  /* 0x0000a800010a7983 */ /* 0x001f280000100a00 */
[----:B----4-:R0:W-:Y:S04]  /*68400*/  STL.64 [R1+0x2940], R10 ;  /* 0x0029400a01007387 */ /* 0x0101e80000100a00 */
[----:B0-----:R-:W4:Y:S04]  /*68410*/  LDL.64 R10, [R1+0xd8] ;  /* 0x0000d800010a7983 */ /* 0x001f280000100a00 */
        /* <DEDUP_REMOVED lines=9> */
[----:B------:R-:W4:Y:S02]  /*684b0*/  LDL.LU R10, [R1+0xdc8] ;  /* 0x000dc800010a7983 */ /* 0x000f240000300800 */
[----:B------:R-:W4:Y:S01]  /*684c0*/  LDL.LU R11, [R1+0xdcc] ;  /* 0x000dcc00010b7983 */ /* 0x000f220000300800 */
[----:B------:R-:W-:Y:S01]  /*684d0*/  HMMA.16816.F32.BF16 R24, R24, R6, R20 ;  /* 0x000000061818723c */ /* 0x000fe20000041814 */
[----:B----4-:R-:W-:Y:S01]  /*684e0*/  STL.64 [R1+0x2990], R10 ;  /* 0x0029900a01007387 */ /* 0x010fe20000100a00 */
[----:B--2---:R0:W-:Y:S03]  /*684f0*/  STL.64 [R1+0x2988], R8 ;  /* 0x0029880801007387 */ /* 0x0041e60000100a00 */
[----:B0-----:R-:W3:Y:S01]  /*68500*/  LDL.LU R8, [R1+0xdd0] ;  /* 0x000dd00001087983 */ /* 0x001ee20000300800 */
[----:B------:R-:W3:Y:S02]  /*68510*/  LDL.LU R9, [R1+0xdd4] ;  /* 0x000dd40001097983 */ /* 0x000ee40000300800 */
[----:B------:R-:W3:Y:S02]  /*68520*/  LDL.LU R10, [R1+0xdd8] ;  /* 0x000dd800010a7983 */ /* 0x000ee40000300800 */
[----:B------:R-:W3:Y:S01]  /*68530*/  LDL.LU R11, [R1+0xddc] ;  /* 0x000ddc00010b7983 */ /* 0x000ee20000300800 */
[----:B------:R-:W2:Y:S11]  /*68540*/  LDL.LU R20, [R1+0xd80] ;  /* 0x000d800001147983 */ /* 0x000eb60000300800 */
[----:B------:R-:W-:Y:S01]  /*68550*/  @!UPT UIADD3 URZ, URZ, URZ, URZ ;  /* 0x0000003f3f3ff290 */ /* 0x000fe2000fffe03f */
[----:B------:R-:W-:Y:S02]  /*68560*/  STL.64 [R1+0xf90], R24 ;  /* 0x000f901801007387 */ /* 0x000fe40000100a00 */
[----:B------:R0:W-:Y:S02]  /*68570*/  STL.64 [R1+0xf98], R26 ;  /* 0x000f981a01007387 */ /* 0x0001e40000100a00 */
[----:B------:R-:W2:Y:S01]  /*68580*/  LDL.LU R21, [R1+0xd84] ;  /* 0x000d840001157983 */ /* 0x000ea20000300800 */
[----:B------:R-:W2:Y:S01]  /*68590*/  LDL.LU R22, [R1+0xd88] ;  /* 0x000d880001167983 */ /* 0x000ea20000300800 */
[----:B------:R-:W2:Y:S02]  /*685a0*/  LDL.LU R23, [R1+0xd8c] ;  /* 0x000d8c0001177983 */ /* 0x000ea40000300800 */
[----:B------:R-:W-:Y:S02]  /*685b0*/  IMAD.MOV.U32 R3, RZ, RZ, R14 ;  /* 0x000000ffff037224 */ /* 0x000fe400078e000e */
[----:B------:R-:W-:Y:S01]  /*685c0*/  IMAD.MOV.U32 R2, RZ, RZ, R15 ;  /* 0x000000ffff027224 */ /* 0x000fe200078e000f */
[----:B0-----:R-:W2:Y:S01]  /*685d0*/  LDL.64 R26, [R1+0x98] ;  /* 0x00009800011a7983 */ /* 0x001ea20000100a00 */
[C---:B---3--:R-:W-:Y:S11]  /*685e0*/  HMMA.16816.F32.BF16 R8, R16.reuse, R14, R8 ;  /* 0x0000000e1008723c */ /* 0x048ff60000041808 */
[----:B------:R-:W-:Y:S11]  /*685f0*/  @!UPT UIADD3 URZ, URZ, URZ, URZ ;  /* 0x0000003f3f3ff290 */ /* 0x000ff6000fffe03f */
[----:B------:R-:W-:Y:S01]  /*68600*/  @!UPT UIADD3 URZ, URZ, URZ, URZ ;  /* 0x0000003f3f3ff290 */ /* 0x000fe2000fffe03f */
[----:B------:R-:W-:Y:S01]  /*68610*/  STL.64 [R1+0x1670], R8 ;  /* 0x0016700801007387 */ /* 0x000fe20000100a00 */
[----:B------:R0:W-:Y:S03]  /*68620*/  STL.64 [R1+0x1678], R10 ;  /* 0x0016780a01007387 */ /* 0x0001e60000100a00 */
[----:B0-----:R-:W3:Y:S01]  /*68630*/  LDL.LU.64 R10, [R1+0x2990] ;  /* 0x00299000010a7983 */ /* 0x001ee20000300a00 */
[----:B------:R-:W3:Y:S02]  /*68640*/  LDL.LU.64 R8, [R1+0x2988] ;  /* 0x0029880001087983 */ /* 0x000ee40000300a00 */
[----:B------:R-:W3:Y:S02]  /*68650*/  LDL.LU.64 R14, [R1+0x2980] ;  /* 0x00298000010e7983 */ /* 0x000ee40000300a00 */
[----:B------:R-:W-:Y:S01]  /*68660*/  STL [R1+0x2880], R2 ;  /* 0x0028800201007387 */ /* 0x000fe20000100800 */
[----:B------:R-:W-:Y:S01]  /*68670*/  STL [R1+0x287c], R3 ;  /* 0x00287c0301007387 */ /* 0x000fe20000100800 */
        /* <DEDUP_REMOVED lines=9> */
[----:B------:R-:W-:Y:S01]  /*68710*/  STL [R1+0x2888], R5 ;  /* 0x0028880501007387 */ /* 0x000fe20000100800 */
[----:B------:R-:W-:Y:S01]  /*68720*/  STL [R1+0x2884], R28 ;  /* 0x0028841c01007387 */ /* 0x000fe20000100800 */
[C---:B---3--:R-:W-:Y:S03]  /*68730*/  HMMA.16816.F32.BF16 R12, R16.reuse, R14, R8 ;  /* 0x0000000e100c723c */ /* 0x048fe60000041808 */
[----:B------:R-:W3:Y:S11]  /*68740*/  LDL.LU.64 R10, [R1+0x2960] ;  /* 0x00296000010a7983 */ /* 0x000ef60000300a00 */
[----:B------:R-:W-:Y:S09]  /*68750*/  @!UPT UIADD3 URZ, URZ, URZ, URZ ;  /* 0x0000003f3f3ff290 */ /* 0x000ff2000fffe03f */
[----:B------:R-:W-:Y:S01]  /*68760*/  STL.64 [R1+0x1640], R12 ;  /* 0x0016400c01007387 */ /* 0x000fe20000100a00 */
[----:B------:R0:W-:Y:S03]  /*68770*/  STL.64 [R1+0x1648], R14 ;  /* 0x0016480e01007387 */ /* 0x0001e60000100a00 */
[----:B0-----:R-:W3:Y:S01]  /*68780*/  LDL.LU.64 R14, [R1+0x2958] ;  /* 0x00295800010e7983 */ /* 0x001ee20000300a00 */
[----:B------:R-:W3:Y:S02]  /*68790*/  LDL.LU.64 R12, [R1+0x2950] ;  /* 0x00295000010c7983 */ /* 0x000ee40000300a00 */
[----:B---3--:R-:W-:Y:S11]  /*687a0*/  HMMA.16816.F32.BF16 R12, R16, R10, R12 ;  /* 0x0000000a100c723c */ /* 0x008ff6000004180c */
[----:B------:R-:W-:Y:S11]  /*687b0*/  @!UPT UIADD3 URZ, URZ, URZ, URZ ;  /* 0x0000003f3f3ff290 */ /* 0x000ff6000fffe03f */
[----:B------:R-:W-:Y:S01]  /*687c0*/  @!UPT UIADD3 URZ, URZ, URZ, URZ ;  /* 0x0000003f3f3ff290 */ /* 0x000fe2000fffe03f */
[----:B------:R-:W-:Y:S01]  /*687d0*/  STL.64 [R1+0x1630], R12 ;  /* 0x0016300c01007387 */ /* 0x000fe20000100a00 */
[----:B------:R0:W-:Y:S03]  /*687e0*/  STL.64 [R1+0x1638], R14 ;  /* 0x0016380e01007387 */ /* 0x0001e60000100a00 */
[----:B0-----:R-:W3:Y:S01]  /*687f0*/  LDL.LU.64 R14, [R1+0x2948] ;  /* 0x00294800010e7983 */ /* 0x001ee20000300a00 */
[----:B------:R-:W-:Y:S02]  /*68800*/  IMAD.MOV.U32 R12, RZ, RZ, R11 ;  /* 0x000000ffff0c7224 */ /* 0x000fe400078e000b */
[----:B------:R-:W-:Y:S02]  /*68810*/  IMAD.MOV.U32 R13, RZ, RZ, R10 ;  /* 0x000000ffff0d7224 */ /* 0x000fe400078e000a */
[----:B------:R-:W4:Y:S01]  /*68820*/  LDL.LU.64 R10, [R1+0x2940] ;  /* 0x00294000010a7983 */ /* 0x000f220000300a00 */
[----:B------:R0:W-:Y:S02]  /*68830*/  STL [R1+0x2890], R12 ;  /* 0x0028900c01007387 */ /* 0x0001e40000100800 */
[----:B------:R1:W-:Y:S01]  /*68840*/  STL [R1+0x288c], R13 ;  /* 0x00288c0d01007387 */ /* 0x0003e20000100800 */
[----:B---3--:R3:W-:Y:S01]  /*68850*/  STL.64 [R1+0x28d8], R14 ;  /* 0x0028d80e01007387 */ /* 0x0087e20000100a00 */
[----:B0-----:R-:W2:Y:S02]  /*68860*/  LDL.LU R12, [R1+0xd90] ;  /* 0x000d9000010c7983 */ /* 0x001ea40000300800 */
[----:B-1----:R-:W2:Y:S01]  /*68870*/  LDL.LU R13, [R1+0xd94] ;  /* 0x000d9400010d7983 */ /* 0x002ea20000300800 */
[----:B---3--:R-:W2:Y:S01]  /*68880*/  LDL.LU R14, [R1+0xd98] ;  /* 0x000d9800010e7983 */ /* 0x008ea20000300800 */
[----:B------:R-:W2:Y:S02]  /*68890*/  LDL.LU R15, [R1+0xd9c] ;  /* 0x000d9c00010f7983 */ /* 0x000ea40000300800 */
[----:B----4-:R-:W-:-:S02]  /*688a0*/  IMAD.MOV.U32 R4, RZ, RZ, R10 ;  /* 0x000000ffff047224 */ /* 0x010fc400078e000a */
[----:B------:R-:W-:Y:S01]  /*688b0*/  IMAD.MOV.U32 R29, RZ, RZ, R11 ;  /* 0x000000ffff1d7224 */ /* 0x000fe200078e000b */
[C---:B--2---:R-:W-:Y:S11]  /*688c0*/  HMMA.16816.F32.BF16 R12, R16.reuse, R10, R12 ;  /* 0x0000000a100c723c */ /* 0x044ff6000004180c */
[----:B------:R-:W-:Y:S11]  /*688d0*/  @!UPT UIADD3 URZ, URZ, URZ, URZ ;  /* 0x0000003f3f3ff290 */ /* 0x000ff6000fffe03f */
[----:B------:R-:W-:Y:S01]  /*688e0*/  @!UPT UIADD3 URZ, URZ, URZ, URZ ;  /* 0x0000003f3f3ff290 */ /* 0x000fe2000fffe03f */
[----:B------:R-:W-:Y:S01]  /*688f0*/  STL.64 [R1+0x11e0], R12 ;  /* 0x0011e00c01007387 */ /* 0x000fe20000100a00 */
[----:B------:R-:W-:Y:S02]  /*68900*/  STL.64 [R1+0x11e8], R14 ;  /* 0x0011e80e01007387 */ /* 0x000fe40000100a00 */
[----:B------:R-:W-:Y:S02]  /*68910*/  STL.64 [R1+0x28f8], R6 ;  /* 0x0028f80601007387 */ /* 0x000fe40000100a00 */
[----:B------:R0:W-:Y:S01]  /*68920*/  STL [R1+0x28f0], R4 ;  /* 0x0028f00401007387 */ /* 0x0001e20000100800 */
[----:B------:R-:W2:Y:S01]  /*68930*/  LDL.LU R8, [R1+0xd00] ;  /* 0x000d000001087983 */ /* 0x000ea20000300800 */
[----:B------:R-:W2:Y:S02]  /*68940*/  LDL.LU R9, [R1+0xd04] ;  /* 0x000d040001097983 */ /* 0x000ea40000300800 */
[----:B------:R-:W3:Y:S02]  /*68950*/  LDL.LU R10, [R1+0xd08] ;  /* 0x000d0800010a7983 */ /* 0x000ee40000300800 */
[----:B------:R-:W3:Y:S01]  /*68960*/  LDL.LU R11, [R1+0xd0c] ;  /* 0x000d0c00010b7983 */ /* 0x000ee20000300800 */
[----:B0-----:R-:W-:Y:S01]  /*68970*/  HMMA.16816.F32.BF16 R4, R16, R26, R20 ;  /* 0x0000001a1004723c */ /* 0x001fe20000041814 */
[----:B---3--:R0:W-:Y:S01]  /*68980*/  STL.64 [R1+0x28b8], R10 ;  /* 0x0028b80a01007387 */ /* 0x0081e20000100a00 */
[----:B--2---:R-:W-:Y:S03]  /*68990*/  STL.64 [R1+0x28b0], R8 ;  /* 0x0028b00801007387 */ /* 0x004fe60000100a00 */
[----:B0-----:R-:W2:Y:S04]  /*689a0*/  LDL R10, [R1+0x8] ;  /* 0x00000800010a7983 */ /* 0x001ea80000100800 */
[----:B------:R-:W2:Y:S01]  /*689b0*/  LDL R11, [R1+0xc] ;  /* 0x00000c00010b7983 */ /* 0x000ea20000100800 */
[----:B------:R-:W-:-:S02]  /*689c0*/  IMAD.MOV.U32 R22, RZ, RZ, R26 ;  /* 0x000000ffff167224 */ /* 0x000fc400078e001a */
[----:B------:R-:W-:Y:S01]  /*689d0*/  IMAD.MOV.U32 R23, RZ, RZ, R27 ;  /* 0x000000ffff177224 */ /* 0x000fe200078e001b */
[----:B--2---:R-:W-:Y:S10]  /*689e0*/  STL.64 [R1+0x28d0], R10 ;  /* 0x0028d00a01007387 */ /* 0x004ff40000100a00 */
[----:B------:R-:W-:Y:S02]  /*689f0*/  STL.64 [R1+0x11d0], R4 ;  /* 0x0011d00401007387 */ /* 0x000fe40000100a00 */
[----:B------:R-:W-:Y:S02]  /*68a00*/  STL.64 [R1+0x11d8], R6 ;  /* 0x0011d80601007387 */ /* 0x000fe40000100a00 */
[----:B------:R0:W-:Y:S01]  /*68a10*/  STL.64 [R1+0x2938], R22 ;  /* 0x0029381601007387 */ /* 0x0001e20000100a00 */
[----:B------:R-:W2:Y:S01]  /*68a20*/  LDL.LU R20, [R1+0xd70] ;  /* 0x000d700001147983 */ /* 0x000ea20000300800 */
[----:B------:R-:W2:Y:S03]  /*68a30*/  LDL.LU R21, [R1+0xd74] ;  /* 0x000d740001157983 */ /* 0x000ea60000300800 */
[----:B0-----:R-:W2:Y:S01]  /*68a40*/  LDL.LU R22, [R1+0xd78] ;  /* 0x000d780001167983 */ /* 0x001ea20000300800 */
[----:B------:R-:W2:Y:S02]  /*68a50*/  LDL.LU R23, [R1+0xd7c] ;  /* 0x000d7c0001177983 */ /* 0x000ea40000300800 */
[----:B------:R-:W2:Y:S02]  /*68a60*/  LDL.64 R26, [R1+0x68] ;  /* 0x00006800011a7983 */ /* 0x000ea40000100a00 */
[----:B------:R-:W3:Y:S01]  /*68a70*/  LDL.LU R12, [R1+0xd20] ;  /* 0x000d2000010c7983 */ /* 0x000ee20000300800 */
[----:B------:R-:W3:Y:S01]  /*68a80*/  LDL.LU R13, [R1+0xd24] ;  /* 0x000d2400010d7983 */ /* 0x000ee20000300800 */
[----:B------:R-:W4:Y:S02]  /*68a90*/  LDL.LU R14, [R1+0xd28] ;  /* 0x000d2800010e7983 */ /* 0x000f240000300800 */
[----:B------:R-:W4:Y:S02]  /*68aa0*/  LDL.LU R15, [R1+0xd2c] ;  /* 0x000d2c00010f7983 */ /* 0x000f240000300800 */
[----:B------:R-:W2:Y:S01]  /*68ab0*/  LDL.LU R4, [R1+0xd30] ;  /* 0x000d300001047983 */ /* 0x000ea20000300800 */
[----:B------:R-:W2:Y:S01]  /*68ac0*/  LDL.LU R5, [R1+0xd34] ;  /* 0x000d340001057983 */ /* 0x000ea20000300800 */
[----:B------:R-:W2:Y:S02]  /*68ad0*/  LDL.LU R6, [R1+0xd38] ;  /* 0x000d380001067983 */ /* 0x000ea40000300800 */
[----:B------:R-:W2:Y:S02]  /*68ae0*/  LDL.LU R7, [R1+0xd3c] ;  /* 0x000d3c0001077983 */ /* 0x000ea40000300800 */
        /* <DEDUP_REMOVED lines=8> */
[----:B---3--:R1:W-:Y:S01]  /*68b70*/  STL.64 [R1+0x28e0], R12 ;  /* 0x0028e00c01007387 */ /* 0x0083e20000100a00 */
[----:B0-----:R-:W3:Y:S01]  /*68b80*/  LDL.64 R14, [R1+0x28] ;  /* 0x00002800010e7983 */ /* 0x001ee20000100a00 */
[----:B------:R-:W-:Y:S03]  /*68b90*/  HMMA.16816.F32.BF16 R20, R16, R26, R20 ;  /* 0x0000001a1014723c */ /* 0x000fe60000041814 */
[----:B---3--:R0:W-:Y:S01]  /*68ba0*/  STL.64 [R1+0x2910], R14 ;  /* 0x0029100e01007387 */ /* 0x0081e20000100a00 */
[----:B-1----:R-:W3:Y:S02]  /*68bb0*/  LDL.LU R12, [R1+0xd40] ;  /* 0x000d4000010c7983 */ /* 0x002ee40000300800 */
[----:B------:R-:W3:Y:S01]  /*68bc0*/  LDL.LU R13, [R1+0xd44] ;  /* 0x000d4400010d7983 */ /* 0x000ee20000300800 */
[----:B0-----:R-:W4:Y:S01]  /*68bd0*/  LDL.LU R14, [R1+0xd48] ;  /* 0x000d4800010e7983 */ /* 0x001f220000300800 */
[----:B------:R-:W4:Y:S03]  /*68be0*/  LDL.LU R15, [R1+0xd4c] ;  /* 0x000d4c00010f7983 */ /* 0x000f260000300800 */
[----:B----4-:R-:W-:Y:S01]  /*68bf0*/  STL.64 [R1+0x2928], R14 ;  /* 0x0029280e01007387 */ /* 0x010fe20000100a00 */
[----:B---3--:R0:W-:Y:S03]  /*68c00*/  STL.64 [R1+0x2920], R12 ;  /* 0x0029200c01007387 */ /* 0x0081e60000100a00 */
[----:B0-----:R-:W3:Y:S01]  /*68c10*/  LDL.LU R12, [R1+0xd50] ;  /* 0x000d5000010c7983 */ /* 0x001ee20000300800 */
[----:B------:R-:W3:Y:S02]  /*68c20*/  LDL.LU R13, [R1+0xd54] ;  /* 0x000d5400010d7983 */ /* 0x000ee40000300800 */
[----:B------:R-:W3:Y:S02]  /*68c30*/  LDL.LU R14, [R1+0xd58] ;  /* 0x000d5800010e7983 */ /* 0x000ee40000300800 */
[----:B------:R-:W3:Y:S01]  /*68c40*/  LDL.LU R15, [R1+0xd5c] ;  /* 0x000d5c00010f7983 */ /* 0x000ee20000300800 */
[----:B------:R-:W4:Y:S02]  /*68c50*/  LDL.64 R10, [R1+0x18] ;  /* 0x00001800010a7983 */ /* 0x000f240000100a00 */
[----:B------:R-:W-:Y:S02]  /*68c60*/  STL.64 [R1+0x11c0], R20 ;  /* 0x0011c01401007387 */ /* 0x000fe40000100a00 */
[----:B------:R0:W-:Y:S02]  /*68c70*/  STL.64 [R1+0x11c8], R22 ;  /* 0x0011c81601007387 */ /* 0x0001e40000100a00 */
[----:B0-----:R-:W2:Y:S01]  /*68c80*/  LDL.LU.64 R22, [R1+0x2938] ;  /* 0x0029380001167983 */ /* 0x001ea20000300a00 */
[----:B------:R-:W-:-:S02]  /*68c90*/  IMAD.MOV.U32 R20, RZ, RZ, R26 ;  /* 0x000000ffff147224 */ /* 0x000fc400078e001a */
[----:B------:R-:W-:Y:S02]  /*68ca0*/  IMAD.MOV.U32 R21, RZ, RZ, R27 ;  /* 0x000000ffff157224 */ /* 0x000fe400078e001b */
[----:B------:R-:W0:Y:S04]  /*68cb0*/  LDSM.16.MT88.4 R24, [R0+0x16100] ;  /* 0x016100000018783b */ /* 0x000e280000004200 */
[----:B--2---:R-:W-:Y:S01]  /*68cc0*/  STL.64 [R1+0x28a0], R22 ;  /* 0x0028a01601007387 */ /* 0x004fe20000100a00 */
[----:B------:R1:W-:Y:S03]  /*68cd0*/  STL.64 [R1+0x2898], R20 ;  /* 0x0028981401007387 */ /* 0x0003e60000100a00 */
[----:B-1----:R-:W2:Y:S01]  /*68ce0*/  LDL.LU R20, [R1+0xcf0] ;  /* 0x000cf00001147983 */ /* 0x002ea20000300800 */
[----:B------:R-:W2:Y:S02]  /*68cf0*/  LDL.LU R21, [R1+0xcf4] ;  /* 0x000cf40001157983 */ /* 0x000ea40000300800 */
[----:B------:R-:W2:Y:S02]  /*68d00*/  LDL.LU R22, [R1+0xcf8] ;  /* 0x000cf80001167983 */ /* 0x000ea40000300800 */
[----:B------:R-:W2:Y:S02]  /*68d10*/  LDL.LU R23, [R1+0xcfc] ;  /* 0x000cfc0001177983 */ /* 0x000ea40000300800 */
[----:B--2---:R-:W-:Y:S01]  /*68d20*/  STL.64 [R1+0x28c8], R22 ;  /* 0x0028c81601007387 */ /* 0x004fe20000100a00 */
[----:B------:R1:W-:Y:S03]  /*68d30*/  STL.64 [R1+0x28c0], R20 ;  /* 0x0028c01401007387 */ /* 0x0003e60000100a00 */
[----:B-1----:R-:W2:Y:S01]  /*68d40*/  LDL.LU R20, [R1+0xd10] ;  /* 0x000d100001147983 */ /* 0x002ea20000300800 */
[----:B------:R-:W2:Y:S02]  /*68d50*/  LDL.LU R21, [R1+0xd14] ;  /* 0x000d140001157983 */ /* 0x000ea40000300800 */
[----:B------:R-:W2:Y:S02]  /*68d60*/  LDL.LU R22, [R1+0xd18] ;  /* 0x000d180001167983 */ /* 0x000ea40000300800 */
[----:B------:R-:W2:Y:S01]  /*68d70*/  LDL.LU R23, [R1+0xd1c] ;  /* 0x000d1c0001177983 */ /* 0x000ea20000300800 */
[----:B0-----:R-:W-:Y:S01]  /*68d80*/  STL.64 [R1+0x2718], R26 ;  /* 0x0027181a01007387 */ /* 0x001fe20000100a00 */
        /* <DEDUP_REMOVED lines=32> */
[----:B------:R-:W-:Y:S11]  /*68f90*/  IMAD.MOV.U32 R28, RZ, RZ, R15 ;  /* 0x000000ffff1c7224 */ /* 0x000ff600078e000f */
[----:B------:R-:W-:Y:S11]  /*68fa0*/  @!UPT UIADD3 URZ, URZ, URZ, URZ ;  /* 0x0000003f3f3ff290 */ /* 0x000ff6000fffe03f */
[----:B------:R0:W-:Y:S01]  /*68fb0*/  STL.64 [R1+0x1180], R4 ;  /* 0x0011800401007387 */ /* 0x0001e20000100a00 */
[----:B------:R1:W-:Y:S02]  /*68fc0*/  STL.64 [R1+0x1188], R6 ;  /* 0x0011880601007387 */ /* 0x0003e40000100a00 */
[----:B0-----:R-:W-:Y:S01]  /*68fd0*/  IMAD.MOV.U32 R5, RZ, RZ, R14 ;  /* 0x000000ffff057224 */ /* 0x001fe200078e000e */
[----:B-1----:R-:W2:Y:S01]  /*68fe0*/  LDL.LU.64 R6, [R1+0x28f8] ;  /* 0x0028f80001067983 */ /* 0x002ea20000300a00 */
[----:B------:R-:W3:Y:S02]  /*68ff0*/  LDL.LU R4, [R1+0x28f0] ;  /* 0x0028f00001047983 */ /* 0x000ee40000300800 */
        /* <DEDUP_REMOVED lines=17> */
[----:B0-----:R-:W4:Y:S01]  /*69110*/  LDL.LU.64 R10, [R1+0x28b8] ;  /* 0x0028b800010a7983 */ /* 0x001f220000300a00 */
[----:B------:R-:W4:Y:S02]  /*69120*/  LDL.LU.64 R8, [R1+0x28b0] ;  /* 0x0028b00001087983 */ /* 0x000f240000300a00 */
        /* <DEDUP_REMOVED lines=12> */
[----:B0-----:R-:W2:Y:S01]  /*691f0*/  LDL.LU.64 R22, [R1+0x28a0] ;  /* 0x0028a00001167983 */ /* 0x001ea20000300a00 */
[----:B------:R-:W4:Y:S02]  /*69200*/  LDL.LU.64 R20, [R1+0x2898] ;  /* 0x0028980001147983 */ /* 0x000f240000300a00 */
[----:B------:R0:W-:Y:S02]  /*69210*/  STL.64 [R1+0x2730], R10 ;  /* 0x0027300a01007387 */ /* 0x0001e40000100a00 */
[----:B------:R-:W2:Y:S01]  /*69220*/  LDL.LU R8, [R1+0xce0] ;  /* 0x000ce00001087983 */ /* 0x000ea20000300800 */
[----:B------:R-:W2:Y:S04]  /*69230*/  LDL.LU R9, [R1+0xce4] ;  /* 0x000ce40001097983 */ /* 0x000ea80000300800 */
[----:B0-----:R-:W2:Y:S01]  /*69240*/  LDL.LU R10, [R1+0xce8] ;  /* 0x000ce800010a7983 */ /* 0x001ea20000300800 */
[----:B------:R-:W2:Y:S02]  /*69250*/  LDL.LU R11, [R1+0xcec] ;  /* 0x000cec00010b7983 */ /* 0x000ea40000300800 */
[----:B------:R-:W3:Y:S01]  /*69260*/  LDL.LU.64 R14, [R1+0x8] ;  /* 0x00000800010e7983 */ /* 0x000ee20000300a00 */
[----:B--2---:R-:W-:Y:S01]  /*69270*/  HMMA.16816.F32.BF16 R8, R16, R6, R8 ;  /* 0x000000061008723c */ /* 0x004fe20000041808 */
[----:B---3--:R-:W-:Y:S04]  /*69280*/  STL.64 [R1+0x2750], R14 ;  /* 0x0027500e01007387 */ /* 0x008fe80000100a00 */
[----:B------:R-:W0:Y:S11]  /*69290*/  LDSM.16.MT88.4 R16, [R0+0x16180] ;  /* 0x016180000010783b */ /* 0x000e360000004200 */
[----:B------:R-:W-:Y:S07]  /*692a0*/  @!UPT UIADD3 URZ, URZ, URZ, URZ ;  /* 0x0000003f3f3ff290 */ /* 0x000fee000fffe03f */
[----:B------:R1:W-:Y:S01]  /*692b0*/  STL.64 [R1+0x1130], R8 ;  /* 0x0011300801007387 */ /* 0x0003e20000100a00 */
[----:B------:R2:W-:Y:S03]  /*692c0*/  STL.64 [R1+0x1138], R10 ;  /* 0x0011380a01007387 */ /* 0x0005e60000100a00 */
[----:B-1----:R-:W3:Y:S01]  /*692d0*/  LDL.LU R8, [R1+0xc00] ;  /* 0x000c000001087983 */ /* 0x002ee20000300800 */
[----:B------:R-:W3:Y:S02]  /*692e0*/  LDL.LU R9, [R1+0xc04] ;  /* 0x000c040001097983 */ /* 0x000ee40000300800 */
[----:B--2---:R-:W2:Y:S02]  /*692f0*/  LDL.LU R10, [R1+0xc08] ;  /* 0x000c0800010a7983 */ /* 0x004ea40000300800 */
[----:B------:R-:W2:Y:S02]  /*69300*/  LDL.LU R11, [R1+0xc0c] ;  /* 0x000c0c00010b7983 */ /* 0x000ea40000300800 */
[----:B------:R-:W-:-:S02]  /*69310*/  IMAD.MOV.U32 R14, RZ, RZ, R12 ;  /* 0x000000ffff0e7224 */ /* 0x000fc400078e000c */
[----:B------:R-:W-:Y:S01]  /*69320*/  IMAD.MOV.U32 R15, RZ, RZ, R13 ;  /* 0x000000ffff0f7224 */ /* 0x000fe200078e000d */
[----:B------:R-:W4:Y:S01]  /*69330*/  LDL.LU R12, [R1+0x2890] ;  /* 0x00289000010c7983 */ /* 0x000f220000300800 */
[----:B------:R-:W4:Y:S03]  /*69340*/  LDL.LU R13, [R1+0x288c] ;  /* 0x00288c00010d7983 */ /* 0x000f260000300800 */
        /* <DEDUP_REMOVED lines=30> */
[----:B------:R-:W-:-:S05]  /*69530*/  IMAD.MOV.U32 R15, RZ, RZ, R26 ;  /* 0x000000ffff0f7224 */ /* 0x000fca00078e001a */
[----:B------:R1:W-:Y:S02]  /*69540*/  STL.64 [R1+0x27b0], R14 ;  /* 0x0027b00e01007387 */ /* 0x0003e40000100a00 */
[----:B-1----:R-:W-:Y:S02]  /*69550*/  IMAD.MOV.U32 R14, RZ, RZ, R25 ;  /* 0x000000ffff0e7224 */ /* 0x002fe400078e0019 */
[----:B------:R-:W-:-:S05]  /*69560*/  IMAD.MOV.U32 R15, RZ, RZ, R24 ;  /* 0x000000ffff0f7224 */ /* 0x000fca00078e0018 */
[----:B------:R-:W-:Y:S04]  /*69570*/  STL.64 [R1+0x27c8], R14 ;  /* 0x0027c80e01007387 */ /* 0x000fe80000100a00 */
[----:B---3--:R-:W-:Y:S01]  /*69580*/  STL.64 [R1+0x2790], R10 ;  /* 0x0027900a01007387 */ /* 0x008fe20000100a00 */
[----:B--2---:R1:W-:Y:S03]  /*69590*/  STL.64 [R1+0x2788], R8 ;  /* 0x0027880801007387 */ /* 0x0043e60000100a00 */
[----:B-1----:R-:W2:Y:S01]  /*695a0*/  LDL.LU R8, [R1+0xc40] ;  /* 0x000c400001087983 */ /* 0x002ea20000300800 */
[----:B------:R-:W2:Y:S02]  /*695b0*/  LDL.LU R9, [R1+0xc44] ;  /* 0x000c440001097983 */ /* 0x000ea40000300800 */
[----:B------:R-:W3:Y:S02]  /*695c0*/  LDL.LU R10, [R1+0xc48] ;  /* 0x000c4800010a7983 */ /* 0x000ee40000300800 */
[----:B------:R-:W3:Y:S02]  /*695d0*/  LDL.LU R11, [R1+0xc4c] ;  /* 0x000c4c00010b7983 */ /* 0x000ee40000300800 */
[----:B----4-:R-:W-:-:S02]  /*695e0*/  IMAD.MOV.U32 R14, RZ, RZ, R20 ;  /* 0x000000ffff0e7224 */ /* 0x010fc400078e0014 */
        /* <DEDUP_REMOVED lines=23> */
[----:B------:R-:W4:Y:S04]  /*69760*/  LDL.LU R4, [R1+0x2868] ;  /* 0x0028680001047983 */ /* 0x000f280000300800 */
[----:B------:R1:W-:Y:S02]  /*69770*/  STL.64 [R1+0x2810], R14 ;  /* 0x0028100e01007387 */ /* 0x0003e40000100a00 */
[----:B-1----:R-:W-:Y:S02]  /*69780*/  IMAD.MOV.U32 R14, RZ, RZ, R13 ;  /* 0x000000ffff0e7224 */ /* 0x002fe400078e000d */
        /* <DEDUP_REMOVED lines=9> */
[----:B------:R-:W2:Y:S01]  /*69820*/  LDL.LU R13, [R1+0xcb4] ;  /* 0x000cb400010d7983 */ /* 0x000ea20000300800 */
[----:B-1----:R-:W2:Y:S01]  /*69830*/  LDL.LU R14, [R1+0xcb8] ;  /* 0x000cb800010e7983 */ /* 0x002ea20000300800 */
[----:B------:R-:W2:Y:S03]  /*69840*/  LDL.LU R15, [R1+0xcbc] ;  /* 0x000cbc00010f7983 */ /* 0x000ea60000300800 */
[----:B--2---:R1:W-:Y:S01]  /*69850*/  STL.64 [R1+0x2838], R14 ;  /* 0x0028380e01007387 */ /* 0x0043e20000100a00 */
[----:B------:R-:W-:Y:S02]  /*69860*/  STL.64 [R1+0x2830], R12 ;  /* 0x0028300c01007387 */ /* 0x000fe40000100a00 */
[----:B-1----:R-:W-:-:S02]  /*69870*/  IMAD.MOV.U32 R14, RZ, RZ, R28 ;  /* 0x000000ffff0e7224 */ /* 0x002fc400078e001c */
[----:B------:R-:W-:-:S05]  /*69880*/  IMAD.MOV.U32 R15, RZ, RZ, R5 ;  /* 0x000000ffff0f7224 */ /* 0x000fca00078e0005 */
[----:B------:R-:W-:Y:S01]  /*69890*/  STL.64 [R1+0x2850], R14 ;  /* 0x0028500e01007387 */ /* 0x000fe20000100a00 */
[----:B---3--:R-:W-:Y:S02]  /*698a0*/  STL.64 [R1+0x27f0], R10 ;  /* 0x0027f00a01007387 */ /* 0x008fe40000100a00 */
[----:B------:R1:W-:Y:S02]  /*698b0*/  STL.64 [R1+0x27e8], R8 ;  /* 0x0027e80801007387 */ /* 0x0003e40000100a00 */
        /* <DEDUP_REMOVED lines=30> */
[----:B------:R-:W-:Y:S01]  /*69aa0*/  STL.64 [R1+0x2728], R6 ;  /* 0x0027280601007387 */ /* 0x000fe20000100a00 */
[----:B----4-:R1:W-:Y:S03]  /*69ab0*/  STL [R1+0x2720], R4 ;  /* 0x0027200401007387 */ /* 0x0103e60000100800 */
[----:B-1----:R-:W3:Y:S01]  /*69ac0*/  LDL.LU R4, [R1+0xbf0] ;  /* 0x000bf00001047983 */ /* 0x002ee20000300800 */
[----:B------:R-:W3:Y:S02]  /*69ad0*/  LDL.LU R5, [R1+0xbf4] ;  /* 0x000bf40001057983 */ /* 0x000ee40000300800 */
[----:B------:R-:W3:Y:S02]  /*69ae0*/  LDL.LU R6, [R1+0xbf8] ;  /* 0x000bf80001067983 */ /* 0x000ee40000300800 */
[----:B------:R-:W3:Y:S01]  /*69af0*/  LDL.LU R7, [R1+0xbfc] ;  /* 0x000bfc0001077983 */ /* 0x000ee20000300800 */
[----:B------:R-:W4:Y:S01]  /*69b00*/  LDL.LU R24, [R1+0xbe0] ;  /* 0x000be00001187983 */ /* 0x000f220000300800 */
[----:B------:R-:W4:Y:S02]  /*69b10*/  LDL.LU R25, [R1+0xbe4] ;  /* 0x000be40001197983 */ /* 0x000f240000300800 */
[----:B------:R-:W4:Y:S02]  /*69b20*/  LDL.LU R26, [R1+0xbe8] ;  /* 0x000be800011a7983 */ /* 0x000f240000300800 */
[----:B------:R-:W4:Y:S01]  /*69b30*/  LDL.LU R27, [R1+0xbec] ;  /* 0x000bec00011b7983 */ /* 0x000f220000300800 */
[----:B0-----:R0:W-:Y:S01]  /*69b40*/  STL.64 [R1+0x25f0], R18 ;  /* 0x0025f01201007387 */ /* 0x0011e20000100a00 */
[----:B------:R-:W-:Y:S03]  /*69b50*/  STL.64 [R1+0x25e8], R16 ;  /* 0x0025e81001007387 */ /* 0x000fe60000100a00 */
[----:B0-----:R-:W3:Y:S01]  /*69b60*/  LDL.LU.64 R18, [R1+0xe8] ;  /* 0x0000e80001127983 */ /* 0x001ee20000300a00 */
        /* <DEDUP_REMOVED lines=13> */
[----:B0-----:R-:W3:Y:S01]  /*69c40*/  LDL.LU.64 R14, [R1+0x2838] ;  /* 0x00283800010e7983 */ /* 0x001ee20000300a00 */
[----:B------:R-:W3:Y:S02]  /*69c50*/  LDL.LU.64 R12, [R1+0x2830] ;  /* 0x00283000010c7983 */ /* 0x000ee40000300a00 */
[C---:B---3--:R-:W-:Y:S11]  /*69c60*/  HMMA.16816.F32.BF16 R12, R20.reuse, R18, R12 ;  /* 0x00000012140c723c */ /* 0x048ff6000004180c */
[----:B------:R-:W-:Y:S11]  /*69c70*/  @!UPT UIADD3 URZ, URZ, URZ, URZ ;  /* 0x0000003f3f3ff290 */ /* 0x000ff6000fffe03f */
[----:B------:R-:W-:Y:S01]  /*69c80*/  @!UPT UIADD3 URZ, URZ, URZ, URZ ;  /* 0x0000003f3f3ff290 */ /* 0x000fe2000fffe03f */
[----:B------:R-:W-:Y:S01]  /*69c90*/  STL.64 [R1+0x1530], R12 ;  /* 0x0015300c01007387 */ /* 0x000fe20000100a00 */
[----:B------:R0:W-:Y:S03]  /*69ca0*/  STL.64 [R1+0x1538], R14 ;  /* 0x0015380e01007387 */ /* 0x0001e60000100a00 */
[----:B0-----:R-:W2:Y:S01]  /*69cb0*/  LDL.LU.64 R14, [R1+0x2828] ;  /* 0x00282800010e7983 */ /* 0x001ea20000300a00 */
[----:B------:R0:W-:Y:S03]  /*69cc0*/  STL.64 [R1+0x2708], R18 ;  /* 0x0027081201007387 */ /* 0x0001e60000100a00 */
        /* <DEDUP_REMOVED lines=79> */
[----:B------:R0:W-:Y:S02]  /*6a1c0*/  STL.64 [R1+0x2690], R14 ;  /* 0x0026900e01007387 */ /* 0x0001e40000100a00 */
[----:B------:R-:W3:Y:S02]  /*6a1d0*/  LDL.LU R12, [R1+0xbb0] ;  /* 0x000bb000010c7983 */ /* 0x000ee40000300800 */
[----:B------:R-:W3:Y:S01]  /*6a1e0*/  LDL.LU R13, [R1+0xbb4] ;  /* 0x000bb400010d7983 */ /* 0x000ee20000300800 */
[----:B0-----:R-:W3:Y:S01]  /*6a1f0*/  LDL.LU R14, [R1+0xbb8] ;  /* 0x000bb800010e7983 */ /* 0x001ee20000300800 */
[----:B------:R-:W3:Y:S01]  /*6a200*/  LDL.LU R15, [R1+0xbbc] ;  /* 0x000bbc00010f7983 */ /* 0x000ee20000300800 */
[C---:B--2---:R-:W-:Y:S11]  /*6a210*/  HMMA.16816.F32.BF16 R4, R20.reuse, R10, R4 ;  /* 0x0000000a1404723c */ /* 0x044ff60000041804 */
[----:B------:R-:W-:Y:S11]  /*6a220*/  @!UPT UIADD3 URZ, URZ, URZ, URZ ;  /* 0x0000003f3f3ff290 */ /* 0x000ff6000fffe03f */
[----:B------:R-:W-:Y:S01]  /*6a230*/  @!UPT UIADD3 URZ, URZ, URZ, URZ ;  /* 0x0000003f3f3ff290 */ /* 0x000fe2000fffe03f */
[----:B------:R-:W-:Y:S01]  /*6a240*/  STL.64 [R1+0x1370], R4 ;  /* 0x0013700401007387 */ /* 0x000fe20000100a00 */
[----:B------:R0:W-:Y:S03]  /*6a250*/  STL.64 [R1+0x1378], R6 ;  /* 0x0013780601007387 */ /* 0x0001e60000100a00 */
[----:B0-----:R-:W4:Y:S01]  /*6a260*/  LDL.LU.64 R6, [R1+0x2728] ;  /* 0x0027280001067983 */ /* 0x001f220000300a00 */
[----:B------:R-:W2:Y:S02]  /*6a270*/  LDL.LU R4, [R1+0x2720] ;  /* 0x0027200001047983 */ /* 0x000ea40000300800 */
[----:B------:R-:W-:Y:S02]  /*6a280*/  STL [R1+0x2630], R10 ;  /* 0x0026300a01007387 */ /* 0x000fe40000100800 */
[----:B------:R0:W-:Y:S02]  /*6a290*/  STL [R1+0x2618], R11 ;  /* 0x0026180b01007387 */ /* 0x0001e40000100800 */
[----:B0-----:R-:W2:Y:S01]  /*6a2a0*/  LDL.LU.64 R10, [R1+0xf8] ;  /* 0x0000f800010a7983 */ /* 0x001ea20000300a00 */
[----:B----4-:R-:W-:Y:S03]  /*6a2b0*/  HMMA.16816.F32.BF16 R20, R20, R6, R24 ;  /* 0x000000061414723c */ /* 0x010fe60000041818 */
[----:B------:R-:W3:Y:S01]  /*6a2c0*/  LDL.LU.64 R26, [R1+0x2718] ;  /* 0x00271800011a7983 */ /* 0x000ee20000300a00 */
[----:B------:R-:W3:Y:S11]  /*6a2d0*/  LDL.LU.64 R24, [R1+0x2710] ;  /* 0x0027100001187983 */ /* 0x000ef60000300a00 */
[----:B------:R-:W-:Y:S08]  /*6a2e0*/  @!UPT UIADD3 URZ, URZ, URZ, URZ ;  /* 0x0000003f3f3ff290 */ /* 0x000ff0000fffe03f */
[----:B------:R0:W-:Y:S01]  /*6a2f0*/  STL.64 [R1+0x1110], R20 ;  /* 0x0011101401007387 */ /* 0x0001e20000100a00 */
[----:B------:R1:W-:Y:S03]  /*6a300*/  STL.64 [R1+0x1118], R22 ;  /* 0x0011181601007387 */ /* 0x0003e60000100a00 */
[----:B0-----:R-:W4:Y:S01]  /*6a310*/  LDL.LU R20, [R1+0xbc0] ;  /* 0x000bc00001147983 */ /* 0x001f220000300800 */
[----:B------:R-:W4:Y:S02]  /*6a320*/  LDL.LU R21, [R1+0xbc4] ;  /* 0x000bc40001157983 */ /* 0x000f240000300800 */
[----:B-1----:R-:W4:Y:S02]  /*6a330*/  LDL.LU R22, [R1+0xbc8] ;  /* 0x000bc80001167983 */ /* 0x002f240000300800 */
[----:B------:R-:W4:Y:S01]  /*6a340*/  LDL.LU R23, [R1+0xbcc] ;  /* 0x000bcc0001177983 */ /* 0x000f220000300800 */
[----:B------:R-:W-:Y:S01]  /*6a350*/  STL.64 [R1+0x2600], R6 ;  /* 0x0026000601007387 */ /* 0x000fe20000100a00 */
[----:B--2---:R0:W-:Y:S03]  /*6a360*/  STL [R1+0x25f8], R4 ;  /* 0x0025f80401007387 */ /* 0x0041e60000100800 */
        /* <DEDUP_REMOVED lines=12> */
[C---:B----4-:R-:W-:Y:S01]  /*6a430*/  HMMA.16816.F32.BF16 R20, R24.reuse, R10, R20 ;  /* 0x0000000a1814723c */ /* 0x050fe20000041814 */
[----:B-1----:R-:W-:Y:S02]  /*6a440*/  IMAD.MOV.U32 R7, RZ, RZ, R10 ;  /* 0x000000ffff077224 */ /* 0x002fe400078e000a */
[----:B------:R-:W-:Y:S11]  /*6a450*/  IMAD.MOV.U32 R6, RZ, RZ, R11 ;  /* 0x000000ffff067224 */ /* 0x000ff600078e000b */
[----:B------:R-:W-:Y:S09]  /*6a460*/  @!UPT UIADD3 URZ, URZ, URZ, URZ ;  /* 0x0000003f3f3ff290 */ /* 0x000ff2000fffe03f */
[----:B------:R-:W-:Y:S01]  /*6a470*/  STL.64 [R1+0x1000], R20 ;  /* 0x0010001401007387 */ /* 0x000fe20000100a00 */
[----:B------:R-:W-:Y:S02]  /*6a480*/  STL.64 [R1+0x1008], R22 ;  /* 0x0010081601007387 */ /* 0x000fe40000100a00 */
[----:B------:R-:W-:Y:S02]  /*6a490*/  STL.64 [R1+0x2628], R6 ;  /* 0x0026280601007387 */ /* 0x000fe40000100a00 */
[----:B------:R2:W-:Y:S02]  /*6a4a0*/  STL.64 [R1+0x2620], R4 ;  /* 0x0026200401007387 */ /* 0x0005e40000100a00 */
[----:B--2---:R-:W-:Y:S01]  /*6a4b0*/  HMMA.16816.F32.BF16 R4, R24, R18, R12 ;  /* 0x000000121804723c */ /* 0x004fe2000004180c */
[----:B------:R-:W-:Y:S02]  /*6a4c0*/  IMAD.MOV.U32 R8, RZ, RZ, R19 ;  /* 0x000000ffff087224 */ /* 0x000fe400078e0013 */
[----:B------:R-:W-:Y:S11]  /*6a4d0*/  IMAD.MOV.U32 R9, RZ, RZ, R18 ;  /* 0x000000ffff097224 */ /* 0x000ff600078e0012 */
[----:B------:R-:W-:Y:S09]  /*6a4e0*/  @!UPT UIADD3 URZ, URZ, URZ, URZ ;  /* 0x0000003f3f3ff290 */ /* 0x000ff2000fffe03f */
[----:B------:R-:W-:Y:S01]  /*6a4f0*/  STL.64 [R1+0xff0], R4 ;  /* 0x000ff00401007387 */ /* 0x000fe20000100a00 */
[----:B------:R-:W-:Y:S02]  /*6a500*/  STL.64 [R1+0xff8], R6 ;  /* 0x000ff80601007387 */ /* 0x000fe40000100a00 */
[----:B------:R-:W-:Y:S02]  /*6a510*/  STL [R1+0x2638], R8 ;  /* 0x0026380801007387 */ /* 0x000fe40000100800 */
[----:B------:R-:W-:Y:S01]  /*6a520*/  STL [R1+0x2634], R9 ;  /* 0x0026340901007387 */ /* 0x000fe20000100800 */
[----:B------:R-:W2:Y:S01]  /*6a530*/  LDL.LU R20, [R1+0x9b0] ;  /* 0x0009b00001147983 */ /* 0x000ea20000300800 */
[----:B------:R-:W2:Y:S02]  /*6a540*/  LDL.LU R21, [R1+0x9b4] ;  /* 0x0009b40001157983 */ /* 0x000ea40000300800 */
[----:B------:R-:W3:Y:S02]  /*6a550*/  LDL.LU R22, [R1+0x9b8] ;  /* 0x0009b80001167983 */ /* 0x000ee40000300800 */
[----:B------:R-:W3:Y:S02]  /*6a560*/  LDL.LU R23, [R1+0x9bc] ;  /* 0x0009bc0001177983 */ /* 0x000ee40000300800 */
[----:B---3--:R0:W-:Y:S01]  /*6a570*/  STL.64 [R1+0x24b0], R22 ;  /* 0x0024b01601007387 */ /* 0x0081e20000100a00 */
[----:B--2---:R-:W-:Y:S02]  /*6a580*/  STL.64 [R1+0x24a8], R20 ;  /* 0x0024a81401007387 */ /* 0x004fe40000100a00 */
[----:B0-----:R-:W-:-:S02]  /*6a590*/  IMAD.MOV.U32 R22, RZ, RZ, R2 ;  /* 0x000000ffff167224 */ /* 0x001fc400078e0002 */
[----:B------:R-:W-:-:S05]  /*6a5a0*/  IMAD.MOV.U32 R23, RZ, RZ, R0 ;  /* 0x000000ffff177224 */ /* 0x000fca00078e0000 */
[----:B------:R-:W-:Y:S01]  /*6a5b0*/  STL.64 [R1+0x26e0], R22 ;  /* 0x0026e01601007387 */ /* 0x000fe20000100a00 */
[----:B------:R-:W2:Y:S02]  /*6a5c0*/  LDL.LU R4, [R1+0xb00] ;  /* 0x000b000001047983 */ /* 0x000ea40000300800 */
[----:B------:R-:W2:Y:S02]  /*6a5d0*/  LDL.LU R5, [R1+0xb04] ;  /* 0x000b040001057983 */ /* 0x000ea40000300800 */
[----:B------:R-:W3:Y:S01]  /*6a5e0*/  LDL.LU R6, [R1+0xb08] ;  /* 0x000b080001067983 */ /* 0x000ee20000300800 */
[----:B------:R-:W3:Y:S04]  /*6a5f0*/  LDL.LU R7, [R1+0xb0c] ;  /* 0x000b0c0001077983 */ /* 0x000ee80000300800 */
        /* <DEDUP_REMOVED lines=14> */
[----:B------:R-:W3:Y:S01]  /*6a6e0*/  LDL.LU R16, [R1+0xba0] ;  /* 0x000ba00001107983 */ /* 0x000ee20000300800 */
[----:B------:R-:W3:Y:S02]  /*6a6f0*/  LDL.LU R17, [R1+0xba4] ;  /* 0x000ba40001117983 */ /* 0x000ee40000300800 */
[----:B------:R-:W3:Y:S02]  /*6a700*/  LDL.LU R18, [R1+0xba8] ;  /* 0x000ba80001127983 */ /* 0x000ee40000300800 */
[----:B------:R-:W3:Y:S01]  /*6a710*/  LDL.LU R19, [R1+0xbac] ;  /* 0x000bac0001137983 */ /* 0x000ee20000300800 */
[----:B--2---:R0:W-:Y:S01]  /*6a720*/  STL.64 [R1+0x26b0], R10 ;  /* 0x0026b00a01007387 */ /* 0x0041e20000100a00 */
[----:B------:R-:W-:Y:S03]  /*6a730*/  STL.64 [R1+0x26a8], R8 ;  /* 0x0026a80801007387 */ /* 0x000fe60000100a00 */
[----:B0-----:R-:W2:Y:S04]  /*6a740*/  LDL.LU.64 R10, [R1+0x58] ;  /* 0x00005800010a7983 */ /* 0x001ea80000300a00 */
[----:B--2---:R0:W-:Y:S04]  /*6a750*/  STL.64 [R1+0x26c0], R10 ;  /* 0x0026c00a01007387 */ /* 0x0041e80000100a00 */
[----:B0-----:R-:W2:Y:S04]  /*6a760*/  LDL.LU.64 R10, [R1+0x68] ;  /* 0x00006800010a7983 */ /* 0x001ea80000300a00 */
[----:B--2---:R-:W-:Y:S01]  /*6a770*/  STL.64 [R1+0x26d8], R10 ;  /* 0x0026d80a01007387 */ /* 0x004fe20000100a00 */
[----:B------:R0:W-:Y:S02]  /*6a780*/  STL.64 [R1+0x26a0], R14 ;  /* 0x0026a00e01007387 */ /* 0x0001e40000100a00 */
[----:B----4-:R1:W-:Y:S01]  /*6a790*/  STL.64 [R1+0x2698], R12 ;  /* 0x0026980c01007387 */ /* 0x0103e20000100a00 */
[----:B0-----:R-:W2:Y:S04]  /*6a7a0*/  LDL.LU.64 R14, [R1+0x48] ;  /* 0x00004800010e7983 */ /* 0x001ea80000300a00 */
[----:B--2---:R0:W-:Y:S01]  /*6a7b0*/  STL.64 [R1+0x26b8], R14 ;  /* 0x0026b80e01007387 */ /* 0x0041e20000100a00 */
[----:B-1----:R-:W2:Y:S02]  /*6a7c0*/  LDL.LU R12, [R1+0xb60] ;  /* 0x000b6000010c7983 */ /* 0x002ea40000300800 */
[----:B------:R-:W2:Y:S01]  /*6a7d0*/  LDL.LU R13, [R1+0xb64] ;  /* 0x000b6400010d7983 */ /* 0x000ea20000300800 */
        /* <DEDUP_REMOVED lines=8> */
[----:B0-----:R-:W2:Y:S04]  /*6a860*/  LDL.LU.64 R22, [R1+0xa8] ;  /* 0x0000a80001167983 */ /* 0x001ea80000300a00 */
[----:B--2---:R0:W-:Y:S04]  /*6a870*/  STL.64 [R1+0x2700], R22 ;  /* 0x0027001601007387 */ /* 0x0041e80000100a00 */
[----:B0-----:R-:W2:Y:S01]  /*6a880*/  LDL.LU.64 R22, [R1+0xd8] ;  /* 0x0000d80001167983 */ /* 0x001ea20000300a00 */
[----:B------:R-:W2:Y:S03]  /*6a890*/  LDL.LU.64 R10, [R1+0x98] ;  /* 0x00009800010a7983 */ /* 0x000ea60000300a00 */
[----:B--2---:R0:W-:Y:S01]  /*6a8a0*/  STL.64 [R1+0x26f8], R10 ;  /* 0x0026f80a01007387 */ /* 0x0041e20000100a00 */
[----:B------:R-:W2:Y:S02]  /*6a8b0*/  LDL.LU R8, [R1+0xb90] ;  /* 0x000b900001087983 */ /* 0x000ea40000300800 */
[----:B------:R-:W2:Y:S01]  /*6a8c0*/  LDL.LU R9, [R1+0xb94] ;  /* 0x000b940001097983 */ /* 0x000ea20000300800 */
[----:B0-----:R-:W2:Y:S01]  /*6a8d0*/  LDL.LU R10, [R1+0xb98] ;  /* 0x000b9800010a7983 */ /* 0x001ea20000300800 */
[----:B------:R-:W2:Y:S02]  /*6a8e0*/  LDL.LU R11, [R1+0xb9c] ;  /* 0x000b9c00010b7983 */ /* 0x000ea40000300800 */
[----:B----4-:R-:W-:Y:S02]  /*6a8f0*/  STL.64 [R1+0x26d0], R14 ;  /* 0x0026d00e01007387 */ /* 0x010fe40000100a00 */
[----:B------:R0:W-:Y:S02]  /*6a900*/  STL.64 [R1+0x26c8], R12 ;  /* 0x0026c80c01007387 */ /* 0x0001e40000100a00 */
[----:B0-----:R-:W4:Y:S01]  /*6a910*/  LDL.LU R12, [R1+0xb70] ;  /* 0x000b7000010c7983 */ /* 0x001f220000300800 */
[----:B------:R-:W4:Y:S02]  /*6a920*/  LDL.LU R13, [R1+0xb74] ;  /* 0x000b7400010d7983 */ /* 0x000f240000300800 */
[----:B------:R-:W4:Y:S02]  /*6a930*/  LDL.LU R14, [R1+0xb78] ;  /* 0x000b7800010e7983 */ /* 0x000f240000300800 */
[----:B------:R-:W4:Y:S01]  /*6a940*/  LDL.LU R15, [R1+0xb7c] ;  /* 0x000b7c00010f7983 */ /* 0x000f220000300800 */
[----:B---3--:R0:W-:Y:S01]  /*6a950*/  STL.64 [R1+0x2658], R6 ;  /* 0x0026580601007387 */ /* 0x0081e20000100a00 */
[----:B------:R-:W-:Y:S03]  /*6a960*/  STL.64 [R1+0x2650], R4 ;  /* 0x0026500401007387 */ /* 0x000fe60000100a00 */
[----:B0-----:R-:W3:Y:S01]  /*6a970*/  LDL.LU.64 R6, [R1+0x18] ;  /* 0x0000180001067983 */ /* 0x001ee20000300a00 */
[----:B------:R-:W-:Y:S03]  /*6a980*/  HMMA.16816.F32.BF16 R16, R24, R22, R16 ;  /* 0x000000161810723c */ /* 0x000fe60000041810 */
[----:B---3--:R0:W-:Y:S04]  /*6a990*/  STL.64 [R1+0x2670], R6 ;  /* 0x0026700601007387 */ /* 0x0081e80000100a00 */
[----:B0-----:R-:W3:Y:S04]  /*6a9a0*/  LDL.LU.64 R6, [R1+0x28] ;  /* 0x0000280001067983 */ /* 0x001ee80000300a00 */
[----:B---3--:R0:W-:Y:S04]  /*6a9b0*/  STL.64 [R1+0x2688], R6 ;  /* 0x0026880601007387 */ /* 0x0081e80000100a00 */
[----:B0-----:R-:W3:Y:S08]  /*6a9c0*/  LDL.LU.64 R6, [R1+0x38] ;  /* 0x0000380001067983 */ /* 0x001ef00000300a00 */
[----:B------:R0:W-:Y:S02]  /*6a9d0*/  STL.64 [R1+0xfe0], R16 ;  /* 0x000fe01001007387 */ /* 0x0001e40000100a00 */
[----:B------:R1:W-:Y:S02]  /*6a9e0*/  STL.64 [R1+0xfe8], R18 ;  /* 0x000fe81201007387 */ /* 0x0003e40000100a00 */
[----:B0-----:R-:W-:-:S02]  /*6a9f0*/  IMAD.MOV.U32 R17, RZ, RZ, R22 ;  /* 0x000000ffff117224 */ /* 0x001fc400078e0016 */
[----:B------:R-:W-:Y:S02]  /*6aa00*/  IMAD.MOV.U32 R16, RZ, RZ, R23 ;  /* 0x000000ffff107224 */ /* 0x000fe400078e0017 */
[----:B------:R-:W2:Y:S01]  /*6aa10*/  LDL.LU.64 R22, [R1+0x2700] ;  /* 0x0027000001167983 */ /* 0x000ea20000300a00 */
[----:B------:R-:W-:Y:S01]  /*6aa20*/  STL [R1+0x263c], R17 ;  /* 0x00263c1101007387 */ /* 0x000fe20000100800 */
[C---:B--2---:R-:W-:Y:S01]  /*6aa30*/  HMMA.16816.F32.BF16 R8, R24.reuse, R22, R8 ;  /* 0x000000161808723c */ /* 0x044fe20000041808 */
[----:B-1----:R-:W-:Y:S02]  /*6aa40*/  IMAD.MOV.U32 R19, RZ, RZ, R22 ;  /* 0x000000ffff137224 */ /* 0x002fe400078e0016 */
        /* <DEDUP_REMOVED lines=13> */
[C---:B--2---:R-:W-:Y:S01]  /*6ab20*/  HMMA.16816.F32.BF16 R20, R24.reuse, R10, R20 ;  /* 0x0000000a1814723c */ /* 0x044fe20000041814 */
[----:B---3--:R-:W-:Y:S01]  /*6ab30*/  STL.64 [R1+0x2680], R18 ;  /* 0x0026801201007387 */ /* 0x008fe20000100a00 */
[----:B------:R0:W-:Y:S03]  /*6ab40*/  STL.64 [R1+0x2678], R16 ;  /* 0x0026781001007387 */ /* 0x0001e60000100a00 */
        /* <DEDUP_REMOVED lines=62> */
[----:B------:R-:W2:Y:S02]  /*6af30*/  LDL.LU R16, [R1+0x2660] ;  /* 0x0026600001107983 */ /* 0x000ea40000300800 */
[----:B------:R-:W3:Y:S02]  /*6af40*/  LDL.LU.64 R6, [R1+0x2658] ;  /* 0x0026580001067983 */ /* 0x000ee40000300a00 */
[----:B------:R-:W3:Y:S02]  /*6af50*/  LDL.LU.64 R4, [R1+0x2650] ;  /* 0x0026500001047983 */ /* 0x000ee40000300a00 */
[----:B---3--:R-:W-:Y:S11]  /*6af60*/  HMMA.16816.F32.BF16 R4, R24, R22, R4 ;  /* 0x000000161804723c */ /* 0x008ff60000041804 */
[----:B------:R-:W-:Y:S11]  /*6af70*/  @!UPT UIADD3 URZ, URZ, URZ, URZ ;  /* 0x0000003f3f3ff290 */ /* 0x000ff6000fffe03f */
[----:B------:R-:W-:Y:S01]  /*6af80*/  @!UPT UIADD3 URZ, URZ, URZ, URZ ;  /* 0x0000003f3f3ff290 */ /* 0x000fe2000fffe03f */
[----:B------:R-:W-:Y:S01]  /*6af90*/  STL.64 [R1+0x1300], R4 ;  /* 0x0013000401007387 */ /* 0x000fe20000100a00 */
[----:B------:R0:W-:Y:S03]  /*6afa0*/  STL.64 [R1+0x1308], R6 ;  /* 0x0013080601007387 */ /* 0x0001e60000100a00 */
[----:B0-----:R-:W4:Y:S01]  /*6afb0*/  LDL.LU.64 R6, [R1+0x2648] ;  /* 0x0026480001067983 */ /* 0x001f220000300a00 */
[----:B------:R-:W4:Y:S02]  /*6afc0*/  LDL.LU.64 R4, [R1+0x2640] ;  /* 0x0026400001047983 */ /* 0x000f240000300a00 */
[----:B------:R0:W-:Y:S02]  /*6afd0*/  STL.64 [R1+0x24c0], R22 ;  /* 0x0024c01601007387 */ /* 0x0001e40000100a00 */
[----:B0-----:R-:W-:Y:S02]  /*6afe0*/  IMAD.MOV.U32 R22, RZ, RZ, R17 ;  /* 0x000000ffff167224 */ /* 0x001fe400078e0011 */
[----:B------:R-:W-:Y:S01]  /*6aff0*/  IMAD.MOV.U32 R23, RZ, RZ, R8 ;  /* 0x000000ffff177224 */ /* 0x000fe200078e0008 */
[----:B------:R-:W3:Y:S01]  /*6b000*/  LDL.LU R17, [R1+0x263c] ;  /* 0x00263c0001117983 */ /* 0x000ee20000300800 */
        /* <DEDUP_REMOVED lines=98> */
[----:B------:R-:W-:-:S02]  /*6b630*/  IMAD.MOV.U32 R22, RZ, RZ, R5 ;  /* 0x000000ffff167224 */ /* 0x000fc400078e0005 */
[----:B------:R-:W4:Y:S02]  /*6b640*/  LDL.LU R4, [R1+0xaf0] ;  /* 0x000af00001047983 */ /* 0x000f240000300800 */
[----:B------:R-:W4:Y:S01]  /*6b650*/  LDL.LU R5, [R1+0xaf4] ;  /* 0x000af40001057983 */ /* 0x000f220000300800 */
        /* <DEDUP_REMOVED lines=41> */
[----:B------:R0:W-:Y:S01]  /*6b8f0*/  STL.64 [R1+0xfa0], R24 ;  /* 0x000fa01801007387 */ /* 0x0001e20000100a00 */
[----:B------:R1:W-:Y:S03]  /*6b900*/  STL.64 [R1+0xfa8], R26 ;  /* 0x000fa81a01007387 */ /* 0x0003e60000100a00 */
[----:B0-----:R-:W3:Y:S01]  /*6b910*/  LDL.LU R24, [R1+0x9c0] ;  /* 0x0009c00001187983 */ /* 0x001ee20000300800 */
[----:B------:R-:W3:Y:S02]  /*6b920*/  LDL.LU R25, [R1+0x9c4] ;  /* 0x0009c40001197983 */ /* 0x000ee40000300800 */
[----:B-1----:R-:W3:Y:S02]  /*6b930*/  LDL.LU R26, [R1+0x9c8] ;  /* 0x0009c800011a7983 */ /* 0x002ee40000300800 */
[----:B------:R-:W-:Y:S02]  /*6b940*/  IMAD.MOV.U32 R27, RZ, RZ, R0 ;  /* 0x000000ffff1b7224 */ /* 0x000fe400078e0000 */
[----:B------:R-:W3:Y:S01]  /*6b950*/  LDL.LU R0, [R1+0x25e0] ;  /* 0x0025e00001007983 */ /* 0x000ee20000300800 */
        /* <DEDUP_REMOVED lines=92> */
[----:B------:R-:W2:Y:S01]  /*6bf20*/  LDL.LU.64 R20, [R1+0x24a8] ;  /* 0x0024a80001147983 */ /* 0x000ea20000300a00 */
[C---:B---3--:R-:W-:Y:S08]  /*6bf30*/  HMMA.16816.F32.BF16 R24, R16.reuse, R14, R24 ;  /* 0x0000000e1018723c */ /* 0x048ff00000041818 */
[----:B--2---:R-:W-:Y:S11]  /*6bf40*/  HMMA.16816.F32.BF16 R12, R16, R10, R20 ;  /* 0x0000000a100c723c */ /* 0x004ff60000041814 */
[----:B------:R-:W-:Y:S04]  /*6bf50*/  @!UPT UIADD3 URZ, URZ, URZ, URZ ;  /* 0x0000003f3f3ff290 */ /* 0x000fe8000fffe03f */
[----:B------:R-:W-:Y:S01]  /*6bf60*/  STL.64 [R1+0xec0], R24 ;  /* 0x000ec01801007387 */ /* 0x000fe20000100a00 */
[----:B------:R-:W-:Y:S07]  /*6bf70*/  STL.64 [R1+0xec8], R26 ;  /* 0x000ec81a01007387 */ /* 0x000fee0000100a00 */
[----:B------:R-:W-:Y:S01]  /*6bf80*/  STL.64 [R1+0xeb0], R12 ;  /* 0x000eb00c01007387 */ /* 0x000fe20000100a00 */
[----:B------:R-:W-:Y:S02]  /*6bf90*/  STL.64 [R1+0xeb8], R14 ;  /* 0x000eb80e01007387 */ /* 0x000fe40000100a00 */
[----:B------:R0:W-:Y:S02]  /*6bfa0*/  STL.64 [R1+0x24a0], R18 ;  /* 0x0024a01201007387 */ /* 0x0001e40000100a00 */
[----:B0-----:R-:W2:Y:S01]  /*6bfb0*/  LDL.LU.64 R18, [R1+0x1738] ;  /* 0x0017380001127983 */ /* 0x001ea20000300a00 */
[----:B------:R-:W-:-:S02]  /*6bfc0*/  IMAD.MOV.U32 R8, RZ, RZ, c[0x0][0x188] ;  /* 0x00006200ff087624 */ /* 0x000fc400078e00ff */
[----:B------:R-:W3:Y:S02]  /*6bfd0*/  LDL.LU R10, [R1+0x1748] ;  /* 0x00174800010a7983 */ /* 0x000ee40000300800 */
[----:B------:R-:W-:-:S04]  /*6bfe0*/  IMAD.SHL.U32 R8, R8, 0x40, RZ ;  /* 0x0000004008087824 */ /* 0x000fc800078e00ff */
[----:B------:R-:W-:-:S05]  /*6bff0*/  IMAD.SHL.U32 R8, R8, 0x2, RZ ;  /* 0x0000000208087824 */ /* 0x000fca00078e00ff */
[----:B--2---:R-:W-:-:S05]  /*6c000*/  IADD3 R5, P0, R18, R8, RZ ;  /* 0x0000000812057210 */ /* 0x004fca0007f1e0ff */
[----:B------:R0:W-:Y:S04]  /*6c010*/  STL [R1+0x239c], R5 ;  /* 0x00239c0501007387 */ /* 0x0001e80000100800 */
[----:B0-----:R-:W2:Y:S01]  /*6c020*/  LDL R5, [R1+0x2348] ;  /* 0x0023480001057983 */ /* 0x001ea20000100800 */
[----:B------:R-:W2:Y:S02]  /*6c030*/  LDL.LU R11, [R1+0x1b3c] ;  /* 0x001b3c00010b7983 */ /* 0x000ea40000300800 */
[----:B------:R-:W2:Y:S02]  /*6c040*/  LDL.LU R14, [R1+0x1b34] ;  /* 0x001b3400010e7983 */ /* 0x000ea40000300800 */
[----:B------:R-:W2:Y:S01]  /*6c050*/  LDL.LU R15, [R1+0x1b2c] ;  /* 0x001b2c00010f7983 */ /* 0x000ea20000300800 */
[----:B------:R-:W2:Y:S01]  /*6c060*/  LDL.LU R24, [R1+0x1b24] ;  /* 0x001b240001187983 */ /* 0x000ea20000300800 */
[----:B------:R-:W2:Y:S02]  /*6c070*/  LDL.LU R25, [R1+0x1b1c] ;  /* 0x001b1c0001197983 */ /* 0x000ea40000300800 */
[----:B------:R-:W2:Y:S02]  /*6c080*/  LDL.LU R26, [R1+0x1b14] ;  /* 0x001b1400011a7983 */ /* 0x000ea40000300800 */
[----:B------:R-:W2:Y:S01]  /*6c090*/  LDL.LU R27, [R1+0x1b38] ;  /* 0x001b3800011b7983 */ /* 0x000ea20000300800 */
[----:B------:R-:W-:Y:S01]  /*6c0a0*/  IADD3 R8, P1, R6, R8, RZ ;  /* 0x0000000806087210 */ /* 0x000fe20007f3e0ff */
[----:B--2---:R0:W-:Y:S01]  /*6c0b0*/  STL.64 [R1+0x2490], R26 ;  /* 0x0024901a01007387 */ /* 0x0041e20000100a00 */
[----:B------:R1:W-:Y:S02]  /*6c0c0*/  STL.64 [R1+0x2488], R24 ;  /* 0x0024881801007387 */ /* 0x0003e40000100a00 */
        /* <DEDUP_REMOVED lines=8> */
[----:B0-----:R-:W-:-:S02]  /*6c150*/  IMAD.MOV.U32 R26, RZ, RZ, R3 ;  /* 0x000000ffff1a7224 */ /* 0x001fc400078e0003 */
[----:B-1----:R-:W-:Y:S02]  /*6c160*/  IMAD.MOV.U32 R24, RZ, RZ, R28 ;  /* 0x000000ffff187224 */ /* 0x002fe400078e001c */
[----:B------:R-:W-:Y:S02]  /*6c170*/  IMAD.X R3, R19, 0x1, R0, P0 ;  /* 0x0000000113037824 */ /* 0x000fe400000e0600 */
[----:B------:R-:W-:Y:S01]  /*6c180*/  IMAD.MOV.U32 R27, RZ, RZ, R2 ;  /* 0x000000ffff1b7224 */ /* 0x000fe200078e0002 */
[----:B------:R-:W2:Y:S01]  /*6c190*/  LDL.LU R28, [R1+0x1aec] ;  /* 0x001aec00011c7983 */ /* 0x000ea20000300800 */
[----:B------:R-:W2:Y:S02]  /*6c1a0*/  LDL.LU R2, [R1+0x1b10] ;  /* 0x001b100001027983 */ /* 0x000ea40000300800 */
[----:B------:R0:W-:Y:S02]  /*6c1b0*/  STL [R1+0x23a0], R8 ;  /* 0x0023a00801007387 */ /* 0x0001e40000100800 */
[----:B----4-:R-:W-:Y:S01]  /*6c1c0*/  IMAD.MOV.U32 R25, RZ, RZ, R4 ;  /* 0x000000ffff197224 */ /* 0x010fe200078e0004 */
[----:B------:R-:W4:Y:S01]  /*6c1d0*/  LDL.LU.64 R18, [R1+0x24a0] ;  /* 0x0024a00001127983 */ /* 0x000f220000300a00 */
[----:B------:R1:W-:Y:S02]  /*6c1e0*/  STL [R1+0x23a4], R3 ;  /* 0x0023a40301007387 */ /* 0x0003e40000100800 */
[----:B------:R-:W-:-:S02]  /*6c1f0*/  IMAD.X R4, R7, 0x1, R0, P1 ;  /* 0x0000000107047824 */ /* 0x000fc400008e0600 */
[----:B------:R-:W4:Y:S01]  /*6c200*/  LDL.LU.64 R6, [R1+0x2498] ;  /* 0x0024980001067983 */ /* 0x000f220000300a00 */
[----:B---3--:R-:W-:-:S05]  /*6c210*/  IADD3 R10, R10, 0x1, RZ ;  /* 0x000000010a0a7810 */ /* 0x008fca0007ffe0ff */
[----:B------:R-:W-:Y:S01]  /*6c220*/  STL [R1+0x1748], R10 ;  /* 0x0017480a01007387 */ /* 0x000fe20000100800 */
[----:B------:R-:W-:Y:S02]  /*6c230*/  STL [R1+0x23a8], R4 ;  /* 0x0023a80401007387 */ /* 0x000fe40000100800 */
[----:B0-----:R-:W-:Y:S01]  /*6c240*/  IMAD.MOV.U32 R8, RZ, RZ, c[0x0][0x188] ;  /* 0x00006200ff087624 */ /* 0x001fe200078e00ff */
[----:B----4-:R-:W-:Y:S01]  /*6c250*/  HMMA.16816.F32.BF16 R16, R16, R6, R24 ;  /* 0x000000061010723c */ /* 0x010fe20000041818 */
[----:B------:R-:W3:Y:S01]  /*6c260*/  LDL.LU.64 R26, [R1+0x2490] ;  /* 0x00249000011a7983 */ /* 0x000ee20000300a00 */
[----:B------:R-:W4:Y:S02]  /*6c270*/  LDL.LU.64 R24, [R1+0x2488] ;  /* 0x0024880001187983 */ /* 0x000f240000300a00 */
[----:B-1----:R-:W-:-:S04]  /*6c280*/  IMAD.SHL.U32 R3, R8, 0x40, RZ ;  /* 0x0000004008037824 */ /* 0x002fc800078e00ff */
[----:B------:R-:W-:-:S05]  /*6c290*/  IMAD.SHL.U32 R3, R3, 0x2, RZ ;  /* 0x0000000203037824 */ /* 0x000fca00078e00ff */
[-C--:B------:R-:W-:Y:S02]  /*6c2a0*/  IADD3 R11, P5, R11, R3.reuse, RZ ;  /* 0x000000030b0b7210 */ /* 0x080fe40007fbe0ff */
[-C--:B------:R-:W-:Y:S02]  /*6c2b0*/  IADD3 R14, P6, R14, R3.reuse, RZ ;  /* 0x000000030e0e7210 */ /* 0x080fe40007fde0ff */
[----:B------:R-:W-:-:S07]  /*6c2c0*/  IADD3 R15, P1, R15, R3, RZ ;  /* 0x000000030f0f7210 */ /* 0x000fce0007f3e0ff */
[----:B------:R-:W-:Y:S02]  /*6c2d0*/  IMAD.MOV.U32 R6, RZ, RZ, R19 ;  /* 0x000000ffff067224 */ /* 0x000fe400078e0013 */
[----:B------:R-:W-:Y:S01]  /*6c2e0*/  IMAD.MOV.U32 R7, RZ, RZ, R18 ;  /* 0x000000ffff077224 */ /* 0x000fe200078e0012 */
[----:B------:R-:W-:Y:S01]  /*6c2f0*/  STL.64 [R1+0xe90], R16 ;  /* 0x000e901001007387 */ /* 0x000fe20000100a00 */
[----:B------:R-:W-:Y:S02]  /*6c300*/  STL.64 [R1+0xe98], R18 ;  /* 0x000e981201007387 */ /* 0x000fe40000100a00 */
[----:B------:R-:W-:Y:S01]  /*6c310*/  STL [R1+0x23b0], R6 ;  /* 0x0023b00601007387 */ /* 0x000fe20000100800 */
[----:B------:R-:W-:Y:S01]  /*6c320*/  STL [R1+0x23ac], R7 ;  /* 0x0023ac0701007387 */ /* 0x000fe20000100800 */
[----:B------:R-:W-:Y:S02]  /*6c330*/  STL [R1+0x1b3c], R11 ;  /* 0x001b3c0b01007387 */ /* 0x000fe40000100800 */
[----:B------:R-:W-:Y:S02]  /*6c340*/  STL [R1+0x1b34], R14 ;  /* 0x001b340e01007387 */ /* 0x000fe40000100800 */
[----:B------:R-:W-:Y:S02]  /*6c350*/  STL [R1+0x1b2c], R15 ;  /* 0x001b2c0f01007387 */ /* 0x000fe40000100800 */
[--C-:B--2---:R-:W-:Y:S01]  /*6c360*/  IMAD.X R21, R21, 0x1, R0.reuse, P6 ;  /* 0x0000000115157824 */ /* 0x104fe200030e0600 */
[-C--:B------:R-:W-:Y:S01]  /*6c370*/  IADD3 R22, P6, R22, R3.reuse, RZ ;  /* 0x0000000316167210 */ /* 0x080fe20007fde0ff */
[----:B------:R-:W-:Y:S01]  /*6c380*/  IMAD.X R23, R23, 0x1, R0, P1 ;  /* 0x0000000117177824 */ /* 0x000fe200008e0600 */
[----:B------:R-:W-:-:S02]  /*6c390*/  IADD3 R9, P1, R9, R3, RZ ;  /* 0x0000000309097210 */ /* 0x000fc40007f3e0ff */
[-C--:B----4-:R-:W-:Y:S02]  /*6c3a0*/  IADD3 R24, P2, R24, R3.reuse, RZ ;  /* 0x0000000318187210 */ /* 0x090fe40007f5e0ff */
[-C--:B------:R-:W-:Y:S02]  /*6c3b0*/  IADD3 R25, P3, R25, R3.reuse, RZ ;  /* 0x0000000319197210 */ /* 0x080fe40007f7e0ff */
[-C--:B---3--:R-:W-:Y:S01]  /*6c3c0*/  IADD3 R26, P4, R26, R3.reuse, RZ ;  /* 0x000000031a1a7210 */ /* 0x088fe20007f9e0ff */
[--C-:B------:R-:W-:Y:S01]  /*6c3d0*/  IMAD.X R27, R27, 0x1, R0.reuse, P5 ;  /* 0x000000011b1b7824 */ /* 0x100fe200028e0600 */
[----:B------:R-:W-:Y:S01]  /*6c3e0*/  IADD3 R20, P5, R20, R3, RZ ;  /* 0x0000000314147210 */ /* 0x000fe20007fbe0ff */
[----:B------:R-:W-:Y:S01]  /*6c3f0*/  STL [R1+0x1b24], R24 ;  /* 0x001b241801007387 */ /* 0x000fe20000100800 */
[----:B------:R-:W-:Y:S02]  /*6c400*/  STL [R1+0x1b1c], R25 ;  /* 0x001b1c1901007387 */ /* 0x000fe40000100800 */
[----:B------:R-:W-:Y:S02]  /*6c410*/  STL [R1+0x1b14], R26 ;  /* 0x001b141a01007387 */ /* 0x000fe40000100800 */
[----:B------:R-:W-:Y:S01]  /*6c420*/  STL [R1+0x1b38], R27 ;  /* 0x001b381b01007387 */ /* 0x000fe20000100800 */
[----:B------:R-:W-:Y:S01]  /*6c430*/  STL [R1+0x1b0c], R20 ;  /* 0x001b0c1401007387 */ /* 0x000fe20000100800 */
[----:B------:R-:W-:-:S02]  /*6c440*/  IMAD.X R13, R13, 0x1, R0, P2 ;  /* 0x000000010d0d7824 */ /* 0x000fc400010e0600 */
[----:B------:R-:W-:Y:S01]  /*6c450*/  STL [R1+0x1b30], R21 ;  /* 0x001b301501007387 */ /* 0x000fe20000100800 */
[-C--:B------:R-:W-:Y:S01]  /*6c460*/  IADD3 R12, P2, R12, R3.reuse, RZ ;  /* 0x000000030c0c7210 */ /* 0x080fe20007f5e0ff */
[----:B------:R-:W-:Y:S01]  /*6c470*/  STL [R1+0x1b04], R22 ;  /* 0x001b041601007387 */ /* 0x000fe20000100800 */
[----:B------:R-:W-:Y:S02]  /*6c480*/  STL [R1+0x1b28], R23 ;  /* 0x001b281701007387 */ /* 0x000fe40000100800 */
[--C-:B------:R-:W-:Y:S02]  /*6c490*/  IMAD.X R29, R29, 0x1, R0.reuse, P3 ;  /* 0x000000011d1d7824 */ /* 0x100fe400018e0600 */
[----:B------:R-:W-:Y:S01]  /*6c4a0*/  STL [R1+0x1afc], R9 ;  /* 0x001afc0901007387 */ /* 0x000fe20000100800 */
[----:B------:R-:W-:Y:S01]  /*6c4b0*/  IADD3 R28, P3, R28, R3, RZ ;  /* 0x000000031c1c7210 */ /* 0x000fe20007f7e0ff */
[----:B------:R-:W-:Y:S01]  /*6c4c0*/  STL [R1+0x1b20], R13 ;  /* 0x001b200d01007387 */ /* 0x000fe20000100800 */
[----:B------:R-:W-:Y:S02]  /*6c4d0*/  STL [R1+0x1af4], R12 ;  /* 0x001af40c01007387 */ /* 0x000fe40000100800 */
[----:B------:R0:W-:Y:S02]  /*6c4e0*/  STL [R1+0x2484], R0 ;  /* 0x0024840001007387 */ /* 0x0001e40000100800 */
[----:B------:R-:W-:Y:S01]  /*6c4f0*/  IMAD.X R2, R2, 0x1, R0, P4 ;  /* 0x0000000102027824 */ /* 0x000fe200020e0600 */
[----:B------:R-:W-:Y:S04]  /*6c500*/  STL [R1+0x1b18], R29 ;  /* 0x001b181d01007387 */ /* 0x000fe80000100800 */
[----:B0-----:R-:W2:Y:S01]  /*6c510*/  LDL.LU R0, [R1+0x1ae4] ;  /* 0x001ae40001007983 */ /* 0x001ea20000300800 */
[----:B------:R-:W-:Y:S02]  /*6c520*/  STL [R1+0x1aec], R28 ;  /* 0x001aec1c01007387 */ /* 0x000fe40000100800 */
[----:B------:R-:W3:Y:S02]  /*6c530*/  LDL.LU R7, [R1+0x1ad4] ;  /* 0x001ad40001077983 */ /* 0x000ee40000300800 */
[----:B------:R-:W-:Y:S01]  /*6c540*/  STL [R1+0x1b10], R2 ;  /* 0x001b100201007387 */ /* 0x000fe20000100800 */
[----:B---3--:R0:W-:Y:S04]  /*6c550*/  STL [R1+0x2478], R7 ;  /* 0x0024780701007387 */ /* 0x0081e80000100800 */
[----:B0-----:R-:W3:Y:S04]  /*6c560*/  LDL.LU R7, [R1+0x1b00] ;  /* 0x001b000001077983 */ /* 0x001ee80000300800 */
[----:B---3--:R0:W-:Y:S04]  /*6c570*/  STL [R1+0x247c], R7 ;  /* 0x00247c0701007387 */ /* 0x0081e80000100800 */
[----:B0-----:R-:W3:Y:S01]  /*6c580*/  LDL.LU R7, [R1+0x1adc] ;  /* 0x001adc0001077983 */ /* 0x001ee20000300800 */
[----:B------:R-:W-:-:S02]  /*6c590*/  ISETP.NE.U32.AND P0, PT, R10, R5, PT ;  /* 0x000000050a00720c */ /* 0x000fc40003f05070 */
[----:B--2---:R-:W-:Y:S01]  /*6c5a0*/  IADD3 R0, P4, R0, R3, RZ ;  /* 0x0000000300007210 */ /* 0x004fe20007f9e0ff */
[----:B---3--:R0:W-:Y:S04]  /*6c5b0*/  STL [R1+0x2480], R7 ;  /* 0x0024800701007387 */ /* 0x0081e80000100800 */
        /* <DEDUP_REMOVED lines=27> */
[----:B------:R0:W-:Y:S02]  /*6c770*/  STL [R1+0x1ae4], R0 ;  /* 0x001ae40001007387 */ /* 0x0001e40000100800 */
[----:B0-----:R-:W2:Y:S02]  /*6c780*/  LDL.LU R0, [R1+0x2484] ;  /* 0x0024840001007983 */ /* 0x001ea40000300800 */
[----:B--2---:R-:W-:-:S05]  /*6c790*/  IMAD.X R7, R7, 0x1, R0, P5 ;  /* 0x0000000107077824 */ /* 0x004fca00028e0600 */
[----:B------:R0:W-:Y:S04]  /*6c7a0*/  STL [R1+0x1b08], R7 ;  /* 0x001b080701007387 */ /* 0x0001e80000100800 */
[----:B0-----:R-:W2:Y:S02]  /*6c7b0*/  LDL.LU R7, [R1+0x2480] ;  /* 0x0024800001077983 */ /* 0x001ea40000300800 */
[----:B--2---:R-:W-:-:S05]  /*6c7c0*/  IADD3 R7, P5, R7, R3, RZ ;  /* 0x0000000307077210 */ /* 0x004fca0007fbe0ff */
[----:B------:R0:W-:Y:S04]  /*6c7d0*/  STL [R1+0x1adc], R7 ;  /* 0x001adc0701007387 */ /* 0x0001e80000100800 */
[----:B0-----:R-:W2:Y:S02]  /*6c7e0*/  LDL.LU R7, [R1+0x247c] ;  /* 0x00247c0001077983 */ /* 0x001ea40000300800 */
[----:B--2---:R-:W-:-:S05]  /*6c7f0*/  IMAD.X R7, R7, 0x1, R0, P6 ;  /* 0x0000000107077824 */ /* 0x004fca00030e0600 */
[----:B------:R0:W-:Y:S04]  /*6c800*/  STL [R1+0x1b00], R7 ;  /* 0x001b000701007387 */ /* 0x0001e80000100800 */
[----:B0-----:R-:W2:Y:S01]  /*6c810*/  LDL.LU R7, [R1+0x2478] ;  /* 0x0024780001077983 */ /* 0x001ea20000300800 */
[--C-:B---3--:R-:W-:Y:S01]  /*6c820*/  IMAD.X R6, R6, 0x1, R0.reuse, P1 ;  /* 0x0000000106067824 */ /* 0x108fe200008e0600 */
[-C--:B----4-:R-:W-:Y:S01]  /*6c830*/  IADD3 R16, P1, R16, R3.reuse, RZ ;  /* 0x0000000310107210 */ /* 0x090fe20007f3e0ff */
[--C-:B------:R-:W-:Y:S01]  /*6c840*/  IMAD.X R17, R17, 0x1, R0.reuse, P2 ;  /* 0x0000000111117824 */ /* 0x100fe200010e0600 */
[-C--:B------:R-:W-:Y:S01]  /*6c850*/  IADD3 R18, P2, R18, R3.reuse, RZ ;  /* 0x0000000312127210 */ /* 0x080fe20007f5e0ff */
        /* <DEDUP_REMOVED lines=16> */
[----:B------:R-:W-:Y:S01]  /*6c960*/  IMAD.X R28, R28, 0x1, R0, P1 ;  /* 0x000000011c1c7824 */ /* 0x000fe200008e0600 */
[----:B------:R-:W-:-:S02]  /*6c970*/  IADD3 R2, P1, R2, R3, RZ ;  /* 0x0000000302027210 */ /* 0x000fc40007f3e0ff */
[----:B--2---:R-:W-:-:S05]  /*6c980*/  IADD3 R7, P6, R7, R3, RZ ;  /* 0x0000000307077210 */ /* 0x004fca0007fde0ff */
[----:B------:R-:W-:Y:S01]  /*6c990*/  STL [R1+0x1ad4], R7 ;  /* 0x001ad40701007387 */ /* 0x000fe20000100800 */
[----:B------:R-:W-:Y:S02]  /*6c9a0*/  STL [R1+0x1af8], R6 ;  /* 0x001af80601007387 */ /* 0x000fe40000100800 */
[----:B------:R-:W-:Y:S02]  /*6c9b0*/  STL [R1+0x1acc], R16 ;  /* 0x001acc1001007387 */ /* 0x000fe40000100800 */
[----:B------:R-:W-:Y:S01]  /*6c9c0*/  STL [R1+0x1af0], R17 ;  /* 0x001af01101007387 */ /* 0x000fe20000100800 */
[----:B------:R-:W-:Y:S01]  /*6c9d0*/  STL [R1+0x1ac4], R18 ;  /* 0x001ac41201007387 */ /* 0x000fe20000100800 */
[----:B------:R-:W-:Y:S02]  /*6c9e0*/  STL [R1+0x1ae8], R19 ;  /* 0x001ae81301007387 */ /* 0x000fe40000100800 */
[----:B------:R-:W-:Y:S02]  /*6c9f0*/  STL [R1+0x1abc], R4 ;  /* 0x001abc0401007387 */ /* 0x000fe40000100800 */
[--C-:B------:R-:W-:Y:S01]  /*6ca00*/  IMAD.X R14, R14, 0x1, R0.reuse, P6 ;  /* 0x000000010e0e7824 */ /* 0x100fe200030e0600 */
[----:B------:R-:W-:Y:S01]  /*6ca10*/  STL [R1+0x1ae0], R8 ;  /* 0x001ae00801007387 */ /* 0x000fe20000100800 */
[----:B------:R-:W-:Y:S01]  /*6ca20*/  IADD3 R15, P6, R15, R3, RZ ;  /* 0x000000030f0f7210 */ /* 0x000fe20007fde0ff */
[----:B------:R-:W-:Y:S02]  /*6ca30*/  STL [R1+0x1ab4], R5 ;  /* 0x001ab40501007387 */ /* 0x000fe40000100800 */
[----:B------:R-:W-:Y:S01]  /*6ca40*/  STL [R1+0x1ad8], R10 ;  /* 0x001ad80a01007387 */ /* 0x000fe20000100800 */
[----:B------:R-:W-:Y:S01]  /*6ca50*/  STL [R1+0x1aac], R11 ;  /* 0x001aac0b01007387 */ /* 0x000fe20000100800 */
[----:B------:R-:W-:Y:S02]  /*6ca60*/  STL [R1+0x1ad0], R14 ;  /* 0x001ad00e01007387 */ /* 0x000fe40000100800 */
[----:B------:R-:W-:Y:S02]  /*6ca70*/  STL [R1+0x1aa4], R15 ;  /* 0x001aa40f01007387 */ /* 0x000fe40000100800 */
[----:B------:R-:W-:Y:S01]  /*6ca80*/  STL [R1+0x1ac8], R24 ;  /* 0x001ac81801007387 */ /* 0x000fe20000100800 */
[----:B------:R-:W-:Y:S01]  /*6ca90*/  STL [R1+0x1a9c], R25 ;  /* 0x001a9c1901007387 */ /* 0x000fe20000100800 */
[----:B------:R-:W-:Y:S02]  /*6caa0*/  STL [R1+0x1ac0], R26 ;  /* 0x001ac01a01007387 */ /* 0x000fe40000100800 */
[----:B------:R-:W-:Y:S02]  /*6cab0*/  STL [R1+0x1a94], R27 ;  /* 0x001a941b01007387 */ /* 0x000fe40000100800 */
[----:B------:R-:W-:Y:S01]  /*6cac0*/  STL [R1+0x1ab8], R20 ;  /* 0x001ab81401007387 */ /* 0x000fe20000100800 */
[----:B------:R-:W-:Y:S01]  /*6cad0*/  STL [R1+0x1a8c], R21 ;  /* 0x001a8c1501007387 */ /* 0x000fe20000100800 */
[----:B------:R-:W-:-:S02]  /*6cae0*/  IMAD.X R12, R12, 0x1, R0, P6 ;  /* 0x000000010c0c7824 */ /* 0x000fc400030e0600 */
[----:B------:R-:W-:Y:S02]  /*6caf0*/  STL [R1+0x1ab0], R22 ;  /* 0x001ab01601007387 */ /* 0x000fe40000100800 */
[----:B------:R-:W-:Y:S01]  /*6cb00*/  STL [R1+0x1a84], R23 ;  /* 0x001a841701007387 */ /* 0x000fe20000100800 */
[----:B------:R-:W-:Y:S01]  /*6cb10*/  IADD3 R29, P6, R29, R3, RZ ;  /* 0x000000031d1d7210 */ /* 0x000fe20007fde0ff */
[----:B------:R-:W-:Y:S01]  /*6cb20*/  STL [R1+0x1aa8], R9 ;  /* 0x001aa80901007387 */ /* 0x000fe20000100800 */
[----:B------:R-:W-:Y:S02]  /*6cb30*/  STL [R1+0x1a7c], R13 ;  /* 0x001a7c0d01007387 */ /* 0x000fe40000100800 */
[----:B------:R-:W-:Y:S02]  /*6cb40*/  STL [R1+0x1aa0], R12 ;  /* 0x001aa00c01007387 */ /* 0x000fe40000100800 */
[----:B------:R0:W-:Y:S01]  /*6cb50*/  STL [R1+0x2474], R3 ;  /* 0x0024740301007387 */ /* 0x0001e20000100800 */
        /* <DEDUP_REMOVED lines=9> */
[----:B--2---:R-:W-:-:S03]  /*6cbf0*/  IMAD.X R3, R3, 0x1, R0, P2 ;  /* 0x0000000103037824 */ /* 0x004fc600010e0600 */
        /* <DEDUP_REMOVED lines=30> */
[----:B--2---:R-:W-:-:S05]  /*6cde0*/  IADD3 R7, P2, R7, R3, RZ ;  /* 0x0000000307077210 */ /* 0x004fca0007f5e0ff */
[----:B------:R0:W-:Y:S04]  /*6cdf0*/  STL [R1+0x1a64], R7 ;  /* 0x001a640701007387 */ /* 0x0001e80000100800 */
[----:B0-----:R-:W2:Y:S02]  /*6ce00*/  LDL.LU R7, [R1+0x2470] ;  /* 0x0024700001077983 */ /* 0x001ea40000300800 */
[----:B--2---:R-:W-:-:S05]  /*6ce10*/  IMAD.X R7, R7, 0x1, R0, P3 ;  /* 0x0000000107077824 */ /* 0x004fca00018e0600 */
[----:B------:R0:W-:Y:S04]  /*6ce20*/  STL [R1+0x1a88], R7 ;  /* 0x001a880701007387 */ /* 0x0001e80000100800 */
[----:B0-----:R-:W2:Y:S02]  /*6ce30*/  LDL.LU R7, [R1+0x246c] ;  /* 0x00246c0001077983 */ /* 0x001ea40000300800 */
[----:B--2---:R-:W-:-:S05]  /*6ce40*/  IADD3 R7, P3, R7, R3, RZ ;  /* 0x0000000307077210 */ /* 0x004fca0007f7e0ff */
[----:B------:R0:W-:Y:S04]  /*6ce50*/  STL [R1+0x1a5c], R7 ;  /* 0x001a5c0701007387 */ /* 0x0001e80000100800 */
[----:B0-----:R-:W2:Y:S01]  /*6ce60*/  LDL.LU R7, [R1+0x2468] ;  /* 0x0024680001077983 */ /* 0x001ea20000300800 */
[--C-:B----4-:R-:W-:Y:S01]  /*6ce70*/  IMAD.X R16, R16, 0x1, R0.reuse, P5 ;  /* 0x0000000110107824 */ /* 0x110fe200028e0600 */
        /* <DEDUP_REMOVED lines=18> */
[----:B------:R-:W-:Y:S01]  /*6cfa0*/  IADD3 R12, P3, R12, R3, RZ ;  /* 0x000000030c0c7210 */ /* 0x000fe20007f7e0ff */
[----:B------:R-:W-:-:S02]  /*6cfb0*/  IMAD.X R2, R2, 0x1, R0, P5 ;  /* 0x0000000102027824 */ /* 0x000fc400028e0600 */
[----:B--2---:R-:W-:Y:S01]  /*6cfc0*/  IMAD.X R7, R7, 0x1, R0, P4 ;  /* 0x0000000107077824 */ /* 0x004fe200020e0600 */
[----:B---3--:R-:W-:-:S04]  /*6cfd0*/  IADD3 R6, P4, R6, R3, RZ ;  /* 0x0000000306067210 */ /* 0x008fc80007f9e0ff */
[----:B------:R-:W-:Y:S01]  /*6cfe0*/  STL [R1+0x1a80], R7 ;  /* 0x001a800701007387 */ /* 0x000fe20000100800 */
[----:B------:R-:W-:Y:S02]  /*6cff0*/  STL [R1+0x1a54], R6 ;  /* 0x001a540601007387 */ /* 0x000fe40000100800 */
[----:B------:R-:W-:Y:S02]  /*6d000*/  STL [R1+0x1a78], R16 ;  /* 0x001a781001007387 */ /* 0x000fe40000100800 */
[----:B------:R-:W-:Y:S01]  /*6d010*/  STL [R1+0x1a4c], R17 ;  /* 0x001a4c1101007387 */ /* 0x000fe20000100800 */
[----:B------:R-:W-:Y:S01]  /*6d020*/  STL [R1+0x1a70], R18 ;  /* 0x001a701201007387 */ /* 0x000fe20000100800 */
[----:B------:R-:W-:Y:S02]  /*6d030*/  STL [R1+0x1a44], R19 ;  /* 0x001a441301007387 */ /* 0x000fe40000100800 */
        /* <DEDUP_REMOVED lines=17> */
[----:B------:R-:W-:-:S02]  /*6d150*/  IMAD.X R29, R29, 0x1, R0, P4 ;  /* 0x000000011d1d7824 */ /* 0x000fc400020e0600 */
[----:B------:R-:W-:Y:S01]  /*6d160*/  STL [R1+0x1a04], R9 ;  /* 0x001a040901007387 */ /* 0x000fe20000100800 */
[-C--:B------:R-:W-:Y:S01]  /*6d170*/  IADD3 R28, P4, R28, R3.reuse, RZ ;  /* 0x000000031c1c7210 */ /* 0x080fe20007f9e0ff */
[----:B------:R-:W-:Y:S01]  /*6d180*/  STL [R1+0x1a28], R13 ;  /* 0x001a280d01007387 */ /* 0x000fe20000100800 */
[----:B------:R-:W-:Y:S02]  /*6d190*/  STL [R1+0x19fc], R12 ;  /* 0x0019fc0c01007387 */ /* 0x000fe40000100800 */
[----:B------:R0:W-:Y:S02]  /*6d1a0*/  STL [R1+0x2464], R0 ;  /* 0x0024640001007387 */ /* 0x0001e40000100800 */
[----:B------:R-:W-:Y:S01]  /*6d1b0*/  STL [R1+0x1a20], R29 ;  /* 0x001a201d01007387 */ /* 0x000fe20000100800 */
        /* <DEDUP_REMOVED lines=8> */
[----:B--2---:R-:W-:-:S03]  /*6d240*/  IADD3 R0, P5, R0, R3, RZ ;  /* 0x0000000300007210 */ /* 0x004fc60007fbe0ff */
        /* <DEDUP_REMOVED lines=329> */
[----:B------:R0:W-:Y:S02]  /*6e6e0*/  STL [R1+0x18a0], R2 ;  /* 0x0018a00201007387 */ /* 0x0001e40000100800 */
[----:B0-----:R-:W3:Y:S01]  /*6e6f0*/  LDL.LU R2, [R1+0x1828] ;  /* 0x0018280001027983 */ /* 0x001ee20000300800 */
        /* <DEDUP_REMOVED lines=10> */
[-C--:B---3--:R-:W-:Y:S01]  /*6e7a0*/  IADD3 R17, P1, R17, R3.reuse, RZ ;  /* 0x0000000311117210 */ /* 0x088fe20007f3e0ff */
        /* <DEDUP_REMOVED lines=18> */
[----:B--2---:R-:W-:Y:S01]  /*6e8d0*/  IMAD.X R7, R7, 0x1, R0, P6 ;  /* 0x0000000107077824 */ /* 0x004fe200030e0600 */
[----:B------:R-:W-:-:S04]  /*6e8e0*/  IADD3 R6, P6, R6, R3, RZ ;  /* 0x0000000306067210 */ /* 0x000fc80007fde0ff */
        /* <DEDUP_REMOVED lines=10> */
[-C--:B------:R-:W-:Y:S01]  /*6e990*/  IADD3 R24, P6, R24, R3.reuse, RZ ;  /* 0x0000000318187210 */ /* 0x080fe20007fde0ff */
        /* <DEDUP_REMOVED lines=11> */
[----:B------:R-:W-:Y:S02]  /*6ea50*/  STL [R1+0x181c], R22 ;  /* 0x00181c1601007387 */ /* 0x000fe40000100800 */
[----:B------:R-:W-:Y:S02]  /*6ea60*/  STL [R1+0x1840], R23 ;  /* 0x0018401701007387 */ /* 0x000fe40000100800 */
[----:B------:R-:W-:Y:S01]  /*6ea70*/  STL [R1+0x1814], R9 ;  /* 0x0018140901007387 */ /* 0x000fe20000100800 */
[----:B------:R0:W-:Y:S01]  /*6ea80*/  STL [R1+0x1830], R28 ;  /* 0x0018301c01007387 */ /* 0x0001e20000100800 */
[----:B------:R-:W-:Y:S03]  /*6ea90*/  STL [R1+0x1838], R13 ;  /* 0x0018380d01007387 */ /* 0x000fe60000100800 */
[----:B0-----:R-:W2:Y:S01]  /*6eaa0*/  LDL.LU R28, [R1+0x17fc] ;  /* 0x0017fc00011c7983 */ /* 0x001ea20000300800 */
[----:B------:R-:W-:Y:S02]  /*6eab0*/  STL [R1+0x180c], R12 ;  /* 0x00180c0c01007387 */ /* 0x000fe40000100800 */
[----:B------:R-:W3:Y:S01]  /*6eac0*/  LDL.LU R7, [R1+0x17ec] ;  /* 0x0017ec0001077983 */ /* 0x000ee20000300800 */
[-C--:B------:R-:W-:Y:S01]  /*6ead0*/  IADD3 R29, P6, R29, R3.reuse, RZ ;  /* 0x000000031d1d7210 */ /* 0x080fe20007fde0ff */
[----:B------:R-:W-:Y:S01]  /*6eae0*/  IMAD.X R2, R2, 0x1, R0, P1 ;  /* 0x0000000102027824 */ /* 0x000fe200008e0600 */
[----:B---3--:R0:W-:Y:S03]  /*6eaf0*/  STL [R1+0x2420], R7 ;  /* 0x0024200701007387 */ /* 0x0081e60000100800 */
[----:B------:R-:W-:Y:S01]  /*6eb00*/  STL [R1+0x1804], R29 ;  /* 0x0018041d01007387 */ /* 0x000fe20000100800 */
[----:B0-----:R-:W3:Y:S01]  /*6eb10*/  LDL.LU R7, [R1+0x1818] ;  /* 0x0018180001077983 */ /* 0x001ee20000300800 */
[----:B------:R-:W-:Y:S03]  /*6eb20*/  STL [R1+0x1828], R2 ;  /* 0x0018280201007387 */ /* 0x000fe60000100800 */
[----:B---3--:R0:W-:Y:S04]  /*6eb30*/  STL [R1+0x2424], R7 ;  /* 0x0024240701007387 */ /* 0x0081e80000100800 */
[----:B0-----:R-:W3:Y:S01]  /*6eb40*/  LDL.LU R7, [R1+0x17f4] ;  /* 0x0017f40001077983 */ /* 0x001ee20000300800 */
[----:B--2---:R-:W-:-:S03]  /*6eb50*/  IADD3 R28, P1, R28, R3, RZ ;  /* 0x000000031c1c7210 */ /* 0x004fc60007f3e0ff */
        /* <DEDUP_REMOVED lines=26> */
[----:B------:R0:W-:Y:S02]  /*6ed00*/  STL [R1+0x17fc], R28 ;  /* 0x0017fc1c01007387 */ /* 0x0001e40000100800 */
[----:B------:R-:W3:Y:S01]  /*6ed10*/  LDL.LU R29, [R1+0x17b0] ;  /* 0x0017b000011d7983 */ /* 0x000ee20000300800 */
[----:B0-----:R-:W3:Y:S01]  /*6ed20*/  LDL.LU R28, [R1+0x1784] ;  /* 0x00178400011c7983 */ /* 0x001ee20000300800 */
        /* <DEDUP_REMOVED lines=26> */
[----:B------:R-:W-:Y:S01]  /*6eed0*/  IMAD.X R22, R22, 0x1, R0, P1 ;  /* 0x0000000116167824 */ /* 0x000fe200008e0600 */
[-C--:B------:R-:W-:Y:S02]  /*6eee0*/  IADD3 R23, P1, R23, R3.reuse, RZ ;  /* 0x0000000317177210 */ /* 0x080fe40007f3e0ff */
[-C--:B------:R-:W-:Y:S02]  /*6eef0*/  IADD3 R9, P2, R9, R3.reuse, RZ ;  /* 0x0000000309097210 */ /* 0x080fe40007f5e0ff */
        /* <DEDUP_REMOVED lines=22> */
[----:B------:R0:W-:Y:S02]  /*6f060*/  STL [R1+0x17c0], R2 ;  /* 0x0017c00201007387 */ /* 0x0001e40000100800 */
[----:B------:R-:W-:-:S02]  /*6f070*/  IMAD.X R13, R13, 0x1, R0, P3 ;  /* 0x000000010d0d7824 */ /* 0x000fc400018e0600 */
[----:B------:R-:W-:Y:S01]  /*6f080*/  STL [R1+0x17c8], R22 ;  /* 0x0017c81601007387 */ /* 0x000fe20000100800 */
[----:B0-----:R-:W2:Y:S01]  /*6f090*/  LDL.LU R2, [R1+0x17a8] ;  /* 0x0017a80001027983 */ /* 0x001ea20000300800 */
[----:B------:R-:W-:Y:S02]  /*6f0a0*/  STL [R1+0x179c], R23 ;  /* 0x00179c1701007387 */ /* 0x000fe40000100800 */
[----:B------:R-:W-:Y:S02]  /*6f0b0*/  STL [R1+0x1794], R9 ;  /* 0x0017940901007387 */ /* 0x000fe40000100800 */
[----:B------:R-:W-:Y:S01]  /*6f0c0*/  STL [R1+0x17b8], R13 ;  /* 0x0017b80d01007387 */ /* 0x000fe20000100800 */
[----:B------:R-:W3:Y:S01]  /*6f0d0*/  LDL.LU R7, [R1+0x1798] ;  /* 0x0017980001077983 */ /* 0x000ee20000300800 */
[----:B------:R-:W-:Y:S01]  /*6f0e0*/  IADD3 R12, P3, R12, R3, RZ ;  /* 0x000000030c0c7210 */ /* 0x000fe20007f7e0ff */
[----:B------:R-:W-:-:S04]  /*6f0f0*/  IMAD.X R29, R29, 0x1, R0, P4 ;  /* 0x000000011d1d7824 */ /* 0x000fc800020e0600 */
[----:B------:R-:W-:Y:S04]  /*6f100*/  STL [R1+0x178c], R12 ;  /* 0x00178c0c01007387 */ /* 0x000fe80000100800 */
[----:B---3--:R0:W-:Y:S01]  /*6f110*/  STL [R1+0x2414], R7 ;  /* 0x0024140701007387 */ /* 0x0081e20000100800 */
[----:B------:R-:W-:Y:S03]  /*6f120*/  STL [R1+0x17b0], R29 ;  /* 0x0017b01d01007387 */ /* 0x000fe60000100800 */
[----:B0-----:R-:W3:Y:S01]  /*6f130*/  LDL.LU R7, [R1+0x1774] ;  /* 0x0017740001077983 */ /* 0x001ee20000300800 */
[----:B------:R-:W-:-:S05]  /*6f140*/  IADD3 R28, P4, R28, R3, RZ ;  /* 0x000000031c1c7210 */ /* 0x000fca0007f9e0ff */
[----:B------:R-:W-:Y:S04]  /*6f150*/  STL [R1+0x1784], R28 ;  /* 0x0017841c01007387 */ /* 0x000fe80000100800 */
        /* <DEDUP_REMOVED lines=27> */
[----:B------:R-:W3:Y:S01]  /*6f310*/  LDL.LU R13, [R1+0x174c] ;  /* 0x00174c00010d7983 */ /* 0x000ee20000300800 */
[----:B------:R-:W3:Y:S01]  /*6f320*/  LDL.LU R12, [R1+0x231c] ;  /* 0x00231c00010c7983 */ /* 0x000ee20000300800 */
[----:B------:R-:W3:Y:S02]  /*6f330*/  LDL.LU R29, [R1+0x1b54] ;  /* 0x001b5400011d7983 */ /* 0x000ee40000300800 */
[----:B------:R-:W3:Y:S01]  /*6f340*/  LDL.LU R28, [R1+0x2318] ;  /* 0x00231800011c7983 */ /* 0x000ee20000300800 */
        /* <DEDUP_REMOVED lines=15> */
[----:B------:R-:W-:Y:S01]  /*6f440*/  IADD3 R8, P4, R8, R3, RZ ;  /* 0x0000000308087210 */ /* 0x000fe20007f9e0ff */
[--C-:B------:R-:W-:Y:S01]  /*6f450*/  IMAD.X R5, R5, 0x1, R0.reuse, P5 ;  /* 0x0000000105057824 */ /* 0x100fe200028e0600 */
[----:B------:R-:W-:Y:S01]  /*6f460*/  IADD3 R10, P5, R10, UR8, RZ ;  /* 0x000000080a0a7c10 */ /* 0x000fe2000ffbe0ff */
[--C-:B------:R-:W-:Y:S01]  /*6f470*/  IMAD.X R11, R11, 0x1, R0.reuse, P6 ;  /* 0x000000010b0b7824 */ /* 0x100fe200030e0600 */
[----:B------:R-:W-:Y:S01]  /*6f480*/  IADD3 R14, P6, R14, UR8, RZ ;  /* 0x000000080e0e7c10 */ /* 0x000fe2000ffde0ff */
[--C-:B------:R-:W-:Y:S01]  /*6f490*/  IMAD.X R25, R25, 0x1, R0.reuse, P2 ;  /* 0x0000000119197824 */ /* 0x100fe200010e0600 */
[----:B------:R-:W-:Y:S01]  /*6f4a0*/  IADD3 R26, P2, R26, UR8, RZ ;  /* 0x000000081a1a7c10 */ /* 0x000fe2000ff5e0ff */
[--C-:B------:R-:W-:Y:S01]  /*6f4b0*/  IMAD.X R27, R27, 0x1, R0.reuse, P3 ;  /* 0x000000011b1b7824 */ /* 0x100fe200018e0600 */
[----:B------:R-:W-:Y:S01]  /*6f4c0*/  IADD3 R20, P3, R20, UR8, RZ ;  /* 0x0000000814147c10 */ /* 0x000fe2000ff7e0ff */
[----:B------:R-:W-:Y:S01]  /*6f4d0*/  IMAD.X R21, R21, 0x1, R0, P4 ;  /* 0x0000000115157824 */ /* 0x000fe200020e0600 */
[----:B------:R-:W-:-:S02]  /*6f4e0*/  IADD3 R22, P4, R22, UR8, RZ ;  /* 0x0000000816167c10 */ /* 0x000fc4000ff9e0ff */
[----:B------:R-:W-:Y:S01]  /*6f4f0*/  IADD3.X R23, R23, UR5, RZ, P5, !PT ;  /* 0x0000000517177c10 */ /* 0x000fe2000affe4ff */
[----:B------:R-:W-:Y:S01]  /*6f500*/  IADD3 R9, P5, R9, UR8, RZ ;  /* 0x0000000809097c10 */ /* 0x000fe2000ffbe0ff */
[----:B------:R-:W-:Y:S01]  /*6f510*/  IADD3.X R13, R13, UR5, RZ, P6, !PT ;  /* 0x000000050d0d7c10 */ /* 0x000fe2000b7fe4ff */
[----:B------:R-:W-:Y:S02]  /*6f520*/  IADD3 R12, P6, R12, UR8, RZ ;  /* 0x000000080c0c7c10 */ /* 0x000fe4000ffde0ff */
        /* <DEDUP_REMOVED lines=10> */
[----:B------:R-:W-:Y:S01]  /*6f5d0*/  IMAD.X R15, R15, 0x1, R0, P1 ;  /* 0x000000010f0f7824 */ /* 0x000fe200008e0600 */
[----:B------:R-:W-:Y:S01]  /*6f5e0*/  STL [R1+0x1778], R5 ;  /* 0x0017780501007387 */ /* 0x000fe20000100800 */
[----:B------:R-:W-:Y:S01]  /*6f5f0*/  IADD3 R24, P1, R24, UR8, RZ ;  /* 0x0000000818187c10 */ /* 0x000fe2000ff3e0ff */
        /* <DEDUP_REMOVED lines=16> */
[----:B0-----:R-:W2:Y:S01]  /*6f700*/  LDL.LU R0, [R1+0x2308] ;  /* 0x0023080001007983 */ /* 0x001ea20000300800 */
[----:B------:R-:W-:Y:S01]  /*6f710*/  IADD3.X R29, R29, UR5, RZ, P1, !PT ;  /* 0x000000051d1d7c10 */ /* 0x000fe20008ffe4ff */
[----:B------:R-:W-:-:S04]  /*6f720*/  IADD3 R28, P1, R28, UR8, RZ ;  /* 0x000000081c1c7c10 */ /* 0x000fc8000ff3e0ff */
[----:B------:R-:W-:Y:S04]  /*6f730*/  STL [R1+0x1b54], R29 ;  /* 0x001b541d01007387 */ /* 0x000fe80000100800 */
[----:B--2---:R0:W-:Y:S01]  /*6f740*/  STL [R1+0x240c], R0 ;  /* 0x00240c0001007387 */ /* 0x0041e20000100800 */
[----:B------:R-:W-:Y:S03]  /*6f750*/  STL [R1+0x2318], R28 ;  /* 0x0023181c01007387 */ /* 0x000fe60000100800 */
[----:B0-----:R-:W2:Y:S01]  /*6f760*/  LDL.LU R0, [R1+0x1b4c] ;  /* 0x001b4c0001007983 */ /* 0x001ea20000300800 */
[----:B------:R-:W-:-:S05]  /*6f770*/  IADD3.X R2, R2, UR5, RZ, P2, !PT ;  /* 0x0000000502027c10 */ /* 0x000fca00097fe4ff */
[----:B------:R-:W-:Y:S04]  /*6f780*/  STL [R1+0x1b50], R2 ;  /* 0x001b500201007387 */ /* 0x000fe80000100800 */
        /* <DEDUP_REMOVED lines=30> */
[----:B--2---:R-:W-:-:S05]  /*6f970*/  IADD3 R0, P2, R0, UR8, RZ ;  /* 0x0000000800007c10 */ /* 0x004fca000ff5e0ff */
[----:B------:R0:W-:Y:S04]  /*6f980*/  STL [R1+0x2310], R0 ;  /* 0x0023100001007387 */ /* 0x0001e80000100800 */
[----:B0-----:R-:W2:Y:S02]  /*6f990*/  LDL.LU R0, [R1+0x2410] ;  /* 0x0024100001007983 */ /* 0x001ea40000300800 */
[----:B--2---:R-:W-:-:S05]  /*6f9a0*/  IADD3.X R0, R0, UR5, RZ, P3, !PT ;  /* 0x0000000500007c10 */ /* 0x004fca0009ffe4ff */
[----:B------:R0:W-:Y:S04]  /*6f9b0*/  STL [R1+0x1b4c], R0 ;  /* 0x001b4c0001007387 */ /* 0x0001e80000100800 */
[----:B0-----:R-:W2:Y:S01]  /*6f9c0*/  LDL.LU R0, [R1+0x240c] ;  /* 0x00240c0001007983 */ /* 0x001ea20000300800 */
[----:B---3--:R-:W-:Y:S01]  /*6f9d0*/  IADD3.X R7, R7, UR5, RZ, P4, !PT ;  /* 0x0000000507077c10 */ /* 0x008fe2000a7fe4ff */
[----:B----4-:R-:W-:Y:S01]  /*6f9e0*/  IADD3 R6, P4, R6, UR8, RZ ;  /* 0x0000000806067c10 */ /* 0x010fe2000ff9e0ff */
[----:B------:R-:W-:Y:S01]  /*6f9f0*/  IADD3.X R16, R16, UR5, RZ, P5, !PT ;  /* 0x0000000510107c10 */ /* 0x000fe2000affe4ff */
[----:B------:R-:W-:Y:S01]  /*6fa00*/  IADD3 R17, P5, R17, UR8, RZ ;  /* 0x0000000811117c10 */ /* 0x000fe2000ffbe0ff */
        /* <DEDUP_REMOVED lines=16> */
[----:B------:R-:W-:-:S02]  /*6fb10*/  IADD3.X R12, R12, UR5, RZ, P4, !PT ;  /* 0x000000050c0c7c10 */ /* 0x000fc4000a7fe4ff */
[----:B--2---:R-:W-:-:S05]  /*6fb20*/  IADD3 R0, P3, R0, UR8, RZ ;  /* 0x0000000800007c10 */ /* 0x004fca000ff7e0ff */
[----:B------:R0:W-:Y:S01]  /*6fb30*/  STL [R1+0x2308], R0 ;  /* 0x0023080001007387 */ /* 0x0001e20000100800 */
[----:B------:R-:W-:Y:S02]  /*6fb40*/  STL [R1+0x1b48], R7 ;  /* 0x001b480701007387 */ /* 0x000fe40000100800 */
[----:B------:R-:W-:Y:S02]  /*6fb50*/  STL [R1+0x2300], R6 ;  /* 0x0023000601007387 */ /* 0x000fe40000100800 */
[----:B------:R-:W-:Y:S01]  /*6fb60*/  STL [R1+0x1b44], R16 ;  /* 0x001b441001007387 */ /* 0x000fe20000100800 */
[----:B------:R-:W-:Y:S01]  /*6fb70*/  STL [R1+0x22f8], R17 ;  /* 0x0022f81101007387 */ /* 0x000fe20000100800 */
[----:B------:R-:W-:Y:S02]  /*6fb80*/  STL [R1+0x1b40], R18 ;  /* 0x001b401201007387 */ /* 0x000fe40000100800 */
[----:B------:R-:W-:Y:S01]  /*6fb90*/  STL [R1+0x22f0], R19 ;  /* 0x0022f01301007387 */ /* 0x000fe20000100800 */
[----:B------:R-:W-:Y:S01]  /*6fba0*/  IADD3.X R10, R10, UR5, RZ, P3, !PT ;  /* 0x000000050a0a7c10 */ /* 0x000fe20009ffe4ff */
        /* <DEDUP_REMOVED lines=13> */
[----:B------:R-:W-:Y:S01]  /*6fc80*/  IADD3.X R9, R9, UR5, RZ, P3, !PT ;  /* 0x0000000509097c10 */ /* 0x000fe20009ffe4ff */
[----:B------:R-:W-:Y:S01]  /*6fc90*/  STL [R1+0x22e4], R20 ;  /* 0x0022e41401007387 */ /* 0x000fe20000100800 */
[----:B------:R-:W-:Y:S01]  /*6fca0*/  IADD3 R13, P3, R13, UR8, RZ ;  /* 0x000000080d0d7c10 */ /* 0x000fe2000ff7e0ff */
[----:B------:R-:W-:Y:S01]  /*6fcb0*/  STL [R1+0x22b8], R21 ;  /* 0x0022b81501007387 */ /* 0x000fe20000100800 */
[----:B------:R-:W-:Y:S02]  /*6fcc0*/  STL [R1+0x22dc], R22 ;  /* 0x0022dc1601007387 */ /* 0x000fe40000100800 */
[----:B------:R-:W-:Y:S02]  /*6fcd0*/  STL [R1+0x22b0], R23 ;  /* 0x0022b01701007387 */ /* 0x000fe40000100800 */
[----:B------:R-:W-:Y:S01]  /*6fce0*/  STL [R1+0x22d4], R9 ;  /* 0x0022d40901007387 */ /* 0x000fe20000100800 */
[----:B------:R-:W-:Y:S01]  /*6fcf0*/  STL [R1+0x22a8], R13 ;  /* 0x0022a80d01007387 */ /* 0x000fe20000100800 */
[----:B------:R-:W-:Y:S02]  /*6fd00*/  STL [R1+0x22cc], R12 ;  /* 0x0022cc0c01007387 */ /* 0x000fe40000100800 */
[----:B0-----:R-:W2:Y:S01]  /*6fd10*/  LDL.LU R0, [R1+0x22b4] ;  /* 0x0022b40001007983 */ /* 0x001ea20000300800 */
[----:B------:R-:W-:-:S02]  /*6fd20*/  IADD3 R29, P4, R29, UR8, RZ ;  /* 0x000000081d1d7c10 */ /* 0x000fc4000ff9e0ff */
[----:B------:R-:W-:-:S03]  /*6fd30*/  IADD3.X R28, R28, UR5, RZ, P5, !PT ;  /* 0x000000051c1c7c10 */ /* 0x000fc6000affe4ff */
[----:B------:R-:W-:Y:S04]  /*6fd40*/  STL [R1+0x22a0], R29 ;  /* 0x0022a01d01007387 */ /* 0x000fe80000100800 */
[----:B--2---:R0:W-:Y:S01]  /*6fd50*/  STL [R1+0x2404], R0 ;  /* 0x0024040001007387 */ /* 0x0041e20000100800 */
[----:B------:R-:W-:Y:S03]  /*6fd60*/  STL [R1+0x22c4], R28 ;  /* 0x0022c41c01007387 */ /* 0x000fe60000100800 */
[----:B0-----:R-:W2:Y:S01]  /*6fd70*/  LDL.LU R0, [R1+0x2290] ;  /* 0x0022900001007983 */ /* 0x001ea20000300800 */
[----:B------:R-:W-:-:S05]  /*6fd80*/  IADD3 R2, P5, R2, UR8, RZ ;  /* 0x0000000802027c10 */ /* 0x000fca000ffbe0ff */
        /* <DEDUP_REMOVED lines=31> */
[----:B--2---:R-:W-:-:S05]  /*6ff80*/  IADD3.X R0, R0, UR5, RZ, P6, !PT ;  /* 0x0000000500007c10 */ /* 0x004fca000b7fe4ff */
[----:B------:R0:W-:Y:S04]  /*6ff90*/  STL [R1+0x22bc], R0 ;  /* 0x0022bc0001007387 */ /* 0x0001e80000100800 */
[----:B0-----:R-:W2:Y:S02]  /*6ffa0*/  LDL.LU R0, [R1+0x2408] ;  /* 0x0024080001007983 */ /* 0x001ea40000300800 */
[----:B--2---:R-:W-:-:S05]  /*6ffb0*/  IADD3 R0, P6, R0, UR8, RZ ;  /* 0x0000000800007c10 */ /* 0x004fca000ffde0ff */
[----:B------:R0:W-:Y:S04]  /*6ffc0*/  STL [R1+0x2290], R0 ;  /* 0x0022900001007387 */ /* 0x0001e80000100800 */
[----:B0-----:R-:W2:Y:S01]  /*6ffd0*/  LDL.LU R0, [R1+0x2404] ;  /* 0x0024040001007983 */ /* 0x001ea20000300800 */
[----:B----4-:R-:W-:Y:S01]  /*6ffe0*/  IADD3.X R6, R6, UR5, RZ, P2, !PT ;  /* 0x0000000506067c10 */ /* 0x010fe200097fe4ff */
[----:B---3--:R-:W-:Y:S01]  /*6fff0*/  IADD3 R16, P2, R16, UR8, RZ ;  /* 0x0000000810107c10 */ /* 0x008fe2000ff5e0ff */
        /* <DEDUP_REMOVED lines=18> */
[----:B--2---:R-:W-:Y:S01]  /*70120*/  IADD3.X R0, R0, UR5, RZ, P1, !PT ;  /* 0x0000000500007c10 */ /* 0x004fe20008ffe4ff */
[----:B------:R-:W-:-:S04]  /*70130*/  IADD3 R7, P1, R7, UR8, RZ ;  /* 0x0000000807077c10 */ /* 0x000fc8000ff3e0ff */
[----:B------:R0:W-:Y:S01]  /*70140*/  STL [R1+0x22b4], R0 ;  /* 0x0022b40001007387 */ /* 0x0001e20000100800 */
[----:B------:R-:W-:Y:S02]  /*70150*/  STL [R1+0x2288], R7 ;  /* 0x0022880701007387 */ /* 0x000fe40000100800 */
[----:B------:R-:W-:Y:S02]  /*70160*/  STL [R1+0x22ac], R6 ;  /* 0x0022ac0601007387 */ /* 0x000fe40000100800 */
[----:B------:R-:W-:Y:S01]  /*70170*/  STL [R1+0x2280], R16 ;  /* 0x0022801001007387 */ /* 0x000fe20000100800 */
[----:B------:R-:W-:Y:S01]  /*70180*/  STL [R1+0x22a4], R17 ;  /* 0x0022a41101007387 */ /* 0x000fe20000100800 */
[----:B------:R-:W-:Y:S02]  /*70190*/  STL [R1+0x2278], R18 ;  /* 0x0022781201007387 */ /* 0x000fe40000100800 */
        /* <DEDUP_REMOVED lines=478> */
[----:B------:R-:W-:Y:S01]  /*71f80*/  IADD3.X R28, R28, UR5, RZ, P2, !PT ;  /* 0x000000051c1c7c10 */ /* 0x000fe200097fe4ff */
[----:B------:R-:W-:Y:S01]  /*71f90*/  IADD3 R29, P1, R29, UR8, RZ ;  /* 0x000000081d1d7c10 */ /* 0x000fe2000ff3e0ff */
[----:B--2---:R-:W-:-:S05]  /*71fa0*/  IADD3 R0, P6, R0, UR8, RZ ;  /* 0x0000000800007c10 */ /* 0x004fca000ffde0ff */
[----:B------:R-:W-:Y:S01]  /*71fb0*/  STL [R1+0x2020], R0 ;  /* 0x0020200001007387 */ /* 0x000fe20000100800 */
        /* <DEDUP_REMOVED lines=29> */
[----:B------:R0:W-:Y:S02]  /*72190*/  STL [R1+0x1fdc], R28 ;  /* 0x001fdc1c01007387 */ /* 0x0001e40000100800 */
[----:B------:R-:W-:Y:S01]  /*721a0*/  STL [R1+0x1fb8], R29 ;  /* 0x001fb81d01007387 */ /* 0x000fe20000100800 */
[----:B0-----:R-:W2:Y:S01]  /*721b0*/  LDL.LU R28, [R1+0x1fd4] ;  /* 0x001fd400011c7983 */ /* 0x001ea20000300800 */
[----:B------:R-:W3:Y:S01]  /*721c0*/  LDL.LU R0, [R1+0x1fcc] ;  /* 0x001fcc0001007983 */ /* 0x000ee20000300800 */
[----:B------:R-:W-:-:S02]  /*721d0*/  IADD3 R2, P2, R2, UR8, RZ ;  /* 0x0000000802027c10 */ /* 0x000fc4000ff5e0ff */
[----:B---3--:R0:W-:Y:S03]  /*721e0*/  STL [R1+0x23d8], R0 ;  /* 0x0023d80001007387 */ /* 0x0081e60000100800 */
[----:B------:R1:W-:Y:S01]  /*721f0*/  STL [R1+0x1fb0], R2 ;  /* 0x001fb00201007387 */ /* 0x0003e20000100800 */
        /* <DEDUP_REMOVED lines=24> */
[----:B--2---:R-:W-:Y:S01]  /*72380*/  IADD3.X R28, R28, UR5, RZ, P3, !PT ;  /* 0x000000051c1c7c10 */ /* 0x004fe20009ffe4ff */
[----:B------:R-:W2:Y:S01]  /*72390*/  LDL.LU R13, [R1+0x1f6c] ;  /* 0x001f6c00010d7983 */ /* 0x000ea20000300800 */
[----:B------:R-:W2:Y:S02]  /*723a0*/  LDL.LU R12, [R1+0x1f40] ;  /* 0x001f4000010c7983 */ /* 0x000ea40000300800 */
[----:B------:R-:W2:Y:S02]  /*723b0*/  LDL.LU R29, [R1+0x1f64] ;  /* 0x001f6400011d7983 */ /* 0x000ea40000300800 */
[----:B-1----:R-:W2:Y:S01]  /*723c0*/  LDL.LU R2, [R1+0x1f38] ;  /* 0x001f380001027983 */ /* 0x002ea20000300800 */
[----:B------:R0:W-:Y:S04]  /*723d0*/  STL [R1+0x1fd4], R28 ;  /* 0x001fd41c01007387 */ /* 0x0001e80000100800 */
[----:B0-----:R-:W2:Y:S01]  /*723e0*/  LDL.LU R28, [R1+0x1f5c] ;  /* 0x001f5c00011c7983 */ /* 0x001ea20000300800 */
[----:B---3--:R-:W-:-:S05]  /*723f0*/  IADD3 R0, P3, R0, UR8, RZ ;  /* 0x0000000800007c10 */ /* 0x008fca000ff7e0ff */
[----:B------:R0:W-:Y:S04]  /*72400*/  STL [R1+0x1fa8], R0 ;  /* 0x001fa80001007387 */ /* 0x0001e80000100800 */
[----:B0-----:R-:W3:Y:S01]  /*72410*/  LDL.LU R0, [R1+0x23d8] ;  /* 0x0023d80001007983 */ /* 0x001ee20000300800 */
[----:B----4-:R-:W-:Y:S01]  /*72420*/  IADD3.X R6, R6, UR5, RZ, P5, !PT ;  /* 0x0000000506067c10 */ /* 0x010fe2000affe4ff */
        /* <DEDUP_REMOVED lines=20> */
[----:B------:R-:W-:Y:S01]  /*72570*/  IADD3 R2, P5, R2, UR8, RZ ;  /* 0x0000000802027c10 */ /* 0x000fe2000ffbe0ff */
[----:B---3--:R-:W-:Y:S01]  /*72580*/  IADD3.X R0, R0, UR5, RZ, P4, !PT ;  /* 0x0000000500007c10 */ /* 0x008fe2000a7fe4ff */
[----:B------:R-:W-:-:S04]  /*72590*/  IADD3 R7, P4, R7, UR8, RZ ;  /* 0x0000000807077c10 */ /* 0x000fc8000ff9e0ff */
        /* <DEDUP_REMOVED lines=23> */
[----:B------:R-:W-:Y:S02]  /*72710*/  STL [R1+0x1f7c], R21 ;  /* 0x001f7c1501007387 */ /* 0x000fe40000100800 */
[----:B------:R-:W-:Y:S01]  /*72720*/  STL [R1+0x1f50], R22 ;  /* 0x001f501601007387 */ /* 0x000fe20000100800 */
[----:B------:R-:W-:Y:S01]  /*72730*/  IADD3 R12, P4, R12, UR8, RZ ;  /* 0x000000080c0c7c10 */ /* 0x000fe2000ff9e0ff */
[----:B------:R-:W-:Y:S01]  /*72740*/  STL [R1+0x1f74], R23 ;  /* 0x001f741701007387 */ /* 0x000fe20000100800 */
[----:B------:R-:W-:Y:S02]  /*72750*/  STL [R1+0x1f48], R9 ;  /* 0x001f480901007387 */ /* 0x000fe40000100800 */
[----:B------:R-:W-:Y:S02]  /*72760*/  STL [R1+0x1f6c], R13 ;  /* 0x001f6c0d01007387 */ /* 0x000fe40000100800 */
[----:B------:R0:W-:Y:S01]  /*72770*/  STL [R1+0x1f38], R2 ;  /* 0x001f380201007387 */ /* 0x0001e20000100800 */
[----:B------:R-:W-:Y:S04]  /*72780*/  STL [R1+0x1f40], R12 ;  /* 0x001f400c01007387 */ /* 0x000fe80000100800 */
[----:B0-----:R-:W2:Y:S01]  /*72790*/  LDL.LU R2, [R1+0x1f30] ;  /* 0x001f300001027983 */ /* 0x001ea20000300800 */
[----:B------:R-:W-:Y:S02]  /*727a0*/  STL [R1+0x1f64], R29 ;  /* 0x001f641d01007387 */ /* 0x000fe40000100800 */
[----:B------:R-:W3:Y:S01]  /*727b0*/  LDL.LU R0, [R1+0x1f28] ;  /* 0x001f280001007983 */ /* 0x000ee20000300800 */
[----:B------:R-:W-:Y:S01]  /*727c0*/  IADD3.X R28, R28, UR5, RZ, P6, !PT ;  /* 0x000000051c1c7c10 */ /* 0x000fe2000b7fe4ff */
[----:B---3--:R0:W-:Y:S04]  /*727d0*/  STL [R1+0x23d4], R0 ;  /* 0x0023d40001007387 */ /* 0x0081e80000100800 */
[----:B0-----:R-:W3:Y:S01]  /*727e0*/  LDL.LU R0, [R1+0x1f54] ;  /* 0x001f540001007983 */ /* 0x001ee20000300800 */
[----:B------:R0:W-:Y:S02]  /*727f0*/  STL [R1+0x1f5c], R28 ;  /* 0x001f5c1c01007387 */ /* 0x0001e40000100800 */
        /* <DEDUP_REMOVED lines=23> */
[----:B--2---:R-:W-:Y:S01]  /*72970*/  IADD3 R2, P6, R2, UR8, RZ ;  /* 0x0000000802027c10 */ /* 0x004fe2000ffde0ff */
[----:B------:R-:W2:Y:S02]  /*72980*/  LDL.LU R13, [R1+0x1ec8] ;  /* 0x001ec800010d7983 */ /* 0x000ea40000300800 */
[----:B------:R-:W2:Y:S01]  /*72990*/  LDL.LU R12, [R1+0x1eec] ;  /* 0x001eec00010c7983 */ /* 0x000ea20000300800 */
[----:B0-----:R-:W2:Y:S01]  /*729a0*/  LDL.LU R28, [R1+0x1ec0] ;  /* 0x001ec000011c7983 */ /* 0x001ea20000300800 */
[----:B------:R-:W2:Y:S02]  /*729b0*/  LDL.LU R29, [R1+0x1ee4] ;  /* 0x001ee400011d7983 */ /* 0x000ea40000300800 */
[----:B------:R0:W-:Y:S02]  /*729c0*/  STL [R1+0x1f30], R2 ;  /* 0x001f300201007387 */ /* 0x0001e40000100800 */
[----:B0-----:R-:W2:Y:S01]  /*729d0*/  LDL.LU R2, [R1+0x1eb8] ;  /* 0x001eb80001027983 */ /* 0x001ea20000300800 */
[----:B---3--:R-:W-:-:S05]  /*729e0*/  IADD3.X R0, R0, UR5, RZ, P1, !PT ;  /* 0x0000000500007c10 */ /* 0x008fca0008ffe4ff */
        /* <DEDUP_REMOVED lines=24> */
[----:B---3--:R-:W-:-:S05]  /*72b70*/  IADD3 R0, P1, R0, UR8, RZ ;  /* 0x0000000800007c10 */ /* 0x008fca000ff3e0ff */
        /* <DEDUP_REMOVED lines=34> */
[----:B------:R-:W-:Y:S01]  /*72da0*/  IADD3 R2, P3, R2, UR8, RZ ;  /* 0x0000000802027c10 */ /* 0x000fe2000ff7e0ff */
[----:B---3--:R0:W-:Y:S03]  /*72db0*/  STL [R1+0x23d0], R0 ;  /* 0x0023d00001007387 */ /* 0x0081e60000100800 */
[----:B------:R-:W-:Y:S01]  /*72dc0*/  STL [R1+0x1ee4], R29 ;  /* 0x001ee41d01007387 */ /* 0x000fe20000100800 */
        /* <DEDUP_REMOVED lines=25> */
[----:B--2---:R-:W-:Y:S01]  /*72f60*/  IADD3.X R28, R28, UR5, RZ, P4, !PT ;  /* 0x000000051c1c7c10 */ /* 0x004fe2000a7fe4ff */
[----:B------:R-:W2:Y:S02]  /*72f70*/  LDL.LU R13, [R1+0x1e74] ;  /* 0x001e7400010d7983 */ /* 0x000ea40000300800 */
[----:B0-----:R-:W2:Y:S01]  /*72f80*/  LDL.LU R2, [R1+0x1e48] ;  /* 0x001e480001027983 */ /* 0x001ea20000300800 */
[----:B------:R-:W2:Y:S01]  /*72f90*/  LDL.LU R12, [R1+0x1e6c] ;  /* 0x001e6c00010c7983 */ /* 0x000ea20000300800 */
[----:B------:R-:W2:Y:S02]  /*72fa0*/  LDL.LU R29, [R1+0x1e40] ;  /* 0x001e4000011d7983 */ /* 0x000ea40000300800 */
[----:B------:R0:W-:Y:S02]  /*72fb0*/  STL [R1+0x1edc], R28 ;  /* 0x001edc1c01007387 */ /* 0x0001e40000100800 */
        /* <DEDUP_REMOVED lines=45> */
[----:B------:R-:W-:Y:S01]  /*73290*/  STL [R1+0x1e68], R26 ;  /* 0x001e681a01007387 */ /* 0x000fe20000100800 */
[----:B--2---:R-:W-:Y:S01]  /*732a0*/  IADD3.X R13, R13, UR5, RZ, P5, !PT ;  /* 0x000000050d0d7c10 */ /* 0x004fe2000affe4ff */
[----:B------:R-:W-:Y:S01]  /*732b0*/  STL [R1+0x1e8c], R27 ;  /* 0x001e8c1b01007387 */ /* 0x000fe20000100800 */
[----:B------:R-:W-:Y:S01]  /*732c0*/  IADD3 R2, P5, R2, UR8, RZ ;  /* 0x0000000802027c10 */ /* 0x000fe2000ffbe0ff */
[----:B------:R-:W-:Y:S02]  /*732d0*/  STL [R1+0x1e60], R20 ;  /* 0x001e601401007387 */ /* 0x000fe40000100800 */
[----:B------:R-:W-:Y:S01]  /*732e0*/  STL [R1+0x1e84], R21 ;  /* 0x001e841501007387 */ /* 0x000fe20000100800 */
[----:B------:R-:W-:Y:S01]  /*732f0*/  STL [R1+0x1e58], R22 ;  /* 0x001e581601007387 */ /* 0x000fe20000100800 */
[----:B------:R-:W-:Y:S02]  /*73300*/  STL [R1+0x1e7c], R23 ;  /* 0x001e7c1701007387 */ /* 0x000fe40000100800 */
[----:B------:R0:W-:Y:S02]  /*73310*/  STL [R1+0x1e48], R2 ;  /* 0x001e480201007387 */ /* 0x0001e40000100800 */
[----:B------:R-:W-:Y:S01]  /*73320*/  STL [R1+0x1e50], R9 ;  /* 0x001e500901007387 */ /* 0x000fe20000100800 */
[----:B0-----:R-:W2:Y:S01]  /*73330*/  LDL.LU R2, [R1+0x1e38] ;  /* 0x001e380001027983 */ /* 0x001ea20000300800 */
[----:B------:R-:W-:Y:S02]  /*73340*/  STL [R1+0x1e74], R13 ;  /* 0x001e740d01007387 */ /* 0x000fe40000100800 */
[----:B------:R-:W3:Y:S01]  /*73350*/  LDL.LU R0, [R1+0x1e30] ;  /* 0x001e300001007983 */ /* 0x000ee20000300800 */
[----:B------:R-:W-:Y:S01]  /*73360*/  IADD3.X R12, R12, UR5, RZ, P6, !PT ;  /* 0x000000050c0c7c10 */ /* 0x000fe2000b7fe4ff */
[----:B------:R-:W-:-:S04]  /*73370*/  IADD3 R29, P6, R29, UR8, RZ ;  /* 0x000000081d1d7c10 */ /* 0x000fc8000ffde0ff */
[----:B------:R-:W-:Y:S01]  /*73380*/  STL [R1+0x1e6c], R12 ;  /* 0x001e6c0c01007387 */ /* 0x000fe20000100800 */
[----:B------:R-:W-:-:S03]  /*73390*/  IADD3.X R28, R28, UR5, RZ, P1, !PT ;  /* 0x000000051c1c7c10 */ /* 0x000fc60008ffe4ff */
[----:B---3--:R0:W-:Y:S01]  /*733a0*/  STL [R1+0x23cc], R0 ;  /* 0x0023cc0001007387 */ /* 0x0081e20000100800 */
[----:B------:R-:W-:Y:S03]  /*733b0*/  STL [R1+0x1e40], R29 ;  /* 0x001e401d01007387 */ /* 0x000fe60000100800 */
        /* <DEDUP_REMOVED lines=26> */
[----:B0-----:R-:W2:Y:S02]  /*73560*/  LDL.LU R28, [R1+0x1dd0] ;  /* 0x001dd000011c7983 */ /* 0x001ea40000300800 */
[----:B------:R-:W2:Y:S01]  /*73570*/  LDL.LU R13, [R1+0x1df4] ;  /* 0x001df400010d7983 */ /* 0x000ea20000300800 */
[----:B------:R-:W2:Y:S01]  /*73580*/  LDL.LU R12, [R1+0x1dc8] ;  /* 0x001dc800010c7983 */ /* 0x000ea20000300800 */
        /* <DEDUP_REMOVED lines=26> */
[----:B--2---:R-:W-:-:S02]  /*73730*/  IADD3.X R13, R13, UR5, RZ, P3, !PT ;  /* 0x000000050d0d7c10 */ /* 0x004fc40009ffe4ff */
        /* <DEDUP_REMOVED lines=31> */
[----:B------:R-:W-:Y:S02]  /*73930*/  STL [R1+0x1df4], R13 ;  /* 0x001df40d01007387 */ /* 0x000fe40000100800 */
[----:B------:R-:W3:Y:S01]  /*73940*/  LDL.LU R0, [R1+0x1ddc] ;  /* 0x001ddc0001007983 */ /* 0x000ee20000300800 */
[----:B------:R-:W-:-:S02]  /*73950*/  IADD3 R12, P3, R12, UR8, RZ ;  /* 0x000000080c0c7c10 */ /* 0x000fc4000ff7e0ff */
[----:B------:R-:W-:-:S03]  /*73960*/  IADD3.X R29, R29, UR5, RZ, P4, !PT ;  /* 0x000000051d1d7c10 */ /* 0x000fc6000a7fe4ff */
[----:B------:R-:W-:Y:S01]  /*73970*/  STL [R1+0x1dc8], R12 ;  /* 0x001dc80c01007387 */ /* 0x000fe20000100800 */
[----:B------:R-:W-:-:S03]  /*73980*/  IADD3 R2, P4, R2, UR8, RZ ;  /* 0x0000000802027c10 */ /* 0x000fc6000ff9e0ff */
        /* <DEDUP_REMOVED lines=27> */
[----:B0-----:R-:W2:Y:S01]  /*73b40*/  LDL.LU R2, [R1+0x1d58] ;  /* 0x001d580001027983 */ /* 0x001ea20000300800 */
[----:B------:R-:W2:Y:S02]  /*73b50*/  LDL.LU R9, [R1+0x1d7c] ;  /* 0x001d7c0001097983 */ /* 0x000ea40000300800 */
[----:B------:R-:W2:Y:S02]  /*73b60*/  LDL.LU R13, [R1+0x1d50] ;  /* 0x001d5000010d7983 */ /* 0x000ea40000300800 */
[----:B------:R-:W2:Y:S01]  /*73b70*/  LDL.LU R12, [R1+0x1d74] ;  /* 0x001d7400010c7983 */ /* 0x000ea20000300800 */
[----:B------:R0:W-:Y:S01]  /*73b80*/  STL [R1+0x1de4], R28 ;  /* 0x001de41c01007387 */ /* 0x0001e20000100800 */
[----:B------:R-:W2:Y:S03]  /*73b90*/  LDL.LU R29, [R1+0x1d48] ;  /* 0x001d4800011d7983 */ /* 0x000ea60000300800 */
        /* <DEDUP_REMOVED lines=22> */
[----:B--2---:R-:W-:Y:S01]  /*73d00*/  IADD3 R2, P5, R2, UR8, RZ ;  /* 0x0000000802027c10 */ /* 0x004fe2000ffbe0ff */
[----:B------:R-:W-:Y:S02]  /*73d10*/  IADD3 R22, P4, R22, UR8, RZ ;  /* 0x0000000816167c10 */ /* 0x000fe4000ff9e0ff */
        /* <DEDUP_REMOVED lines=24> */
[----:B------:R-:W-:Y:S01]  /*73ea0*/  STL [R1+0x1d8c], R21 ;  /* 0x001d8c1501007387 */ /* 0x000fe20000100800 */
[----:B------:R-:W-:Y:S01]  /*73eb0*/  IADD3.X R9, R9, UR5, RZ, P6, !PT ;  /* 0x0000000509097c10 */ /* 0x000fe2000b7fe4ff */
[----:B------:R0:W-:Y:S01]  /*73ec0*/  STL [R1+0x1d58], R2 ;  /* 0x001d580201007387 */ /* 0x0001e20000100800 */
[----:B------:R-:W-:Y:S01]  /*73ed0*/  IADD3 R13, P6, R13, UR8, RZ ;  /* 0x000000080d0d7c10 */ /* 0x000fe2000ffde0ff */
[----:B------:R-:W-:Y:S04]  /*73ee0*/  STL [R1+0x1d60], R22 ;  /* 0x001d601601007387 */ /* 0x000fe80000100800 */
[----:B0-----:R-:W2:Y:S01]  /*73ef0*/  LDL.LU R2, [R1+0x1d40] ;  /* 0x001d400001027983 */ /* 0x001ea20000300800 */
[----:B------:R-:W-:Y:S02]  /*73f00*/  STL [R1+0x1d84], R23 ;  /* 0x001d841701007387 */ /* 0x000fe40000100800 */
[----:B------:R-:W-:Y:S02]  /*73f10*/  STL [R1+0x1d7c], R9 ;  /* 0x001d7c0901007387 */ /* 0x000fe40000100800 */
[----:B------:R-:W-:Y:S01]  /*73f20*/  STL [R1+0x1d50], R13 ;  /* 0x001d500d01007387 */ /* 0x000fe20000100800 */
        /* <DEDUP_REMOVED lines=30> */
[----:B--2---:R-:W-:Y:S01]  /*74110*/  IADD3 R2, P2, R2, UR8, RZ ;  /* 0x0000000802027c10 */ /* 0x004fe2000ff5e0ff */
[----:B0-----:R-:W2:Y:S01]  /*74120*/  LDL.LU R28, [R1+0x1ce0] ;  /* 0x001ce000011c7983 */ /* 0x001ea20000300800 */
[----:B------:R-:W2:Y:S02]  /*74130*/  LDL.LU R23, [R1+0x1d04] ;  /* 0x001d040001177983 */ /* 0x000ea40000300800 */
[----:B------:R-:W2:Y:S02]  /*74140*/  LDL.LU R9, [R1+0x1cd8] ;  /* 0x001cd80001097983 */ /* 0x000ea40000300800 */
[----:B------:R-:W2:Y:S01]  /*74150*/  LDL.LU R13, [R1+0x1cfc] ;  /* 0x001cfc00010d7983 */ /* 0x000ea20000300800 */
[----:B------:R0:W-:Y:S01]  /*74160*/  STL [R1+0x1d40], R2 ;  /* 0x001d400201007387 */ /* 0x0001e20000100800 */
[----:B------:R-:W2:Y:S02]  /*74170*/  LDL.LU R12, [R1+0x1cd0] ;  /* 0x001cd000010c7983 */ /* 0x000ea40000300800 */
[----:B------:R-:W2:Y:S01]  /*74180*/  LDL.LU R29, [R1+0x1cf4] ;  /* 0x001cf400011d7983 */ /* 0x000ea20000300800 */
        /* <DEDUP_REMOVED lines=24> */
[----:B------:R-:W-:Y:S02]  /*74310*/  IADD3.X R13, R13, UR5, RZ, P4, !PT ;  /* 0x000000050d0d7c10 */ /* 0x000fe4000a7fe4ff */
        /* <DEDUP_REMOVED lines=31> */
[----:B------:R-:W-:Y:S01]  /*74510*/  STL [R1+0x1cfc], R13 ;  /* 0x001cfc0d01007387 */ /* 0x000fe20000100800 */
        /* <DEDUP_REMOVED lines=28> */
[----:B------:R-:W4:Y:S01]  /*746e0*/  LDL.LU R21, [R1+0x1c94] ;  /* 0x001c940001157983 */ /* 0x000f220000300800 */
[----:B--2---:R-:W-:Y:S01]  /*746f0*/  IADD3.X R28, R28, UR5, RZ, P6, !PT ;  /* 0x000000051c1c7c10 */ /* 0x004fe2000b7fe4ff */
[----:B0-----:R-:W2:Y:S01]  /*74700*/  LDL.LU R2, [R1+0x1c68] ;  /* 0x001c680001027983 */ /* 0x001ea20000300800 */
[----:B------:R-:W2:Y:S01]  /*74710*/  LDL.LU R22, [R1+0x1c8c] ;  /* 0x001c8c0001167983 */ /* 0x000ea20000300800 */
[----:B------:R-:W2:Y:S02]  /*74720*/  LDL.LU R23, [R1+0x1c60] ;  /* 0x001c600001177983 */ /* 0x000ea40000300800 */
[----:B------:R-:W2:Y:S02]  /*74730*/  LDL.LU R9, [R1+0x1c84] ;  /* 0x001c840001097983 */ /* 0x000ea40000300800 */
[----:B------:R0:W-:Y:S01]  /*74740*/  STL [R1+0x1cec], R28 ;  /* 0x001cec1c01007387 */ /* 0x0001e20000100800 */
[----:B------:R-:W2:Y:S01]  /*74750*/  LDL.LU R13, [R1+0x1c58] ;  /* 0x001c5800010d7983 */ /* 0x000ea20000300800 */
[----:B------:R-:W2:Y:S02]  /*74760*/  LDL.LU R12, [R1+0x1c7c] ;  /* 0x001c7c00010c7983 */ /* 0x000ea40000300800 */
[----:B------:R-:W2:Y:S01]  /*74770*/  LDL.LU R29, [R1+0x1c50] ;  /* 0x001c5000011d7983 */ /* 0x000ea20000300800 */
        /* <DEDUP_REMOVED lines=47> */
[----:B------:R0:W-:Y:S01]  /*74a70*/  STL [R1+0x1c68], R2 ;  /* 0x001c680201007387 */ /* 0x0001e20000100800 */
[----:B------:R-:W-:Y:S01]  /*74a80*/  STL [R1+0x1c70], R20 ;  /* 0x001c701401007387 */ /* 0x000fe20000100800 */
[----:B------:R-:W-:Y:S01]  /*74a90*/  IADD3.X R9, R9, UR5, RZ, P1, !PT ;  /* 0x0000000509097c10 */ /* 0x000fe20008ffe4ff */
[----:B------:R-:W-:Y:S01]  /*74aa0*/  IADD3 R13, P1, R13, UR8, RZ ;  /* 0x000000080d0d7c10 */ /* 0x000fe2000ff3e0ff */
[----:B0-----:R-:W2:Y:S01]  /*74ab0*/  LDL.LU R2, [R1+0x1c48] ;  /* 0x001c480001027983 */ /* 0x001ea20000300800 */
[----:B------:R-:W-:Y:S02]  /*74ac0*/  STL [R1+0x1c94], R21 ;  /* 0x001c941501007387 */ /* 0x000fe40000100800 */
[----:B------:R-:W-:Y:S02]  /*74ad0*/  STL [R1+0x1c8c], R22 ;  /* 0x001c8c1601007387 */ /* 0x000fe40000100800 */
[----:B------:R-:W-:Y:S01]  /*74ae0*/  STL [R1+0x1c60], R23 ;  /* 0x001c601701007387 */ /* 0x000fe20000100800 */
[----:B------:R-:W-:Y:S01]  /*74af0*/  STL [R1+0x1c84], R9 ;  /* 0x001c840901007387 */ /* 0x000fe20000100800 */
[----:B------:R-:W-:Y:S02]  /*74b00*/  STL [R1+0x1c58], R13 ;  /* 0x001c580d01007387 */ /* 0x000fe40000100800 */
[----:B------:R-:W3:Y:S01]  /*74b10*/  LDL.LU R0, [R1+0x1c40] ;  /* 0x001c400001007983 */ /* 0x000ee20000300800 */
[----:B------:R-:W-:Y:S01]  /*74b20*/  IADD3.X R12, R12, UR5, RZ, P2, !PT ;  /* 0x000000050c0c7c10 */ /* 0x000fe200097fe4ff */
[----:B------:R-:W-:-:S04]  /*74b30*/  IADD3 R29, P2, R29, UR8, RZ ;  /* 0x000000081d1d7c10 */ /* 0x000fc8000ff5e0ff */
[----:B------:R-:W-:Y:S01]  /*74b40*/  STL [R1+0x1c7c], R12 ;  /* 0x001c7c0c01007387 */ /* 0x000fe20000100800 */
[----:B------:R-:W-:-:S03]  /*74b50*/  IADD3.X R28, R28, UR5, RZ, P3, !PT ;  /* 0x000000051c1c7c10 */ /* 0x000fc60009ffe4ff */
[----:B---3--:R0:W-:Y:S01]  /*74b60*/  STL [R1+0x23bc], R0 ;  /* 0x0023bc0001007387 */ /* 0x0081e20000100800 */
[----:B------:R1:W-:Y:S03]  /*74b70*/  STL [R1+0x1c50], R29 ;  /* 0x001c501d01007387 */ /* 0x0003e60000100800 */
        /* <DEDUP_REMOVED lines=24> */
[----:B------:R-:W2:Y:S01]  /*74d00*/  LDL.LU R22, [R1+0x1be8] ;  /* 0x001be80001167983 */ /* 0x000ea20000300800 */
[----:B------:R-:W2:Y:S02]  /*74d10*/  LDL.LU R9, [R1+0x1c0c] ;  /* 0x001c0c0001097983 */ /* 0x000ea40000300800 */
[----:B------:R0:W-:Y:S02]  /*74d20*/  STL [R1+0x1c48], R2 ;  /* 0x001c480201007387 */ /* 0x0001e40000100800 */
[----:B------:R-:W2:Y:S01]  /*74d30*/  LDL.LU R13, [R1+0x1be0] ;  /* 0x001be000010d7983 */ /* 0x000ea20000300800 */
[----:B------:R-:W2:Y:S01]  /*74d40*/  LDL.LU R12, [R1+0x1c04] ;  /* 0x001c0400010c7983 */ /* 0x000ea20000300800 */
[----:B-1----:R-:W2:Y:S02]  /*74d50*/  LDL.LU R29, [R1+0x1bd8] ;  /* 0x001bd800011d7983 */ /* 0x002ea40000300800 */
[----:B0-----:R-:W2:Y:S01]  /*74d60*/  LDL.LU R28, [R1+0x1bfc] ;  /* 0x001bfc00011c7983 */ /* 0x001ea20000300800 */
[----:B------:R-:W2:Y:S01]  /*74d70*/  LDL.LU R2, [R1+0x1bd0] ;  /* 0x001bd00001027983 */ /* 0x000ea20000300800 */
        /* <DEDUP_REMOVED lines=75> */
[----:B-1----:R-:W4:Y:S01]  /*75230*/  LDL.LU R28, [R1+0x1b98] ;  /* 0x001b9800011c7983 */ /* 0x002f220000300800 */
[----:B0-----:R-:W4:Y:S02]  /*75240*/  LDL.LU R2, [R1+0x1bbc] ;  /* 0x001bbc0001027983 */ /* 0x001f240000300800 */
        /* <DEDUP_REMOVED lines=10> */
[----:B------:R-:W2:Y:S01]  /*752f0*/  LDL.LU R25, [R1+0x1b68] ;  /* 0x001b680001197983 */ /* 0x000ea20000300800 */
[----:B------:R0:W-:Y:S01]  /*75300*/  STL [R1+0x1bf4], R23 ;  /* 0x001bf41701007387 */ /* 0x0001e20000100800 */
[----:B------:R-:W2:Y:S02]  /*75310*/  LDL.LU R26, [R1+0x1b8c] ;  /* 0x001b8c00011a7983 */ /* 0x000ea40000300800 */
[----:B------:R-:W2:Y:S02]  /*75320*/  LDL.LU R27, [R1+0x1b60] ;  /* 0x001b6000011b7983 */ /* 0x000ea40000300800 */
[----:B------:R-:W2:Y:S01]  /*75330*/  LDL.LU R20, [R1+0x1b84] ;  /* 0x001b840001147983 */ /* 0x000ea20000300800 */
[----:B------:R-:W2:Y:S01]  /*75340*/  LDL.LU R21, [R1+0x1b7c] ;  /* 0x001b7c0001157983 */ /* 0x000ea20000300800 */
        /* <DEDUP_REMOVED lines=17> */
[----:B------:R0:W-:Y:S04]  /*75460*/  STL [R1+0x1bec], R0 ;  /* 0x001bec0001007387 */ /* 0x0001e80000100800 */
[----:B0-----:R0:W5:Y:S01]  /*75470*/  LDL.LU R0, [R1+0x23b4] ;  /* 0x0023b40001007983 */ /* 0x0011620000300800 */
[----:B------:R1:W-:Y:S03]  /*75480*/  STL [R1+0x1bc0], R6 ;  /* 0x001bc00601007387 */ /* 0x0003e60000100800 */
[----:B-1----:R0:W5:Y:S01]  /*75490*/  LDL.LU R6, [R1+0x23b0] ;  /* 0x0023b00001067983 */ /* 0x0021620000300800 */
[----:B------:R1:W-:Y:S03]  /*754a0*/  STL [R1+0x1be4], R7 ;  /* 0x001be40701007387 */ /* 0x0003e60000100800 */
[----:B-1----:R0:W5:Y:S01]  /*754b0*/  LDL.LU R7, [R1+0x23ac] ;  /* 0x0023ac0001077983 */ /* 0x0021620000300800 */
[----:B------:R1:W-:Y:S03]  /*754c0*/  STL [R1+0x1bb8], R4 ;  /* 0x001bb80401007387 */ /* 0x0003e60000100800 */
[----:B-1----:R-:W3:Y:S01]  /*754d0*/  LDL.LU R4, [R1+0x23a8] ;  /* 0x0023a80001047983 */ /* 0x002ee20000300800 */
[----:B------:R1:W-:Y:S03]  /*754e0*/  STL [R1+0x1bdc], R3 ;  /* 0x001bdc0301007387 */ /* 0x0003e60000100800 */
[----:B-1----:R-:W4:Y:S01]  /*754f0*/  LDL.LU R3, [R1+0x23a4] ;  /* 0x0023a40001037983 */ /* 0x002f220000300800 */
[----:B------:R1:W-:Y:S01]  /*75500*/  STL [R1+0x1bb0], R8 ;  /* 0x001bb00801007387 */ /* 0x0003e20000100800 */
[----:B------:R-:W-:-:S02]  /*75510*/  IADD3.X R2, R2, UR5, RZ, P2, !PT ;  /* 0x0000000502027c10 */ /* 0x000fc400097fe4ff */
[----:B-1----:R-:W2:Y:S01]  /*75520*/  LDL.LU R8, [R1+0x23a0] ;  /* 0x0023a00001087983 */ /* 0x002ea20000300800 */
[----:B------:R1:W-:Y:S03]  /*75530*/  STL [R1+0x1bd4], R5 ;  /* 0x001bd40501007387 */ /* 0x0003e60000100800 */
[----:B-1----:R-:W2:Y:S01]  /*75540*/  LDL.LU R5, [R1+0x239c] ;  /* 0x00239c0001057983 */ /* 0x002ea20000300800 */
[----:B------:R1:W-:Y:S03]  /*75550*/  STL [R1+0x1ba8], R9 ;  /* 0x001ba80901007387 */ /* 0x0003e60000100800 */
[----:B-1----:R0:W5:Y:S01]  /*75560*/  LDL.LU R9, [R1+0x2398] ;  /* 0x0023980001097983 */ /* 0x0021620000300800 */
[----:B------:R1:W-:Y:S03]  /*75570*/  STL [R1+0x1bcc], R13 ;  /* 0x001bcc0d01007387 */ /* 0x0003e60000100800 */
[----:B-1----:R0:W5:Y:S01]  /*75580*/  LDL.LU R13, [R1+0x2394] ;  /* 0x00239400010d7983 */ /* 0x0021620000300800 */
[----:B------:R1:W-:Y:S03]  /*75590*/  STL [R1+0x1ba0], R12 ;  /* 0x001ba00c01007387 */ /* 0x0003e60000100800 */
[----:B-1----:R0:W5:Y:S01]  /*755a0*/  LDL.LU R12, [R1+0x2390] ;  /* 0x00239000010c7983 */ /* 0x0021620000300800 */
[----:B------:R1:W-:Y:S03]  /*755b0*/  STL [R1+0x1bc4], R29 ;  /* 0x001bc41d01007387 */ /* 0x0003e60000100800 */
[----:B-1----:R0:W5:Y:S01]  /*755c0*/  LDL.LU R29, [R1+0x238c] ;  /* 0x00238c00011d7983 */ /* 0x0021620000300800 */
[----:B------:R1:W-:Y:S03]  /*755d0*/  STL [R1+0x1b98], R28 ;  /* 0x001b981c01007387 */ /* 0x0003e60000100800 */
[----:B-1----:R-:W2:Y:S01]  /*755e0*/  LDL.LU R28, [R1+0x2388] ;  /* 0x00238800011c7983 */ /* 0x002ea20000300800 */
[----:B------:R1:W-:Y:S03]  /*755f0*/  STL [R1+0x1bbc], R2 ;  /* 0x001bbc0201007387 */ /* 0x0003e60000100800 */
[----:B-1----:R-:W2:Y:S01]  /*75600*/  LDL.LU R2, [R1+0x2384] ;  /* 0x0023840001027983 */ /* 0x002ea20000300800 */
[----:B------:R-:W-:-:S02]  /*75610*/  IADD3 R16, P2, R16, UR8, RZ ;  /* 0x0000000810107c10 */ /* 0x000fc4000ff5e0ff */
[----:B------:R-:W-:Y:S01]  /*75620*/  IADD3.X R17, R17, UR5, RZ, P3, !PT ;  /* 0x0000000511117c10 */ /* 0x000fe20009ffe4ff */
[----:B------:R-:W-:Y:S01]  /*75630*/  IADD3 R18, P3, R18, UR8, RZ ;  /* 0x0000000812127c10 */ /* 0x000fe2000ff7e0ff */
[----:B------:R-:W-:Y:S01]  /*75640*/  IADD3.X R19, R19, UR5, RZ, P4, !PT ;  /* 0x0000000513137c10 */ /* 0x000fe2000a7fe4ff */
[----:B------:R-:W-:Y:S01]  /*75650*/  IADD3 R10, P4, R10, UR8, RZ ;  /* 0x000000080a0a7c10 */ /* 0x000fe2000ff9e0ff */
[----:B------:R-:W-:Y:S01]  /*75660*/  STL [R1+0x1b90], R16 ;  /* 0x001b901001007387 */ /* 0x000fe20000100800 */
[----:B------:R-:W-:Y:S01]  /*75670*/  STL [R1+0x1bb4], R17 ;  /* 0x001bb41101007387 */ /* 0x000fe20000100800 */
[----:B------:R-:W-:Y:S01]  /*75680*/  IADD3.X R11, R11, UR5, RZ, P5, !PT ;  /* 0x000000050b0b7c10 */ /* 0x000fe2000affe4ff */
[----:B------:R-:W-:Y:S01]  /*75690*/  STL [R1+0x1b88], R18 ;  /* 0x001b881201007387 */ /* 0x000fe20000100800 */
[----:B------:R-:W-:Y:S01]  /*756a0*/  STL [R1+0x1bac], R19 ;  /* 0x001bac1301007387 */ /* 0x000fe20000100800 */
[----:B------:R-:W-:Y:S01]  /*756b0*/  STL [R1+0x1b80], R10 ;  /* 0x001b800a01007387 */ /* 0x000fe20000100800 */
[----:B--2---:R-:W-:-:S05]  /*756c0*/  IADD3.X R2, R2, UR5, RZ, P6, !PT ;  /* 0x0000000502027c10 */ /* 0x004fca000b7fe4ff */
[----:B------:R1:W-:Y:S01]  /*756d0*/  STL [R1+0x1b9c], R2 ;  /* 0x001b9c0201007387 */ /* 0x0003e20000100800 */
[----:B------:R4:W-:Y:S03]  /*756e0*/  STL [R1+0x1ba4], R11 ;  /* 0x001ba40b01007387 */ /* 0x0009e60000100800 */
[----:B-1----:R-:W2:Y:S01]  /*756f0*/  LDL.LU R2, [R1+0x2380] ;  /* 0x0023800001027983 */ /* 0x002ea20000300800 */
[----:B------:R-:W-:Y:S02]  /*75700*/  IADD3 R14, P5, R14, UR8, RZ ;  /* 0x000000080e0e7c10 */ /* 0x000fe4000ffbe0ff */
[----:B------:R-:W-:Y:S02]  /*75710*/  IADD3 R15, P6, R15, UR8, RZ ;  /* 0x000000080f0f7c10 */ /* 0x000fe4000ffde0ff */
[----:B------:R-:W-:Y:S01]  /*75720*/  IADD3.X R24, R24, UR5, RZ, P1, !PT ;  /* 0x0000000518187c10 */ /* 0x000fe20008ffe4ff */
[----:B------:R-:W-:Y:S01]  /*75730*/  IADD3 R25, P1, R25, UR8, RZ ;  /* 0x0000000819197c10 */ /* 0x000fe2000ff3e0ff */
[----:B------:R-:W-:Y:S01]  /*75740*/  IADD3.X R26, R26, UR5, RZ, P2, !PT ;  /* 0x000000051a1a7c10 */ /* 0x000fe200097fe4ff */
[----:B------:R-:W-:Y:S01]  /*75750*/  STL [R1+0x1b78], R14 ;  /* 0x001b780e01007387 */ /* 0x000fe20000100800 */
[----:B------:R-:W-:Y:S01]  /*75760*/  IADD3 R27, P2, R27, UR8, RZ ;  /* 0x000000081b1b7c10 */ /* 0x000fe2000ff5e0ff */
[----:B------:R-:W-:Y:S01]  /*75770*/  STL [R1+0x1b70], R15 ;  /* 0x001b700f01007387 */ /* 0x000fe20000100800 */
[----:B------:R-:W-:Y:S01]  /*75780*/  IADD3.X R20, R20, UR5, RZ, P3, !PT ;  /* 0x0000000514147c10 */ /* 0x000fe20009ffe4ff */
[----:B------:R-:W-:Y:S01]  /*75790*/  STL [R1+0x1b94], R24 ;  /* 0x001b941801007387 */ /* 0x000fe20000100800 */
[----:B------:R-:W-:Y:S01]  /*757a0*/  IADD3.X R21, R21, UR5, RZ, P4, !PT ;  /* 0x0000000515157c10 */ /* 0x000fe2000a7fe4ff */
[----:B------:R-:W-:Y:S02]  /*757b0*/  STL [R1+0x1b68], R25 ;  /* 0x001b681901007387 */ /* 0x000fe40000100800 */
[----:B------:R-:W-:Y:S01]  /*757c0*/  STL [R1+0x1b8c], R26 ;  /* 0x001b8c1a01007387 */ /* 0x000fe20000100800 */
[----:B------:R-:W-:Y:S01]  /*757d0*/  IADD3.X R22, R22, UR5, RZ, P5, !PT ;  /* 0x0000000516167c10 */ /* 0x000fe2000affe4ff */
[----:B------:R-:W-:Y:S01]  /*757e0*/  STL [R1+0x1b60], R27 ;  /* 0x001b601b01007387 */ /* 0x000fe20000100800 */
[----:B------:R-:W-:Y:S01]  /*757f0*/  IADD3.X R23, R23, UR5, RZ, P6, !PT ;  /* 0x0000000517177c10 */ /* 0x000fe2000b7fe4ff */
[----:B------:R-:W-:Y:S02]  /*75800*/  STL [R1+0x1b84], R20 ;  /* 0x001b841401007387 */ /* 0x000fe40000100800 */
[----:B------:R-:W-:Y:S01]  /*75810*/  STL [R1+0x1b7c], R21 ;  /* 0x001b7c1501007387 */ /* 0x000fe20000100800 */
[----:B------:R-:W-:Y:S01]  /*75820*/  IADD3.X R28, R28, UR5, RZ, P2, !PT ;  /* 0x000000051c1c7c10 */ /* 0x000fe200097fe4ff */
[----:B------:R-:W-:-:S02]  /*75830*/  IMAD.MOV.U32 R10, RZ, RZ, R5 ;  /* 0x000000ffff0a7224 */ /* 0x000fc400078e0005 */
[----:B---3--:R-:W-:Y:S02]  /*75840*/  IMAD.MOV.U32 R5, RZ, RZ, R4 ;  /* 0x000000ffff057224 */ /* 0x008fe400078e0004 */
[----:B------:R-:W-:Y:S02]  /*75850*/  IMAD.MOV.U32 R4, RZ, RZ, R8 ;  /* 0x000000ffff047224 */ /* 0x000fe400078e0008 */
[----:B----4-:R-:W-:Y:S01]  /*75860*/  IMAD.MOV.U32 R11, RZ, RZ, R3 ;  /* 0x000000ffff0b7224 */ /* 0x010fe200078e0003 */
[----:B--2---:R-:W-:-:S05]  /*75870*/  IADD3.X R2, R2, UR5, RZ, P1, !PT ;  /* 0x0000000502027c10 */ /* 0x004fca0008ffe4ff */
[----:B------:R1:W-:Y:S01]  /*75880*/  STL [R1+0x1b64], R2 ;  /* 0x001b640201007387 */ /* 0x0003e20000100800 */
[----:B------:R-:W-:Y:S03]  /*75890*/  STL [R1+0x1b74], R22 ;  /* 0x001b741601007387 */ /* 0x000fe60000100800 */
[----:B-1----:R0:W5:Y:S01]  /*758a0*/  LDL.LU R2, [R1+0x237c] ;  /* 0x00237c0001027983 */ /* 0x0021620000300800 */
[----:B------:R-:W-:Y:S02]  /*758b0*/  STL [R1+0x1b6c], R23 ;  /* 0x001b6c1701007387 */ /* 0x000fe40000100800 */
[----:B------:R1:W-:Y:S02]  /*758c0*/  STL [R1+0x1b5c], R28 ;  /* 0x001b5c1c01007387 */ /* 0x0003e40000100800 */
[----:B-1----:R0:W5:Y:S01]  /*758d0*/  LDL.LU R28, [R1+0x2378] ;  /* 0x00237800011c7983 */ /* 0x0021620000300800 */
[----:B------:R0:W-:Y:S02]  /*758e0*/  STL.64 [R1+0x1730], R4 ;  /* 0x0017300401007387 */ /* 0x0001e40000100a00 */
[----:B------:R0:W-:Y:S01]  /*758f0*/  STL.64 [R1+0x1738], R10 ;  /* 0x0017380a01007387 */ /* 0x0001e20000100a00 */
[----:B------:R-:W-:Y:S01]  /*75900*/  @!P0 CALL.REL.NOINC `(.L_x_2) ;  /* 0x0000001000008944 */ /* 0x000fe20003c00000 */
[----:B------:R-:W-:Y:S05]  /*75910*/  BRA `(.L_x_3) ;  /* 0xfffab15000007947 */ /* 0x000fea000383ffff */
.L_x_2:
[----:B-----5:R-:W2:Y:S04]  /*75920*/  LDL.LU R2, [R1+0x3d8] ;  /* 0x0003d80001027983 */ /* 0x020ea80000300800 */
[----:B--2---:R1:W-:Y:S04]  /*75930*/  STL [R1+0x2bb0], R2 ;  /* 0x002bb00201007387 */ /* 0x0043e80000100800 */
[----:B-1----:R-:W2:Y:S04]  /*75940*/  LDL.LU R2, [R1+0x3bc] ;  /* 0x0003bc0001027983 */ /* 0x002ea80000300800 */
        /* <DEDUP_REMOVED lines=33> */
[----:B------:R-:W2:Y:S01]  /*75b60*/  LDL.LU R29, [R1+0x114] ;  /* 0x00011400011d7983 */ /* 0x000ea20000300800 */
[----:B-1----:R-:W-:-:S03]  /*75b70*/  IMAD.MOV.U32 R2, RZ, RZ, R7 ;  /* 0x000000ffff027224 */ /* 0x002fc600078e0007 */
        /* <DEDUP_REMOVED lines=33> */
[----:B------:R-:W2:Y:S04]  /*75d90*/  LDL.LU R0, [R1+0x110] ;  /* 0x0001100001007983 */ /* 0x000ea80000300800 */
[----:B------:R-:W3:Y:S04]  /*75da0*/  LDL.LU R8, [R1+0x3b4] ;  /* 0x0003b40001087983 */ /* 0x000ee80000300800 */
[----:B0-----:R-:W3:Y:S04]  /*75db0*/  LDL.LU R4, [R1+0x3b0] ;  /* 0x0003b00001047983 */ /* 0x001ee80000300800 */
[----:B------:R-:W4:Y:S04]  /*75dc0*/  LDL.LU R5, [R1+0x3c4] ;  /* 0x0003c40001057983 */ /* 0x000f280000300800 */
[----:B------:R-:W4:Y:S01]  /*75dd0*/  LDL.LU R3, [R1+0x3c0] ;  /* 0x0003c00001037983 */ /* 0x000f220000300800 */
[----:B-1----:R-:W-:-:S03]  /*75de0*/  IMAD.MOV.U32 R29, RZ, RZ, R6 ;  /* 0x000000ffff1d7224 */ /* 0x002fc600078e0006 */
[----:B------:R-:W2:Y:S04]  /*75df0*/  LDL.LU R16, [R1+0x3d4] ;  /* 0x0003d40001107983 */ /* 0x000ea80000300800 */
        /* <DEDUP_REMOVED lines=17> */
[----:B------:R0:W-:Y:S01]  /*75f10*/  STL [R1+0x23b0], R9 ;  /* 0x0023b00901007387 */ /* 0x0001e20000100800 */
[----:B------:R-:W-:-:S03]  /*75f20*/  F2FP.BF16.PACK_AB R2, R29, R2 ;  /* 0x000000021d02723e */ /* 0x000fc600000010ff */
[----:B0-----:R-:W2:Y:S04]  /*75f30*/  LDL.LU R9, [R1+0x3dc] ;  /* 0x0003dc0001097983 */ /* 0x001ea80000300800 */
[----:B------:R0:W-:Y:S04]  /*75f40*/  STL [R1+0x23a0], R13 ;  /* 0x0023a00d01007387 */ /* 0x0001e80000100800 */
[----:B0-----:R-:W2:Y:S04]  /*75f50*/  LDL.LU R13, [R1+0x3c8] ;  /* 0x0003c800010d7983 */ /* 0x001ea80000300800 */
[----:B------:R0:W-:Y:S04]  /*75f60*/  STL [R1+0x239c], R12 ;  /* 0x00239c0c01007387 */ /* 0x0001e80000100800 */
[----:B0-----:R-:W2:Y:S04]  /*75f70*/  LDL.LU R12, [R1+0x3cc] ;  /* 0x0003cc00010c7983 */ /* 0x001ea80000300800 */
[----:B------:R0:W-:Y:S04]  /*75f80*/  STL [R1+0x2378], R28 ;  /* 0x0023781c01007387 */ /* 0x0001e80000100800 */
[----:B0-----:R-:W2:Y:S04]  /*75f90*/  LDL.LU R28, [R1+0x3b8] ;  /* 0x0003b800011c7983 */ /* 0x001ea80000300800 */
[----:B------:R-:W2:Y:S04]  /*75fa0*/  LDL.LU R29, [R1+0x2c38] ;  /* 0x002c3800011d7983 */ /* 0x000ea80000300800 */
[----:B------:R0:W-:Y:S04]  /*75fb0*/  STL [R1+0xc3c], R2 ;  /* 0x000c3c0201007387 */ /* 0x0001e80000100800 */
[----:B0-----:R-:W2:Y:S02]  /*75fc0*/  LDL.LU R2, [R1+0x2c34] ;  /* 0x002c340001027983 */ /* 0x001ea40000300800 */
[----:B--2---:R-:W-:-:S02]  /*75fd0*/  F2FP.BF16.PACK_AB R2, R29, R2 ;  /* 0x000000021d02723e */ /* 0x004fc400000010ff */
        /* <DEDUP_REMOVED lines=64> */
[----:B------:R-:W2:Y:S01]  /*763e0*/  LDL.LU R2, [R1+0x2bb0] ;  /* 0x002bb00001027983 */ /* 0x000ea20000300800 */
[----:B------:R-:W-:-:S03]  /*763f0*/  F2FP.BF16.PACK_AB R13, R12, R13 ;  /* 0x0000000d0c0d723e */ /* 0x000fc600000010ff */
[----:B------:R-:W-:Y:S04]  /*76400*/  STL [R1+0xbf8], R28 ;  /* 0x000bf81c01007387 */ /* 0x000fe80000100800 */
[----:B------:R-:W-:Y:S01]  /*76410*/  STL [R1+0xbf4], R13 ;  /* 0x000bf40d01007387 */ /* 0x000fe20000100800 */
[----:B--2---:R-:W-:Y:S02]  /*76420*/  F2FP.BF16.PACK_AB R12, R9, R2 ;  /* 0x00000002090c723e */ /* 0x004fe400000010ff */
[----:B------:R-:W-:Y:S02]  /*76430*/  F2FP.BF16.PACK_AB R9, R29, R0 ;  /* 0x000000001d09723e */ /* 0x000fe400000010ff */
[----:B---3--:R-:W-:Y:S02]  /*76440*/  F2FP.BF16.PACK_AB R2, R8, R4 ;  /* 0x000000040802723e */ /* 0x008fe400000010ff */
[----:B----4-:R-:W-:Y:S01]  /*76450*/  F2FP.BF16.PACK_AB R0, R5, R3 ;  /* 0x000000030500723e */ /* 0x010fe200000010ff */
[----:B------:R-:W-:Y:S01]  /*76460*/  STL [R1+0xbf0], R12 ;  /* 0x000bf00c01007387 */ /* 0x000fe20000100800 */
[----:B------:R-:W-:-:S03]  /*76470*/  F2FP.BF16.PACK_AB R3, R16, R17 ;  /* 0x000000111003723e */ /* 0x000fc600000010ff */
[----:B------:R-:W-:Y:S04]  /*76480*/  STL [R1+0xbec], R9 ;  /* 0x000bec0901007387 */ /* 0x000fe80000100800 */
[----:B------:R0:W-:Y:S04]  /*76490*/  STL [R1+0xbe8], R2 ;  /* 0x000be80201007387 */ /* 0x0001e80000100800 */
[----:B------:R1:W-:Y:S04]  /*764a0*/  STL [R1+0xbe4], R0 ;  /* 0x000be40001007387 */ /* 0x0003e80000100800 */
[----:B------:R2:W-:Y:S01]  /*764b0*/  STL [R1+0xbe0], R3 ;  /* 0x000be00301007387 */ /* 0x0005e20000100800 */
[----:B0-----:R-:W-:-:S02]  /*764c0*/  F2FP.BF16.PACK_AB R2, R18, R19 ;  /* 0x000000131202723e */ /* 0x001fc400000010ff */
[----:B-1----:R-:W-:-:S03]  /*764d0*/  F2FP.BF16.PACK_AB R0, R6, R7 ;  /* 0x000000070600723e */ /* 0x002fc600000010ff */
[----:B------:R0:W-:Y:S01]  /*764e0*/  STL [R1+0xbdc], R2 ;  /* 0x000bdc0201007387 */ /* 0x0001e20000100800 */
[----:B--2---:R-:W-:-:S03]  /*764f0*/  F2FP.BF16.PACK_AB R3, R10, R11 ;  /* 0x0000000b0a03723e */ /* 0x004fc600000010ff */
[----:B------:R1:W-:Y:S04]  /*76500*/  STL [R1+0xbd8], R0 ;  /* 0x000bd80001007387 */ /* 0x0003e80000100800 */
[----:B------:R2:W-:Y:S01]  /*76510*/  STL [R1+0xbd4], R3 ;  /* 0x000bd40301007387 */ /* 0x0005e20000100800 */
[----:B0-----:R-:W-:Y:S02]  /*76520*/  F2FP.BF16.PACK_AB R2, R14, R15 ;  /* 0x0000000f0e02723e */ /* 0x001fe400000010ff */
[----:B-1----:R-:W-:-:S03]  /*76530*/  F2FP.BF16.PACK_AB R0, R24, R25 ;  /* 0x000000191800723e */ /* 0x002fc600000010ff */
[----:B------:R0:W-:Y:S01]  /*76540*/  STL [R1+0xbd0], R2 ;  /* 0x000bd00201007387 */ /* 0x0001e20000100800 */
[----:B--2---:R-:W-:-:S03]  /*76550*/  F2FP.BF16.PACK_AB R3, R26, R27 ;  /* 0x0000001b1a03723e */ /* 0x004fc600000010ff */
[----:B------:R1:W-:Y:S04]  /*76560*/  STL [R1+0xbcc], R0 ;  /* 0x000bcc0001007387 */ /* 0x0003e80000100800 */
[----:B------:R-:W-:Y:S04]  /*76570*/  STL [R1+0xbc8], R3 ;  /* 0x000bc80301007387 */ /* 0x000fe80000100800 */
[----:B------:R-:W2:Y:S01]  /*76580*/  LDL.LU R28, [R1+0x138] ;  /* 0x00013800011c7983 */ /* 0x000ea20000300800 */
[----:B0-----:R-:W-:Y:S02]  /*76590*/  F2FP.BF16.PACK_AB R2, R20, R21 ;  /* 0x000000151402723e */ /* 0x001fe400000010ff */
[----:B-1----:R-:W-:-:S03]  /*765a0*/  F2FP.BF16.PACK_AB R0, R22, R23 ;  /* 0x000000171600723e */ /* 0x002fc600000010ff */
[----:B------:R-:W-:Y:S04]  /*765b0*/  STL [R1+0xbc4], R2 ;  /* 0x000bc40201007387 */ /* 0x000fe80000100800 */
[----:B--2---:R0:W-:Y:S04]  /*765c0*/  STL [R1+0x2b28], R28 ;  /* 0x002b281c01007387 */ /* 0x0041e80000100800 */
[----:B------:R-:W-:Y:S04]  /*765d0*/  STL [R1+0xbc0], R0 ;  /* 0x000bc00001007387 */ /* 0x000fe80000100800 */
[----:B0-----:R-:W2:Y:S04]  /*765e0*/  LDL.LU R28, [R1+0x128] ;  /* 0x00012800011c7983 */ /* 0x001ea80000300800 */
[----:B--2---:R0:W-:Y:S04]  /*765f0*/  STL [R1+0x2b30], R28 ;  /* 0x002b301c01007387 */ /* 0x0041e80000100800 */
        /* <DEDUP_REMOVED lines=31> */
[----:B------:R-:W3:Y:S04]  /*767f0*/  LDL.LU R12, [R1+0x14c] ;  /* 0x00014c00010c7983 */ /* 0x000ee80000300800 */
[----:B---3--:R0:W-:Y:S04]  /*76800*/  STL [R1+0x2b24], R12 ;  /* 0x002b240c01007387 */ /* 0x0081e80000100800 */
[----:B0-----:R-:W3:Y:S04]  /*76810*/  LDL.LU R12, [R1+0x13c] ;  /* 0x00013c00010c7983 */ /* 0x001ee80000300800 */
        /* <DEDUP_REMOVED lines=33> */
[----:B0-----:R-:W2:Y:S04]  /*76a30*/  LDL.LU R12, [R1+0xfac] ;  /* 0x000fac00010c7983 */ /* 0x001ea80000300800 */
[----:B------:R-:W3:Y:S04]  /*76a40*/  LDL.LU R13, [R1+0x148] ;  /* 0x00014800010d7983 */ /* 0x000ee80000300800 */
[----:B------:R-:W4:Y:S04]  /*76a50*/  LDL.LU R9, [R1+0x15c] ;  /* 0x00015c0001097983 */ /* 0x000f280000300800 */
[----:B------:R-:W4:Y:S04]  /*76a60*/  LDL.LU R2, [R1+0x158] ;  /* 0x0001580001027983 */ /* 0x000f280000300800 */
        /* <DEDUP_REMOVED lines=24> */
[----:B--2---:R-:W-:-:S03]  /*76bf0*/  F2FP.BF16.PACK_AB R28, R12, R28 ;  /* 0x0000001c0c1c723e */ /* 0x004fc600000010ff */
        /* <DEDUP_REMOVED lines=68> */
[----:B------:R-:W3:Y:S04]  /*77040*/  LDL.LU R12, [R1+0x2b24] ;  /* 0x002b2400010c7983 */ /* 0x000ee80000300800 */
[----:B------:R-:W-:Y:S01]  /*77050*/  STL [R1+0xb78], R28 ;  /* 0x000b781c01007387 */ /* 0x000fe20000100800 */
[----:B---3--:R-:W-:Y:S02]  /*77060*/  F2FP.BF16.PACK_AB R13, R12, R13 ;  /* 0x0000000d0c0d723e */ /* 0x008fe400000010ff */
[----:B----4-:R-:W-:Y:S02]  /*77070*/  F2FP.BF16.PACK_AB R12, R9, R2 ;  /* 0x00000002090c723e */ /* 0x010fe400000010ff */
[----:B------:R-:W-:Y:S02]  /*77080*/  F2FP.BF16.PACK_AB R9, R29, R0 ;  /* 0x000000001d09723e */ /* 0x000fe400000010ff */
[----:B------:R-:W-:Y:S01]  /*77090*/  F2FP.BF16.PACK_AB R2, R8, R4 ;  /* 0x000000040802723e */ /* 0x000fe200000010ff */
[----:B------:R-:W-:Y:S01]  /*770a0*/  STL [R1+0xb74], R13 ;  /* 0x000b740d01007387 */ /* 0x000fe20000100800 */
[----:B------:R-:W-:-:S02]  /*770b0*/  F2FP.BF16.PACK_AB R0, R5, R3 ;  /* 0x000000030500723e */ /* 0x000fc400000010ff */
[----:B------:R-:W-:Y:S01]  /*770c0*/  F2FP.BF16.PACK_AB R3, R16, R17 ;  /* 0x000000111003723e */ /* 0x000fe200000010ff */
[----:B------:R-:W-:Y:S04]  /*770d0*/  STL [R1+0xb70], R12 ;  /* 0x000b700c01007387 */ /* 0x000fe80000100800 */
        /* <DEDUP_REMOVED lines=774> */
[----:B------:R-:W2:Y:S03]  /*7a140*/  LDL.LU R12, [R1+0x2904] ;  /* 0x00290400010c7983 */ /* 0x000ea60000300800 */
[----:B------:R0:W-:Y:S02]  /*7a150*/  STL [R1+0x800], R28 ;  /* 0x0008001c01007387 */ /* 0x0001e40000100800 */
[----:B0-----:R-:W2:Y:S02]  /*7a160*/  LDL.LU R28, [R1+0x2900] ;  /* 0x00290000011c7983 */ /* 0x001ea40000300800 */
[----:B--2---:R-:W-:Y:S02]  /*7a170*/  F2FP.BF16.PACK_AB R28, R12, R28 ;  /* 0x0000001c0c1c723e */ /* 0x004fe400000010ff */
[----:B------:R-:W2:Y:S03]  /*7a180*/  LDL.LU R12, [R1+0x28fc] ;  /* 0x0028fc00010c7983 */ /* 0x000ea60000300800 */
[----:B------:R0:W-:Y:S02]  /*7a190*/  STL [R1+0x7fc], R28 ;  /* 0x0007fc1c01007387 */ /* 0x0001e40000100800 */
[----:B0-----:R-:W2:Y:S02]  /*7a1a0*/  LDL.LU R28, [R1+0x28f8] ;  /* 0x0028f800011c7983 */ /* 0x001ea40000300800 */
[----:B--2---:R-:W-:-:S02]  /*7a1b0*/  F2FP.BF16.PACK_AB R28, R12, R28 ;  /* 0x0000001c0c1c723e */ /* 0x004fc400000010ff */
[----:B------:R-:W3:Y:S03]  /*7a1c0*/  LDL.LU R12, [R1+0x28f4] ;  /* 0x0028f400010c7983 */ /* 0x000ee60000300800 */
[----:B------:R-:W-:Y:S01]  /*7a1d0*/  STL [R1+0x7f8], R28 ;  /* 0x0007f81c01007387 */ /* 0x000fe20000100800 */
[----:B---3--:R-:W-:Y:S01]  /*7a1e0*/  F2FP.BF16.PACK_AB R13, R12, R13 ;  /* 0x0000000d0c0d723e */ /* 0x008fe200000010ff */
[----:B----4-:R-:W-:Y:S01]  /*7a1f0*/  F2FP.BF16.PACK_AB R12, R9, R2 ;  /* 0x00000002090c723e */ /* 0x010fe200000010ff */
[----:B------:R-:W-:Y:S02]  /*7a200*/  F2FP.BF16.PACK_AB R9, R29, R0 ;  /* 0x000000001d09723e */ /* 0x000fe400000010ff */
[----:B------:R-:W-:Y:S01]  /*7a210*/  F2FP.BF16.PACK_AB R2, R8, R4 ;  /* 0x000000040802723e */ /* 0x000fe200000010ff */
[----:B------:R-:W-:Y:S01]  /*7a220*/  F2FP.BF16.PACK_AB R0, R5, R3 ;  /* 0x000000030500723e */ /* 0x000fe200000010ff */
[----:B------:R-:W-:Y:S01]  /*7a230*/  STL [R1+0x7f4], R13 ;  /* 0x0007f40d01007387 */ /* 0x000fe20000100800 */
[----:B------:R-:W-:Y:S01]  /*7a240*/  F2FP.BF16.PACK_AB R3, R16, R17 ;  /* 0x000000111003723e */ /* 0x000fe200000010ff */
[----:B------:R-:W-:Y:S02]  /*7a250*/  STL [R1+0x7f0], R12 ;  /* 0x0007f00c01007387 */ /* 0x000fe40000100800 */
[----:B------:R-:W-:Y:S01]  /*7a260*/  STL [R1+0x7ec], R9 ;  /* 0x0007ec0901007387 */ /* 0x000fe20000100800 */
[----:B------:R0:W-:Y:S01]  /*7a270*/  STL [R1+0x7e8], R2 ;  /* 0x0007e80201007387 */ /* 0x0001e20000100800 */
[----:B------:R1:W-:Y:S02]  /*7a280*/  STL [R1+0x7e4], R0 ;  /* 0x0007e40001007387 */ /* 0x0003e40000100800 */
[----:B------:R2:W-:Y:S01]  /*7a290*/  STL [R1+0x7e0], R3 ;  /* 0x0007e00301007387 */ /* 0x0005e20000100800 */
[----:B0-----:R-:W-:-:S02]  /*7a2a0*/  F2FP.BF16.PACK_AB R2, R18, R19 ;  /* 0x000000131202723e */ /* 0x001fc400000010ff */
[----:B-1----:R-:W-:Y:S02]  /*7a2b0*/  F2FP.BF16.PACK_AB R0, R6, R7 ;  /* 0x000000070600723e */ /* 0x002fe400000010ff */
[----:B--2---:R-:W-:Y:S01]  /*7a2c0*/  F2FP.BF16.PACK_AB R3, R10, R11 ;  /* 0x0000000b0a03723e */ /* 0x004fe200000010ff */
[----:B------:R0:W-:Y:S02]  /*7a2d0*/  STL [R1+0x7dc], R2 ;  /* 0x0007dc0201007387 */ /* 0x0001e40000100800 */
[----:B------:R1:W-:Y:S02]  /*7a2e0*/  STL [R1+0x7d8], R0 ;  /* 0x0007d80001007387 */ /* 0x0003e40000100800 */
[----:B------:R2:W-:Y:S01]  /*7a2f0*/  STL [R1+0x7d4], R3 ;  /* 0x0007d40301007387 */ /* 0x0005e20000100800 */
[----:B0-----:R-:W-:Y:S02]  /*7a300*/  F2FP.BF16.PACK_AB R2, R14, R15 ;  /* 0x0000000f0e02723e */ /* 0x001fe400000010ff */
[----:B-1----:R-:W-:-:S02]  /*7a310*/  F2FP.BF16.PACK_AB R0, R24, R25 ;  /* 0x000000191800723e */ /* 0x002fc400000010ff */
[----:B--2---:R-:W-:Y:S01]  /*7a320*/  F2FP.BF16.PACK_AB R3, R26, R27 ;  /* 0x0000001b1a03723e */ /* 0x004fe200000010ff */
[----:B------:R0:W-:Y:S02]  /*7a330*/  STL [R1+0x7d0], R2 ;  /* 0x0007d00201007387 */ /* 0x0001e40000100800 */
[----:B------:R1:W-:Y:S02]  /*7a340*/  STL [R1+0x72c], R0 ;  /* 0x00072c0001007387 */ /* 0x0003e40000100800 */
[----:B------:R-:W-:Y:S02]  /*7a350*/  STL [R1+0x728], R3 ;  /* 0x0007280301007387 */ /* 0x000fe40000100800 */
[----:B------:R-:W2:Y:S01]  /*7a360*/  LDL.LU R28, [R1+0x4e8] ;  /* 0x0004e800011c7983 */ /* 0x000ea20000300800 */
[----:B0-----:R-:W-:Y:S02]  /*7a370*/  F2FP.BF16.PACK_AB R2, R20, R21 ;  /* 0x000000151402723e */ /* 0x001fe400000010ff */
[----:B-1----:R-:W-:-:S03]  /*7a380*/  F2FP.BF16.PACK_AB R0, R22, R23 ;  /* 0x000000171600723e */ /* 0x002fc600000010ff */
[----:B------:R-:W-:Y:S04]  /*7a390*/  STL [R1+0x724], R2 ;  /* 0x0007240201007387 */ /* 0x000fe80000100800 */
[----:B--2---:R0:W-:Y:S01]  /*7a3a0*/  STL [R1+0x286c], R28 ;  /* 0x00286c1c01007387 */ /* 0x0041e20000100800 */
[----:B------:R-:W-:Y:S03]  /*7a3b0*/  STL [R1+0x720], R0 ;  /* 0x0007200001007387 */ /* 0x000fe60000100800 */
        /* <DEDUP_REMOVED lines=32> */
[----:B0-----:R-:W2:Y:S01]  /*7a5c0*/  LDL.LU R28, [R1+0x13a8] ;  /* 0x0013a800011c7983 */ /* 0x001ea20000300800 */
[----:B------:R-:W3:Y:S03]  /*7a5d0*/  LDL.LU R12, [R1+0x4fc] ;  /* 0x0004fc00010c7983 */ /* 0x000ee60000300800 */
        /* <DEDUP_REMOVED lines=35> */
[----:B0-----:R-:W2:Y:S01]  /*7a810*/  LDL.LU R12, [R1+0x13ac] ;  /* 0x0013ac00010c7983 */ /* 0x001ea20000300800 */
[----:B------:R-:W3:Y:S02]  /*7a820*/  LDL.LU R13, [R1+0x4f8] ;  /* 0x0004f800010d7983 */ /* 0x000ee40000300800 */
[----:B------:R-:W4:Y:S02]  /*7a830*/  LDL.LU R9, [R1+0x50c] ;  /* 0x00050c0001097983 */ /* 0x000f240000300800 */
[----:B------:R-:W4:Y:S01]  /*7a840*/  LDL.LU R2, [R1+0x508] ;  /* 0x0005080001027983 */ /* 0x000f220000300800 */
        /* <DEDUP_REMOVED lines=93> */
[----:B------:R-:W3:Y:S03]  /*7ae20*/  LDL.LU R12, [R1+0x2868] ;  /* 0x00286800010c7983 */ /* 0x000ee60000300800 */
[----:B------:R-:W-:Y:S01]  /*7ae30*/  STL [R1+0x6d8], R28 ;  /* 0x0006d81c01007387 */ /* 0x000fe20000100800 */
[----:B---3--:R-:W-:Y:S01]  /*7ae40*/  F2FP.BF16.PACK_AB R13, R12, R13 ;  /* 0x0000000d0c0d723e */ /* 0x008fe200000010ff */
[----:B----4-:R-:W-:Y:S01]  /*7ae50*/  F2FP.BF16.PACK_AB R12, R9, R2 ;  /* 0x00000002090c723e */ /* 0x010fe200000010ff */
[----:B------:R-:W-:-:S02]  /*7ae60*/  F2FP.BF16.PACK_AB R9, R29, R0 ;  /* 0x000000001d09723e */ /* 0x000fc400000010ff */
        /* <DEDUP_REMOVED lines=1645> */
[----:B------:R-:W3:Y:S03]  /*81540*/  LDL.LU R5, [R1+0x1578] ;  /* 0x0015780001057983 */ /* 0x000ee60000300800 */
[----:B---3--:R0:W-:Y:S04]  /*81550*/  STL [R1+0x23c0], R5 ;  /* 0x0023c00501007387 */ /* 0x0081e80000100800 */
[----:B0-----:R-:W3:Y:S01]  /*81560*/  LDL.LU R5, [R1+0x156c] ;  /* 0x00156c0001057983 */ /* 0x001ee20000300800 */
[----:B------:R-:W4:Y:S03]  /*81570*/  LDL.LU R4, [R1+0x15a8] ;  /* 0x0015a80001047983 */ /* 0x000f260000300800 */
[----:B----4-:R0:W-:Y:S04]  /*81580*/  STL [R1+0x23bc], R4 ;  /* 0x0023bc0401007387 */ /* 0x0101e80000100800 */
[----:B0-----:R-:W4:Y:S01]  /*81590*/  LDL.LU R4, [R1+0x157c] ;  /* 0x00157c0001047983 */ /* 0x001f220000300800 */
[----:B------:R-:W2:Y:S03]  /*815a0*/  LDL.LU R11, [R1+0x1550] ;  /* 0x00155000010b7983 */ /* 0x000ea60000300800 */
[----:B--2---:R0:W-:Y:S04]  /*815b0*/  STL [R1+0x23b8], R11 ;  /* 0x0023b80b01007387 */ /* 0x0041e80000100800 */
[----:B0-----:R-:W2:Y:S01]  /*815c0*/  LDL.LU R11, [R1+0x15ac] ;  /* 0x0015ac00010b7983 */ /* 0x001ea20000300800 */
[----:B------:R-:W2:Y:S03]  /*815d0*/  LDL.LU R9, [R1+0x1564] ;  /* 0x0015640001097983 */ /* 0x000ea60000300800 */
[----:B--2---:R0:W-:Y:S04]  /*815e0*/  STL [R1+0x23b4], R9 ;  /* 0x0023b40901007387 */ /* 0x0041e80000100800 */
[----:B0-----:R-:W2:Y:S01]  /*815f0*/  LDL.LU R9, [R1+0x1554] ;  /* 0x0015540001097983 */ /* 0x001ea20000300800 */
[----:B------:R-:W2:Y:S02]  /*81600*/  LDL.LU R10, [R1+0x1560] ;  /* 0x00156000010a7983 */ /* 0x000ea40000300800 */
[----:B------:R-:W2:Y:S02]  /*81610*/  LDL.LU R8, [R1+0x15a0] ;  /* 0x0015a00001087983 */ /* 0x000ea40000300800 */
[----:B--2---:R0:W-:Y:S04]  /*81620*/  STL [R1+0x23ac], R8 ;  /* 0x0023ac0801007387 */ /* 0x0041e80000100800 */
[----:B0-----:R-:W2:Y:S01]  /*81630*/  LDL.LU R8, [R1+0x1574] ;  /* 0x0015740001087983 */ /* 0x001ea20000300800 */
        /* <DEDUP_REMOVED lines=29> */
[----:B------:R-:W2:Y:S01]  /*81810*/  LDL.LU R28, [R1+0xa1c] ;  /* 0x000a1c00011c7983 */ /* 0x000ea20000300800 */
[----:B------:R-:W-:-:S02]  /*81820*/  F2FP.BF16.PACK_AB R7, R6, R7 ;  /* 0x000000070607723e */ /* 0x000fc400000010ff */
        /* <DEDUP_REMOVED lines=40> */
[----:B------:R0:W-:Y:S02]  /*81ab0*/  STL [R1], R7 ;  /* 0x0000000701007387 */ /* 0x0001e40000100800 */
[----:B0-----:R-:W2:Y:S02]  /*81ac0*/  LDL.LU R7, [R1+0x23c8] ;  /* 0x0023c80001077983 */ /* 0x001ea40000300800 */
[----:B--2---:R-:W-:Y:S02]  /*81ad0*/  F2FP.BF16.PACK_AB R7, R6, R7 ;  /* 0x000000070607723e */ /* 0x004fe400000010ff */
[----:B------:R-:W3:Y:S02]  /*81ae0*/  LDL.LU R6, [R1+0x23c4] ;  /* 0x0023c40001067983 */ /* 0x000ee40000300800 */
[----:B---3--:R-:W-:-:S02]  /*81af0*/  F2FP.BF16.PACK_AB R6, R5, R6 ;  /* 0x000000060506723e */ /* 0x008fc400000010ff */
[----:B------:R-:W4:Y:S02]  /*81b00*/  LDL.LU R5, [R1+0x23c0] ;  /* 0x0023c00001057983 */ /* 0x000f240000300800 */
[----:B----4-:R-:W-:Y:S02]  /*81b10*/  F2FP.BF16.PACK_AB R5, R4, R5 ;  /* 0x000000050405723e */ /* 0x010fe400000010ff */
[----:B------:R-:W2:Y:S02]  /*81b20*/  LDL.LU R4, [R1+0x23bc] ;  /* 0x0023bc0001047983 */ /* 0x000ea40000300800 */
[----:B--2---:R-:W-:Y:S02]  /*81b30*/  F2FP.BF16.PACK_AB R4, R11, R4 ;  /* 0x000000040b04723e */ /* 0x004fe400000010ff */
[----:B------:R-:W2:Y:S02]  /*81b40*/  LDL.LU R11, [R1+0x23b8] ;  /* 0x0023b800010b7983 */ /* 0x000ea40000300800 */
[----:B--2---:R-:W-:-:S02]  /*81b50*/  F2FP.BF16.PACK_AB R11, R9, R11 ;  /* 0x0000000b090b723e */ /* 0x004fc400000010ff */
[----:B------:R-:W2:Y:S02]  /*81b60*/  LDL.LU R9, [R1+0x23b4] ;  /* 0x0023b40001097983 */ /* 0x000ea40000300800 */
[----:B--2---:R-:W-:Y:S02]  /*81b70*/  F2FP.BF16.PACK_AB R10, R9, R10 ;  /* 0x0000000a090a723e */ /* 0x004fe400000010ff */
        /* <DEDUP_REMOVED lines=26> */
[----:B------:R-:W2:Y:S01]  /*81d20*/  LDL.LU R28, [R1+0x237c] ;  /* 0x00237c00011c7983 */ /* 0x000ea20000300800 */
[----:B------:R-:W-:Y:S02]  /*81d30*/  F2FP.BF16.PACK_AB R27, R2, R27 ;  /* 0x0000001b021b723e */ /* 0x000fe400000010ff */
[----:B------:R-:W-:-:S02]  /*81d40*/  F2FP.BF16.PACK_AB R26, R29, R26 ;  /* 0x0000001a1d1a723e */ /* 0x000fc400000010ff */
[----:B------:R-:W-:Y:S02]  /*81d50*/  F2FP.BF16.PACK_AB R25, R0, R25 ;  /* 0x000000190019723e */ /* 0x000fe400000010ff */
[----:B--2---:R-:W-:Y:S02]  /*81d60*/  F2FP.BF16.PACK_AB R20, R28, R20 ;  /* 0x000000141c14723e */ /* 0x004fe400000010ff */
[----:B------:R0:W5:Y:S01]  /*81d70*/  LDL.LU R28, [R1+0x2378] ;  /* 0x00237800011c7983 */ /* 0x0001620000300800 */
[----:B------:R-:W-:-:S03]  /*81d80*/  F2FP.BF16.PACK_AB R24, R3, R24 ;  /* 0x000000180318723e */ /* 0x000fc600000010ff */
.L_x_1:
[----:B0-----:R-:W2:Y:S01]  /*81d90*/  LDL.LU R0, [R1+0x2374] ;  /* 0x0023740001007983 */ /* 0x001ea20000300800 */
[C---:B-----5:R-:W-:Y:S02]  /*81da0*/  IADD3 R2, R28.reuse, 0x1, RZ ;  /* 0x000000011c027810 */ /* 0x060fe40007ffe0ff */
[----:B------:R-:W-:Y:S01]  /*81db0*/  IADD3 R3, R28, 0x2, RZ ;  /* 0x000000021c037810 */ /* 0x000fe20007ffe0ff */
[----:B------:R0:W-:Y:S04]  /*81dc0*/  STL [R1+0x29d0], R7 ;  /* 0x0029d00701007387 */ /* 0x0001e80000100800 */
[----:B------:R-:W-:Y:S01]  /*81dd0*/  BAR.SYNC.DEFER_BLOCKING 0x0 ;  /* 0x0000000000007b1d */ /* 0x000fe20000010000 */
[----:B------:R-:W-:-:S02]  /*81de0*/  ISETP.GE.AND P5, PT, R2, c[0x0][0x17c], PT ;  /* 0x00005f0002007a0c */ /* 0x000fc40003fa6270 */
[----:B------:R-:W-:Y:S02]  /*81df0*/  ISETP.GE.AND P4, PT, R3, c[0x0][0x17c], PT ;  /* 0x00005f0003007a0c */ /* 0x000fe40003f86270 */
[----:B------:R-:W-:Y:S01]  /*81e00*/  IADD3 R3, R28, 0x4, RZ ;  /* 0x000000041c037810 */ /* 0x000fe20007ffe0ff */
[----:B0-----:R-:W0:Y:S02]  /*81e10*/  S2R R7, SR_TID.X ;  /* 0x0000000000077919 */ /* 0x001e240000002100 */
[C---:B0-----:R-:W-:Y:S02]  /*81e20*/  IMAD.SHL.U32 R29, R7.reuse, 0x4, RZ ;  /* 0x00000004071d7824 */ /* 0x041fe400078e00ff */
[----:B------:R-:W-:Y:S01]  /*81e30*/  IMAD.SHL.U32 R2, R7, 0x400, RZ ;  /* 0x0000040007027824 */ /* 0x000fe200078e00ff */
[----:B--2---:R-:W-:-:S04]  /*81e40*/  LOP3.LUT R0, R0, 0x60, RZ, 0xc0, !PT ;  /* 0x0000006000007812 */ /* 0x004fc800078ec0ff */
[----:B------:R-:W-:Y:S01]  /*81e50*/  LOP3.LUT R0, R0, 0x70, R29, 0x78, !PT ;  /* 0x0000007000007812 */ /* 0x000fe200078e781d */
[----:B------:R-:W-:Y:S01]  /*81e60*/  IMAD.SHL.U32 R29, R7, 0x40, RZ ;  /* 0x00000040071d7824 */ /* 0x000fe200078e00ff */
[----:B------:R-:W-:Y:S02]  /*81e70*/  LOP3.LUT R7, R2, 0x6000, RZ, 0xc0, !PT ;  /* 0x0000600002077812 */ /* 0x000fe400078ec0ff */
[----:B------:R-:W-:Y:S02]  /*81e80*/  IADD3 R2, R28, 0x3, RZ ;  /* 0x000000031c027810 */ /* 0x000fe40007ffe0ff */
[----:B------:R-:W-:-:S04]  /*81e90*/  LOP3.LUT R29, R29, 0x1800, RZ, 0xc0, !PT ;  /* 0x000018001d1d7812 */ /* 0x000fc800078ec0ff */
[----:B------:R-:W-:Y:S02]  /*81ea0*/  IADD3 R0, R0, R7, R29 ;  /* 0x0000000700007210 */ /* 0x000fe40007ffe01d */
[----:B------:R-:W2:Y:S01]  /*81eb0*/  LDL.LU R7, [R1+0x29d0] ;  /* 0x0029d00001077983 */ /* 0x000ea20000300800 */
[----:B------:R-:W-:Y:S02]  /*81ec0*/  ISETP.GE.AND P0, PT, R2, c[0x0][0x17c], PT ;  /* 0x00005f0002007a0c */ /* 0x000fe40003f06270 */
[----:B------:R-:W-:Y:S01]  /*81ed0*/  ISETP.GE.AND P6, PT, R3, c[0x0][0x17c], PT ;  /* 0x00005f0003007a0c */ /* 0x000fe20003fc6270 */
[----:B------:R-:W-:Y:S04]  /*81ee0*/  STS.128 [R0], R24 ;  /* 0x0000001800007388 */ /* 0x000fe80000000c00 */
[----:B------:R0:W-:Y:S04]  /*81ef0*/  STL [R1+0x23e0], R24 ;  /* 0x0023e01801007387 */ /* 0x0001e80000100800 */
[----:B------:R-:W-:Y:S04]  /*81f00*/  STS.128 [R0+0x100], R16 ;  /* 0x0001001000007388 */ /* 0x000fe80000000c00 */
[----:B------:R-:W-:Y:S04]  /*81f10*/  STS.128 [R0+0x180], R12 ;  /* 0x0001800c00007388 */ /* 0x000fe80000000c00 */
[----:B0-----:R-:W3:Y:S04]  /*81f20*/  LDL.LU R24, [R1+0x90] ;  /* 0x0000900001187983 */ /* 0x001ee80000300800 */
[----:B------:R-:W3:Y:S04]  /*81f30*/  LDL.LU R25, [R1+0x94] ;  /* 0x0000940001197983 */ /* 0x000ee80000300800 */
[----:B------:R-:W4:Y:S04]  /*81f40*/  LDL.LU R26, [R1+0x98] ;  /* 0x00009800011a7983 */ /* 0x000f280000300800 */
[----:B------:R-:W4:Y:S04]  /*81f50*/  LDL.LU R27, [R1+0x9c] ;  /* 0x00009c00011b7983 */ /* 0x000f280000300800 */
[----:B------:R-:W-:Y:S04]  /*81f60*/  STS.128 [R0+0x200], R8 ;  /* 0x0002000800007388 */ /* 0x000fe80000000c00 */
[----:B------:R-:W0:Y:S04]  /*81f70*/  S2R R2, SR_TID.X ;  /* 0x0000000000027919 */ /* 0x000e280000002100 */
[----:B------:R-:W1:Y:S04]  /*81f80*/  S2R R29, SR_TID.X ;  /* 0x00000000001d7919 */ /* 0x000e680000002100 */
[----:B------:R-:W-:Y:S01]  /*81f90*/  STS.128 [R0+0x80], R20 ;  /* 0x0000801400007388 */ /* 0x000fe20000000c00 */
[----:B0-----:R-:W-:Y:S01]  /*81fa0*/  IMAD.SHL.U32 R2, R2, 0x1000, RZ ;  /* 0x0000100002027824 */ /* 0x001fe200078e00ff */
[----:B-1----:R-:W-:-:S04]  /*81fb0*/  LOP3.LUT R29, R29, 0x7f, RZ, 0xc0, !PT ;  /* 0x0000007f1d1d7812 */ /* 0x002fc800078ec0ff */
[----:B------:R-:W-:-:S05]  /*81fc0*/  LOP3.LUT R2, R2, 0x6000, RZ, 0xc0, !PT ;  /* 0x0000600002027812 */ /* 0x000fca00078ec0ff */
[----:B------:R-:W-:Y:S01]  /*81fd0*/  IMAD R2, R29, 0x10, R2 ;  /* 0x000000101d027824 */ /* 0x000fe200078e0202 */
[----:B----4-:R-:W-:Y:S04]  /*81fe0*/  STL.64 [R1+0x2988], R26 ;  /* 0x0029881a01007387 */ /* 0x010fe80000100a00 */
[----:B---3--:R0:W-:Y:S04]  /*81ff0*/  STL.64 [R1+0x2980], R24 ;  /* 0x0029801801007387 */ /* 0x0081e80000100a00 */
[----:B0-----:R-:W3:Y:S04]  /*82000*/  LDL.LU R24, [R1+0x40] ;  /* 0x0000400001187983 */ /* 0x001ee80000300800 */
[----:B------:R-:W3:Y:S04]  /*82010*/  LDL.LU R25, [R1+0x44] ;  /* 0x0000440001197983 */ /* 0x000ee80000300800 */
[----:B------:R-:W4:Y:S04]  /*82020*/  LDL.LU R26, [R1+0x48] ;  /* 0x00004800011a7983 */ /* 0x000f280000300800 */
[----:B------:R-:W4:Y:S04]  /*82030*/  LDL.LU R27, [R1+0x4c] ;  /* 0x00004c00011b7983 */ /* 0x000f280000300800 */
        /* <DEDUP_REMOVED lines=20> */
[----:B0-----:R-:W3:Y:S04]  /*82180*/  LDL.LU R24, [R1] ;  /* 0x0000000001187983 */ /* 0x001ee80000300800 */
[----:B------:R-:W3:Y:S04]  /*82190*/  LDL.LU R25, [R1+0x4] ;  /* 0x0000040001197983 */ /* 0x000ee80000300800 */
[----:B------:R-:W3:Y:S04]  /*821a0*/  LDL.LU R26, [R1+0x8] ;  /* 0x00000800011a7983 */ /* 0x000ee80000300800 */
[----:B------:R-:W3:Y:S04]  /*821b0*/  LDL.LU R27, [R1+0xc] ;  /* 0x00000c00011b7983 */ /* 0x000ee80000300800 */
[----:B------:R-:W4:Y:S04]  /*821c0*/  LDL.LU R16, [R1+0x80] ;  /* 0x0000800001107983 */ /* 0x000f280000300800 */
        /* <DEDUP_REMOVED lines=11> */
[----:B--2---:R0:W-:Y:S04]  /*82280*/  STS.128 [R0+0x280], R4 ;  /* 0x0002800400007388 */ /* 0x0041e80000000c00 */
[----:B0-----:R-:W2:Y:S04]  /*82290*/  LDL.LU R4, [R1+0x50] ;  /* 0x0000500001047983 */ /* 0x001ea80000300800 */
[----:B------:R-:W2:Y:S04]  /*822a0*/  LDL.LU R5, [R1+0x54] ;  /* 0x0000540001057983 */ /* 0x000ea80000300800 */
[----:B------:R-:W2:Y:S04]  /*822b0*/  LDL.LU R6, [R1+0x58] ;  /* 0x0000580001067983 */ /* 0x000ea80000300800 */
[----:B------:R-:W2:Y:S04]  /*822c0*/  LDL.LU R7, [R1+0x5c] ;  /* 0x00005c0001077983 */ /* 0x000ea80000300800 */
[----:B---3--:R0:W-:Y:S04]  /*822d0*/  STS.128 [R0+0x300], R24 ;  /* 0x0003001800007388 */ /* 0x0081e80000000c00 */
[----:B0-----:R-:W3:Y:S04]  /*822e0*/  LDL.LU.64 R26, [R1+0x29c8] ;  /* 0x0029c800011a7983 */ /* 0x001ee80000300a00 */
[----:B------:R-:W3:Y:S04]  /*822f0*/  LDL.LU.64 R24, [R1+0x29c0] ;  /* 0x0029c00001187983 */ /* 0x000ee80000300a00 */
        /* <DEDUP_REMOVED lines=12> */
[----:B--2---:R-:W-:Y:S04]  /*823c0*/  STS.128 [R0+0x580], R4 ;  /* 0x0005800400007388 */ /* 0x004fe80000000c00 */
[----:B----4-:R-:W-:Y:S04]  /*823d0*/  STS.128 [R0+0x600], R8 ;  /* 0x0006000800007388 */ /* 0x010fe80000000c00 */
[----:B------:R-:W-:Y:S04]  /*823e0*/  STS.128 [R0+0x680], R12 ;  /* 0x0006800c00007388 */ /* 0x000fe80000000c00 */
[----:B------:R-:W-:Y:S04]  /*823f0*/  STS.128 [R0+0x700], R16 ;  /* 0x0007001000007388 */ /* 0x000fe80000000c00 */
[----:B---3--:R-:W-:Y:S04]  /*82400*/  STS.128 [R0+0x780], R24 ;  /* 0x0007801800007388 */ /* 0x008fe80000000c00 */
[----:B------:R-:W-:Y:S06]  /*82410*/  BAR.SYNC.DEFER_BLOCKING 0x0 ;  /* 0x0000000000007b1d */ /* 0x000fec0000010000 */
[----:B------:R-:W0:Y:S02]  /*82420*/  LDS.128 R8, [R2] ;  /* 0x0000000002087984 */ /* 0x000e240000000c00 */
[----:B0-----:R-:W-:-:S02]  /*82430*/  IMAD.MOV.U32 R19, RZ, RZ, R8 ;  /* 0x000000ffff137224 */ /* 0x001fc400078e0008 */
[----:B------:R-:W-:Y:S04]  /*82440*/  STL [R1+0x44], R9 ;  /* 0x0000440901007387 */ /* 0x000fe80000100800 */
[----:B------:R-:W-:Y:S04]  /*82450*/  STL.64 [R1+0x48], R10 ;  /* 0x0000480a01007387 */ /* 0x000fe80000100a00 */
[----:B------:R-:W-:Y:S04]  /*82460*/  STL [R1+0x28a8], R19 ;  /* 0x0028a81301007387 */ /* 0x000fe80000100800 */
[----:B------:R-:W0:Y:S04]  /*82470*/  LDS.128 R16, [R2+0x800] ;  /* 0x0008000002107984 */ /* 0x000e280000000c00 */
[----:B------:R-:W1:Y:S04]  /*82480*/  LDS.128 R8, [R2+0x1000] ;  /* 0x0010000002087984 */ /* 0x000e680000000c00 */
[----:B------:R-:W2:Y:S04]  /*82490*/  LDL.LU R12, [R1+0x180] ;  /* 0x00018000010c7983 */ /* 0x000ea80000300800 */
[----:B0-----:R-:W-:Y:S04]  /*824a0*/  STL.64 [R1+0x1f0], R16 ;  /* 0x0001f01001007387 */ /* 0x001fe80000100a00 */
[----:B------:R-:W-:Y:S04]  /*824b0*/  STL.64 [R1+0x1f8], R18 ;  /* 0x0001f81201007387 */ /* 0x000fe80000100a00 */
[----:B-1----:R0:W-:Y:S04]  /*824c0*/  STL.64 [R1+0x2c0], R8 ;  /* 0x0002c00801007387 */ /* 0x0021e80000100a00 */
[----:B------:R1:W-:Y:S04]  /*824d0*/  STL.64 [R1+0x2c8], R10 ;  /* 0x0002c80a01007387 */ /* 0x0003e80000100a00 */
[----:B------:R-:W2:Y:S04]  /*824e0*/  LDL.LU R13, [R1+0x184] ;  /* 0x00018400010d7983 */ /* 0x000ea80000300800 */
[----:B------:R-:W3:Y:S04]  /*824f0*/  LDL.LU R14, [R1+0x188] ;  /* 0x00018800010e7983 */ /* 0x000ee80000300800 */
[----:B------:R-:W3:Y:S04]  /*82500*/  LDL.LU R15, [R1+0x18c] ;  /* 0x00018c00010f7983 */ /* 0x000ee80000300800 */
[----:B---3--:R-:W-:Y:S04]  /*82510*/  STL.64 [R1+0x28b8], R14 ;  /* 0x0028b80e01007387 */ /* 0x008fe80000100a00 */
[----:B--2---:R-:W-:Y:S04]  /*82520*/  STL.64 [R1+0x28b0], R12 ;  /* 0x0028b00c01007387 */ /* 0x004fe80000100a00 */
[----:B0-----:R-:W2:Y:S04]  /*82530*/  LDL.LU R8, [R1+0x170] ;  /* 0x0001700001087983 */ /* 0x001ea80000300800 */
[----:B------:R-:W2:Y:S04]  /*82540*/  LDL.LU R9, [R1+0x174] ;  /* 0x0001740001097983 */ /* 0x000ea80000300800 */
[----:B-1----:R-:W3:Y:S04]  /*82550*/  LDL.LU R10, [R1+0x178] ;  /* 0x00017800010a7983 */ /* 0x002ee80000300800 */
[----:B------:R-:W3:Y:S04]  /*82560*/  LDL.LU R11, [R1+0x17c] ;  /* 0x00017c00010b7983 */ /* 0x000ee80000300800 */
[----:B---3--:R-:W-:Y:S04]  /*82570*/  STL.64 [R1+0x28c8], R10 ;  /* 0x0028c80a01007387 */ /* 0x008fe80000100a00 */
[----:B--2---:R0:W-:Y:S04]  /*82580*/  STL.64 [R1+0x28c0], R8 ;  /* 0x0028c00801007387 */ /* 0x0041e80000100a00 */
[----:B------:R-:W2:Y:S04]  /*82590*/  LDL.LU R16, [R1+0x160] ;  /* 0x0001600001107983 */ /* 0x000ea80000300800 */
[----:B------:R-:W2:Y:S04]  /*825a0*/  LDL.LU R17, [R1+0x164] ;  /* 0x0001640001117983 */ /* 0x000ea80000300800 */
[----:B------:R-:W3:Y:S04]  /*825b0*/  LDL.LU R18, [R1+0x168] ;  /* 0x0001680001127983 */ /* 0x000ee80000300800 */
[----:B------:R-:W3:Y:S04]  /*825c0*/  LDL.LU R19, [R1+0x16c] ;  /* 0x00016c0001137983 */ /* 0x000ee80000300800 */
[----:B---3--:R-:W-:Y:S04]  /*825d0*/  STL.64 [R1+0x28d8], R18 ;  /* 0x0028d81201007387 */ /* 0x008fe80000100a00 */
[----:B--2---:R1:W-:Y:S04]  /*825e0*/  STL.64 [R1+0x28d0], R16 ;  /* 0x0028d01001007387 */ /* 0x0043e80000100a00 */
[----:B0-----:R-:W2:Y:S04]  /*825f0*/  LDL.LU R8, [R1+0x140] ;  /* 0x0001400001087983 */ /* 0x001ea80000300800 */
[----:B------:R-:W2:Y:S04]  /*82600*/  LDL.LU R9, [R1+0x144] ;  /* 0x0001440001097983 */ /* 0x000ea80000300800 */
[----:B------:R-:W3:Y:S04]  /*82610*/  LDL.LU R10, [R1+0x148] ;  /* 0x00014800010a7983 */ /* 0x000ee80000300800 */
[----:B------:R-:W3:Y:S04]  /*82620*/  LDL.LU R11, [R1+0x14c] ;  /* 0x00014c00010b7983 */ /* 0x000ee80000300800 */
[----:B---3--:R-:W-:Y:S04]  /*82630*/  STL.64 [R1+0x28e8], R10 ;  /* 0x0028e80a01007387 */ /* 0x008fe80000100a00 */
[----:B--2---:R0:W-:Y:S04]  /*82640*/  STL.64 [R1+0x28e0], R8 ;  /* 0x0028e00801007387 */ /* 0x0041e80000100a00 */
[----:B-1----:R-:W2:Y:S04]  /*82650*/  LDL.LU R16, [R1+0x130] ;  /* 0x0001300001107983 */ /* 0x002ea80000300800 */
[----:B------:R-:W2:Y:S04]  /*82660*/  LDL.LU R17, [R1+0x134] ;  /* 0x0001340001117983 */ /* 0x000ea80000300800 */
[----:B------:R-:W3:Y:S04]  /*82670*/  LDL.LU R18, [R1+0x138] ;  /* 0x0001380001127983 */ /* 0x000ee80000300800 */
[----:B------:R-:W3:Y:S04]  /*82680*/  LDL.LU R19, [R1+0x13c] ;  /* 0x00013c0001137983 */ /* 0x000ee80000300800 */
[----:B---3--:R-:W-:Y:S04]  /*82690*/  STL.64 [R1+0x28f8], R18 ;  /* 0x0028f81201007387 */ /* 0x008fe80000100a00 */
[----:B--2---:R-:W-:Y:S04]  /*826a0*/  STL.64 [R1+0x28f0], R16 ;  /* 0x0028f01001007387 */ /* 0x004fe80000100a00 */
[----:B0-----:R-:W2:Y:S04]  /*826b0*/  LDL.LU R8, [R1+0x120] ;  /* 0x0001200001087983 */ /* 0x001ea80000300800 */
        /* <DEDUP_REMOVED lines=44> */
[----:B------:R-:W3:Y:S01]  /*82980*/  LDL.LU R11, [R1+0xac] ;  /* 0x0000ac00010b7983 */ /* 0x000ee20000300800 */
[----:B------:R-:W-:-:S02]  /*82990*/  LOP3.LUT R29, R2, 0x20, RZ, 0x3c, !PT ;  /* 0x00000020021d7812 */ /* 0x000fc400078e3cff */
[----:B------:R-:W-:Y:S01]  /*829a0*/  LOP3.LUT R4, R2, 0x40, RZ, 0x3c, !PT ;  /* 0x0000004002047812 */ /* 0x000fe200078e3cff */
[----:B---3--:R-:W-:Y:S04]  /*829b0*/  STL.64 [R1+0x2978], R10 ;  /* 0x0029780a01007387 */ /* 0x008fe80000100a00 */
[----:B--2---:R-:W-:Y:S04]  /*829c0*/  STL.64 [R1+0x2970], R8 ;  /* 0x0029700801007387 */ /* 0x004fe80000100a00 */
[----:B------:R-:W0:Y:S04]  /*829d0*/  LDS.128 R8, [R2+0x1800] ;  /* 0x0018000002087984 */ /* 0x000e280000000c00 */
[----:B------:R-:W2:Y:S04]  /*829e0*/  LDL.LU R16, [R1+0x110] ;  /* 0x0001100001107983 */ /* 0x000ea80000300800 */
[----:B------:R-:W2:Y:S04]  /*829f0*/  LDL.LU R17, [R1+0x114] ;  /* 0x0001140001117983 */ /* 0x000ea80000300800 */
[----:B------:R-:W2:Y:S04]  /*82a00*/  LDL.LU R18, [R1+0x118] ;  /* 0x0001180001127983 */ /* 0x000ea80000300800 */
[----:B------:R-:W2:Y:S04]  /*82a10*/  LDL.LU R19, [R1+0x11c] ;  /* 0x00011c0001137983 */ /* 0x000ea80000300800 */
[----:B------:R-:W3:Y:S04]  /*82a20*/  LDL.LU R12, [R1+0x150] ;  /* 0x00015000010c7983 */ /* 0x000ee80000300800 */
[----:B------:R-:W3:Y:S04]  /*82a30*/  LDL.LU R13, [R1+0x154] ;  /* 0x00015400010d7983 */ /* 0x000ee80000300800 */
[----:B------:R-:W3:Y:S04]  /*82a40*/  LDL.LU R14, [R1+0x158] ;  /* 0x00015800010e7983 */ /* 0x000ee80000300800 */
[----:B------:R-:W3:Y:S04]  /*82a50*/  LDL.LU R15, [R1+0x15c] ;  /* 0x00015c00010f7983 */ /* 0x000ee80000300800 */
[----:B------:R-:W4:Y:S04]  /*82a60*/  LDL.LU R24, [R1+0x190] ;  /* 0x0001900001187983 */ /* 0x000f280000300800 */
[----:B------:R-:W4:Y:S04]  /*82a70*/  LDL.LU R25, [R1+0x194] ;  /* 0x0001940001197983 */ /* 0x000f280000300800 */
[----:B------:R-:W4:Y:S04]  /*82a80*/  LDL.LU R26, [R1+0x198] ;  /* 0x00019800011a7983 */ /* 0x000f280000300800 */
[----:B------:R-:W4:Y:S04]  /*82a90*/  LDL.LU R27, [R1+0x19c] ;  /* 0x00019c00011b7983 */ /* 0x000f280000300800 */
[----:B0-----:R-:W-:Y:S04]  /*82aa0*/  STL.64 [R1+0x380], R8 ;  /* 0x0003800801007387 */ /* 0x001fe80000100a00 */
[----:B------:R-:W-:Y:S04]  /*82ab0*/  STL.64 [R1+0x388], R10 ;  /* 0x0003880a01007387 */ /* 0x000fe80000100a00 */
[----:B------:R-:W0:Y:S04]  /*82ac0*/  LDS.128 R8, [R29] ;  /* 0x000000001d087984 */ /* 0x000e280000000c00 */
[----:B0-----:R-:W-:Y:S04]  /*82ad0*/  STL.64 [R1+0x70], R8 ;  /* 0x0000700801007387 */ /* 0x001fe80000100a00 */
[----:B------:R-:W-:Y:S04]  /*82ae0*/  STL.64 [R1+0x78], R10 ;  /* 0x0000780a01007387 */ /* 0x000fe80000100a00 */
[----:B------:R-:W0:Y:S04]  /*82af0*/  LDS.128 R8, [R29+0x800] ;  /* 0x000800001d087984 */ /* 0x000e280000000c00 */
        /* <DEDUP_REMOVED lines=8> */
[----:B------:R-:W0:Y:S04]  /*82b80*/  LDS.128 R8, [R4] ;  /* 0x0000000004087984 */ /* 0x000e280000000c00 */
[----:B0-----:R-:W-:Y:S01]  /*82b90*/  STL [R1+0x84], R9 ;  /* 0x0000840901007387 */ /* 0x001fe20000100800 */
[----:B------:R-:W-:-:S03]  /*82ba0*/  IMAD.MOV.U32 R23, RZ, RZ, R8 ;  /* 0x000000ffff177224 */ /* 0x000fc600078e0008 */
[----:B------:R-:W-:Y:S04]  /*82bb0*/  STL.64 [R1+0x88], R10 ;  /* 0x0000880a01007387 */ /* 0x000fe80000100a00 */
[----:B------:R-:W0:Y:S04]  /*82bc0*/  LDS.128 R8, [R4+0x800] ;  /* 0x0008000004087984 */ /* 0x000e280000000c00 */
[----:B0-----:R-:W-:Y:S04]  /*82bd0*/  STL.64 [R1+0x210], R8 ;  /* 0x0002100801007387 */ /* 0x001fe80000100a00 */
[----:B------:R-:W-:Y:S04]  /*82be0*/  STL.64 [R1+0x218], R10 ;  /* 0x0002180a01007387 */ /* 0x000fe80000100a00 */
[----:B------:R-:W0:Y:S01]  /*82bf0*/  LDS.128 R8, [R4+0x1000] ;  /* 0x0010000004087984 */ /* 0x000e220000000c00 */
[----:B------:R-:W-:-:S03]  /*82c00*/  LOP3.LUT R3, R2, 0x60, RZ, 0x3c, !PT ;  /* 0x0000006002037812 */ /* 0x000fc600078e3cff */
[----:B0-----:R-:W-:Y:S04]  /*82c10*/  STL.64 [R1+0x2e0], R8 ;  /* 0x0002e00801007387 */ /* 0x001fe80000100a00 */
[----:B------:R-:W-:Y:S04]  /*82c20*/  STL.64 [R1+0x2e8], R10 ;  /* 0x0002e80a01007387 */ /* 0x000fe80000100a00 */
[----:B------:R-:W0:Y:S04]  /*82c30*/  LDS.128 R8, [R4+0x1800] ;  /* 0x0018000004087984 */ /* 0x000e280000000c00 */
        /* <DEDUP_REMOVED lines=12> */
[----:B------:R-:W-:Y:S06]  /*82d00*/  BAR.SYNC.DEFER_BLOCKING 0x0 ;  /* 0x0000000000007b1d */ /* 0x000fec0000010000 */
[----:B0-----:R-:W-:Y:S04]  /*82d10*/  STL.64 [R1+0x420], R8 ;  /* 0x0004200801007387 */ /* 0x001fe80000100a00 */
[----:B------:R0:W-:Y:S04]  /*82d20*/  STL.64 [R1+0x428], R10 ;  /* 0x0004280a01007387 */ /* 0x0001e80000100a00 */
[----:B0-----:R-:W2:Y:S04]  /*82d30*/  LDL.LU.64 R10, [R1+0x2978] ;  /* 0x00297800010a7983 */ /* 0x001ea80000300a00 */
[----:B------:R-:W2:Y:S04]  /*82d40*/  LDL.LU.64 R8, [R1+0x2970] ;  /* 0x0029700001087983 */ /* 0x000ea80000300a00 */
[----:B--2---:R0:W-:Y:S04]  /*82d50*/  STS.128 [R0], R8 ;  /* 0x0000000800007388 */ /* 0x0041e80000000c00 */
[----:B0-----:R-:W2:Y:S04]  /*82d60*/  LDL.LU.64 R10, [R1+0x2968] ;  /* 0x00296800010a7983 */ /* 0x001ea80000300a00 */
[----:B------:R-:W2:Y:S04]  /*82d70*/  LDL.LU.64 R8, [R1+0x2960] ;  /* 0x0029600001087983 */ /* 0x000ea80000300a00 */
[----:B--2---:R0:W-:Y:S04]  /*82d80*/  STS.128 [R0+0x80], R8 ;  /* 0x0000800800007388 */ /* 0x0041e80000000c00 */
        /* <DEDUP_REMOVED lines=14> */
[----:B------:R-:W-:Y:S04]  /*82e70*/  STS.128 [R0+0x380], R16 ;  /* 0x0003801000007388 */ /* 0x000fe80000000c00 */
[----:B--2---:R0:W-:Y:S04]  /*82e80*/  STS.128 [R0+0x300], R8 ;  /* 0x0003000800007388 */ /* 0x0041e80000000c00 */
[----:B0-----:R-:W2:Y:S04]  /*82e90*/  LDL.LU.64 R10, [R1+0x2908] ;  /* 0x00290800010a7983 */ /* 0x001ea80000300a00 */
[----:B------:R-:W2:Y:S04]  /*82ea0*/  LDL.LU.64 R8, [R1+0x2900] ;  /* 0x0029000001087983 */ /* 0x000ea80000300a00 */
[----:B------:R-:W3:Y:S04]  /*82eb0*/  LDL.LU.64 R18, [R1+0x28f8] ;  /* 0x0028f80001127983 */ /* 0x000ee80000300a00 */
[----:B------:R-:W3:Y:S04]  /*82ec0*/  LDL.LU.64 R16, [R1+0x28f0] ;  /* 0x0028f00001107983 */ /* 0x000ee80000300a00 */
[----:B--2---:R0:W-:Y:S04]  /*82ed0*/  STS.128 [R0+0x400], R8 ;  /* 0x0004000800007388 */ /* 0x0041e80000000c00 */
[----:B0-----:R-:W2:Y:S04]  /*82ee0*/  LDL.LU.64 R10, [R1+0x28e8] ;  /* 0x0028e800010a7983 */ /* 0x001ea80000300a00 */
[----:B------:R-:W2:Y:S04]  /*82ef0*/  LDL.LU.64 R8, [R1+0x28e0] ;  /* 0x0028e00001087983 */ /* 0x000ea80000300a00 */
[----:B---3--:R0:W-:Y:S04]  /*82f00*/  STS.128 [R0+0x480], R16 ;  /* 0x0004801000007388 */ /* 0x0081e80000000c00 */
[----:B0-----:R-:W3:Y:S04]  /*82f10*/  LDL.LU.64 R18, [R1+0x28d8] ;  /* 0x0028d80001127983 */ /* 0x001ee80000300a00 */
[----:B------:R-:W3:Y:S04]  /*82f20*/  LDL.LU.64 R16, [R1+0x28d0] ;  /* 0x0028d00001107983 */ /* 0x000ee80000300a00 */
[----:B------:R-:W-:Y:S04]  /*82f30*/  STS.128 [R0+0x580], R12 ;  /* 0x0005800c00007388 */ /* 0x000fe80000000c00 */
[----:B--2---:R0:W-:Y:S04]  /*82f40*/  STS.128 [R0+0x500], R8 ;  /* 0x0005000800007388 */ /* 0x0041e80000000c00 */
[----:B0-----:R-:W2:Y:S04]  /*82f50*/  LDL.LU.64 R10, [R1+0x28c8] ;  /* 0x0028c800010a7983 */ /* 0x001ea80000300a00 */
[----:B------:R-:W2:Y:S04]  /*82f60*/  LDL.LU.64 R8, [R1+0x28c0] ;  /* 0x0028c00001087983 */ /* 0x000ea80000300a00 */
[----:B------:R-:W2:Y:S04]  /*82f70*/  LDL.LU.64 R14, [R1+0x28b8] ;  /* 0x0028b800010e7983 */ /* 0x000ea80000300a00 */
[----:B------:R-:W2:Y:S04]  /*82f80*/  LDL.LU.64 R12, [R1+0x28b0] ;  /* 0x0028b000010c7983 */ /* 0x000ea80000300a00 */
[----:B---3--:R0:W-:Y:S04]  /*82f90*/  STS.128 [R0+0x600], R16 ;  /* 0x0006001000007388 */ /* 0x0081e80000000c00 */
[----:B0-----:R-:W3:Y:S04]  /*82fa0*/  LDL.LU R19, [R1+0x28a8] ;  /* 0x0028a80001137983 */ /* 0x001ee80000300800 */
[----:B----4-:R-:W-:Y:S04]  /*82fb0*/  STS.128 [R0+0x780], R24 ;  /* 0x0007801800007388 */ /* 0x010fe80000000c00 */
[----:B--2---:R-:W-:Y:S04]  /*82fc0*/  STS.128 [R0+0x680], R8 ;  /* 0x0006800800007388 */ /* 0x004fe80000000c00 */
[----:B------:R-:W-:Y:S04]  /*82fd0*/  STS.128 [R0+0x700], R12 ;  /* 0x0007000c00007388 */ /* 0x000fe80000000c00 */
[----:B------:R-:W-:Y:S06]  /*82fe0*/  BAR.SYNC.DEFER_BLOCKING 0x0 ;  /* 0x0000000000007b1d */ /* 0x000fec0000010000 */
[----:B------:R-:W0:Y:S04]  /*82ff0*/  LDS.128 R8, [R2] ;  /* 0x0000000002087984 */ /* 0x000e280000000c00 */
[----:B------:R-:W-:Y:S04]  /*83000*/  LDS.128 R12, [R2+0x1800] ;  /* 0x00180000020c7984 */ /* 0x000fe80000000c00 */
[----:B0-----:R-:W-:Y:S01]  /*83010*/  STL [R1+0x14], R9 ;  /* 0x0000140901007387 */ /* 0x001fe20000100800 */
[----:B------:R-:W-:-:S03]  /*83020*/  IMAD.MOV.U32 R18, RZ, RZ, R8 ;  /* 0x000000ffff127224 */ /* 0x000fc600078e0008 */
[----:B------:R-:W-:Y:S04]  /*83030*/  STL.64 [R1+0x18], R10 ;  /* 0x0000180a01007387 */ /* 0x000fe80000100a00 */
[----:B------:R-:W0:Y:S04]  /*83040*/  LDS.128 R8, [R2+0x800] ;  /* 0x0008000002087984 */ /* 0x000e280000000c00 */
[----:B---3--:R-:W-:Y:S04]  /*83050*/  STL.64 [R1+0x2400], R18 ;  /* 0x0024001201007387 */ /* 0x008fe80000100a00 */
[----:B------:R-:W1:Y:S04]  /*83060*/  LDS.128 R16, [R2+0x1000] ;  /* 0x0010000002107984 */ /* 0x000e680000000c00 */
[----:B0-----:R-:W-:Y:S04]  /*83070*/  STL.64 [R1+0x60], R8 ;  /* 0x0000600801007387 */ /* 0x001fe80000100a00 */
[----:B------:R-:W-:Y:S04]  /*83080*/  STL.64 [R1+0x68], R10 ;  /* 0x0000680a01007387 */ /* 0x000fe80000100a00 */
[----:B------:R-:W0:Y:S04]  /*83090*/  LDS.128 R8, [R29] ;  /* 0x000000001d087984 */ /* 0x000e280000000c00 */
[----:B-1----:R-:W-:Y:S04]  /*830a0*/  STL.64 [R1+0xc0], R16 ;  /* 0x0000c01001007387 */ /* 0x002fe80000100a00 */
[----:B------:R-:W-:Y:S04]  /*830b0*/  STL.64 [R1+0xc8], R18 ;  /* 0x0000c81201007387 */ /* 0x000fe80000100a00 */
[----:B------:R-:W1:Y:S04]  /*830c0*/  LDS.128 R16, [R29+0x800] ;  /* 0x000800001d107984 */ /* 0x000e680000000c00 */
[----:B0-----:R-:W-:Y:S04]  /*830d0*/  STL [R1+0x34], R9 ;  /* 0x0000340901007387 */ /* 0x001fe80000100800 */
[----:B------:R-:W-:Y:S04]  /*830e0*/  STL.64 [R1+0x100], R12 ;  /* 0x0001000c01007387 */ /* 0x000fe80000100a00 */
[----:B------:R-:W-:Y:S04]  /*830f0*/  STL.64 [R1+0x108], R14 ;  /* 0x0001080e01007387 */ /* 0x000fe80000100a00 */
[----:B------:R-:W0:Y:S01]  /*83100*/  LDS.128 R12, [R29+0x1000] ;  /* 0x001000001d0c7984 */ /* 0x000e220000000c00 */
[----:B------:R-:W-:-:S03]  /*83110*/  IMAD.MOV.U32 R24, RZ, RZ, R8 ;  /* 0x000000ffff187224 */ /* 0x000fc600078e0008 */
[----:B------:R2:W-:Y:S04]  /*83120*/  STL.64 [R1+0x38], R10 ;  /* 0x0000380a01007387 */ /* 0x0005e80000100a00 */
[----:B------:R-:W3:Y:S04]  /*83130*/  LDL.LU R8, [R1+0x300] ;  /* 0x0003000001087983 */ /* 0x000ee80000300800 */
[----:B-1----:R1:W-:Y:S04]  /*83140*/  STL.64 [R1+0xa0], R16 ;  /* 0x0000a01001007387 */ /* 0x0023e80000100a00 */
[----:B------:R4:W-:Y:S04]  /*83150*/  STL.64 [R1+0xa8], R18 ;  /* 0x0000a81201007387 */ /* 0x0009e80000100a00 */
[----:B0-----:R0:W-:Y:S04]  /*83160*/  STL.64 [R1+0xe0], R12 ;  /* 0x0000e00c01007387 */ /* 0x0011e80000100a00 */
[----:B------:R0:W-:Y:S04]  /*83170*/  STL.64 [R1+0xe8], R14 ;  /* 0x0000e80e01007387 */ /* 0x0001e80000100a00 */
[----:B------:R-:W3:Y:S04]  /*83180*/  LDL.LU R9, [R1+0x304] ;  /* 0x0003040001097983 */ /* 0x000ee80000300800 */
[----:B--2---:R-:W2:Y:S04]  /*83190*/  LDL.LU R10, [R1+0x308] ;  /* 0x00030800010a7983 */ /* 0x004ea80000300800 */
[----:B------:R-:W2:Y:S04]  /*831a0*/  LDL.LU R11, [R1+0x30c] ;  /* 0x00030c00010b7983 */ /* 0x000ea80000300800 */
[----:B--2---:R-:W-:Y:S04]  /*831b0*/  STL.64 [R1+0x27f0], R10 ;  /* 0x0027f00a01007387 */ /* 0x004fe80000100a00 */
[----:B---3--:R-:W-:Y:S04]  /*831c0*/  STL.64 [R1+0x27e8], R8 ;  /* 0x0027e80801007387 */ /* 0x008fe80000100a00 */
[----:B-1----:R-:W2:Y:S04]  /*831d0*/  LDL.LU R16, [R1+0x2f0] ;  /* 0x0002f00001107983 */ /* 0x002ea80000300800 */
[----:B------:R-:W2:Y:S04]  /*831e0*/  LDL.LU R17, [R1+0x2f4] ;  /* 0x0002f40001117983 */ /* 0x000ea80000300800 */
[----:B----4-:R-:W3:Y:S04]  /*831f0*/  LDL.LU R18, [R1+0x2f8] ;  /* 0x0002f80001127983 */ /* 0x010ee80000300800 */
[----:B------:R-:W3:Y:S04]  /*83200*/  LDL.LU R19, [R1+0x2fc] ;  /* 0x0002fc0001137983 */ /* 0x000ee80000300800 */
[----:B------:R-:W1:Y:S04]  /*83210*/  LDS.128 R8, [R4] ;  /* 0x0000000004087984 */ /* 0x000e680000000c00 */
[----:B---3--:R-:W-:Y:S04]  /*83220*/  STL.64 [R1+0x2800], R18 ;  /* 0x0028001201007387 */ /* 0x008fe80000100a00 */
[----:B--2---:R-:W-:Y:S04]  /*83230*/  STL.64 [R1+0x27f8], R16 ;  /* 0x0027f81001007387 */ /* 0x004fe80000100a00 */
[----:B0-----:R-:W2:Y:S04]  /*83240*/  LDL.LU R12, [R1+0x310] ;  /* 0x00031000010c7983 */ /* 0x001ea80000300800 */
[----:B------:R-:W2:Y:S04]  /*83250*/  LDL.LU R13, [R1+0x314] ;  /* 0x00031400010d7983 */ /* 0x000ea80000300800 */
[----:B------:R-:W3:Y:S04]  /*83260*/  LDL.LU R14, [R1+0x318] ;  /* 0x00031800010e7983 */ /* 0x000ee80000300800 */
[----:B------:R-:W3:Y:S04]  /*83270*/  LDL.LU R15, [R1+0x31c] ;  /* 0x00031c00010f7983 */ /* 0x000ee80000300800 */
[----:B---3--:R-:W-:Y:S04]  /*83280*/  STL.64 [R1+0x2810], R14 ;  /* 0x0028100e01007387 */ /* 0x008fe80000100a00 */
[----:B--2---:R-:W-:Y:S04]  /*83290*/  STL.64 [R1+0x2808], R12 ;  /* 0x0028080c01007387 */ /* 0x004fe80000100a00 */
[----:B------:R-:W0:Y:S04]  /*832a0*/  LDS.128 R12, [R29+0x1800] ;  /* 0x001800001d0c7984 */ /* 0x000e280000000c00 */
[----:B-1----:R-:W-:Y:S04]  /*832b0*/  STL [R1+0x24], R9 ;  /* 0x0000240901007387 */ /* 0x002fe80000100800 */
[----:B0-----:R0:W-:Y:S04]  /*832c0*/  STL.64 [R1+0x120], R12 ;  /* 0x0001200c01007387 */ /* 0x0011e80000100a00 */
[----:B------:R1:W-:Y:S04]  /*832d0*/  STL.64 [R1+0x128], R14 ;  /* 0x0001280e01007387 */ /* 0x0003e80000100a00 */
[----:B------:R-:W-:Y:S04]  /*832e0*/  STL.64 [R1+0x28], R10 ;  /* 0x0000280a01007387 */ /* 0x000fe80000100a00 */
[----:B------:R-:W2:Y:S04]  /*832f0*/  LDL.LU R16, [R1+0x270] ;  /* 0x0002700001107983 */ /* 0x000ea80000300800 */
[----:B------:R-:W2:Y:S04]  /*83300*/  LDL.LU R17, [R1+0x274] ;  /* 0x0002740001117983 */ /* 0x000ea80000300800 */
[----:B------:R-:W3:Y:S04]  /*83310*/  LDL.LU R18, [R1+0x278] ;  /* 0x0002780001127983 */ /* 0x000ee80000300800 */
[----:B------:R-:W3:Y:S04]  /*83320*/  LDL.LU R19, [R1+0x27c] ;  /* 0x00027c0001137983 */ /* 0x000ee80000300800 */
[----:B---3--:R-:W-:Y:S04]  /*83330*/  STL.64 [R1+0x2820], R18 ;  /* 0x0028201201007387 */ /* 0x008fe80000100a00 */
[----:B--2---:R2:W-:Y:S04]  /*83340*/  STL.64 [R1+0x2818], R16 ;  /* 0x0028181001007387 */ /* 0x0045e80000100a00 */
[----:B0-----:R-:W3:Y:S04]  /*83350*/  LDL.LU R12, [R1+0x260] ;  /* 0x00026000010c7983 */ /* 0x001ee80000300800 */
[----:B------:R-:W3:Y:S04]  /*83360*/  LDL.LU R13, [R1+0x264] ;  /* 0x00026400010d7983 */ /* 0x000ee80000300800 */
[----:B-1----:R-:W4:Y:S04]  /*83370*/  LDL.LU R14, [R1+0x268] ;  /* 0x00026800010e7983 */ /* 0x002f280000300800 */
[----:B------:R-:W4:Y:S04]  /*83380*/  LDL.LU R15, [R1+0x26c] ;  /* 0x00026c00010f7983 */ /* 0x000f280000300800 */
[----:B----4-:R-:W-:Y:S04]  /*83390*/  STL.64 [R1+0x2830], R14 ;  /* 0x0028300e01007387 */ /* 0x010fe80000100a00 */
[----:B---3--:R-:W-:Y:S04]  /*833a0*/  STL.64 [R1+0x2828], R12 ;  /* 0x0028280c01007387 */ /* 0x008fe80000100a00 */
[----:B--2---:R-:W2:Y:S04]  /*833b0*/  LDL.LU R16, [R1+0x250] ;  /* 0x0002500001107983 */ /* 0x004ea80000300800 */
        /* <DEDUP_REMOVED lines=39> */
[----:B------:R-:W-:-:S03]  /*83630*/  IMAD.MOV.U32 R22, RZ, RZ, R8 ;  /* 0x000000ffff167224 */ /* 0x000fc600078e0008 */
        /* <DEDUP_REMOVED lines=11> */
[----:B------:R-:W-:Y:S04]  /*836f0*/  STL.64 [R1+0x23e8], R22 ;  /* 0x0023e81601007387 */ /* 0x000fe80000100a00 */
[----:B------:R1:W-:Y:S04]  /*83700*/  STL [R1+0x23e4], R20 ;  /* 0x0023e41401007387 */ /* 0x0003e80000100800 */
[----:B-1----:R-:W4:Y:S04]  /*83710*/  LDL.LU R20, [R1+0x2a0] ;  /* 0x0002a00001147983 */ /* 0x002f280000300800 */
[----:B------:R-:W4:Y:S04]  /*83720*/  LDL.LU R21, [R1+0x2a4] ;  /* 0x0002a40001157983 */ /* 0x000f280000300800 */
[----:B------:R-:W4:Y:S04]  /*83730*/  LDL.LU R22, [R1+0x2a8] ;  /* 0x0002a80001167983 */ /* 0x000f280000300800 */
[----:B------:R-:W4:Y:S04]  /*83740*/  LDL.LU R23, [R1+0x2ac] ;  /* 0x0002ac0001177983 */ /* 0x000f280000300800 */
        /* <DEDUP_REMOVED lines=13> */
[----:B------:R1:W-:Y:S04]  /*83820*/  STL.64 [R1+0x2660], R24 ;  /* 0x0026601801007387 */ /* 0x0003e80000100a00 */
[----:B-1----:R-:W2:Y:S04]  /*83830*/  LDL.LU R24, [R1+0x290] ;  /* 0x0002900001187983 */ /* 0x002ea80000300800 */
[----:B------:R-:W2:Y:S04]  /*83840*/  LDL.LU R25, [R1+0x294] ;  /* 0x0002940001197983 */ /* 0x000ea80000300800 */
[----:B------:R-:W2:Y:S04]  /*83850*/  LDL.LU R26, [R1+0x298] ;  /* 0x00029800011a7983 */ /* 0x000ea80000300800 */
[----:B------:R-:W2:Y:S04]  /*83860*/  LDL.LU R27, [R1+0x29c] ;  /* 0x00029c00011b7983 */ /* 0x000ea80000300800 */
[----:B0-----:R-:W-:Y:S04]  /*83870*/  STL.64 [R1+0xb0], R16 ;  /* 0x0000b01001007387 */ /* 0x001fe80000100a00 */
[----:B------:R-:W-:Y:S04]  /*83880*/  STL.64 [R1+0xb8], R18 ;  /* 0x0000b81201007387 */ /* 0x000fe80000100a00 */
[----:B------:R-:W0:Y:S04]  /*83890*/  LDS.128 R16, [R3+0x1000] ;  /* 0x0010000003107984 */ /* 0x000e280000000c00 */
[----:B0-----:R-:W-:Y:S04]  /*838a0*/  STL.64 [R1+0xf0], R16 ;  /* 0x0000f01001007387 */ /* 0x001fe80000100a00 */
[----:B------:R-:W-:Y:S04]  /*838b0*/  STL.64 [R1+0xf8], R18 ;  /* 0x0000f81201007387 */ /* 0x000fe80000100a00 */
[----:B------:R-:W0:Y:S04]  /*838c0*/  LDS.128 R16, [R3+0x1800] ;  /* 0x0018000003107984 */ /* 0x000e280000000c00 */
[----:B------:R-:W-:Y:S06]  /*838d0*/  BAR.SYNC.DEFER_BLOCKING 0x0 ;  /* 0x0000000000007b1d */ /* 0x000fec0000010000 */
[----:B0-----:R-:W-:Y:S04]  /*838e0*/  STL.64 [R1], R16 ;  /* 0x0000001001007387 */ /* 0x001fe80000100a00 */
        /* <DEDUP_REMOVED lines=21> */
[----:B------:R0:W-:Y:S04]  /*83a40*/  STS.128 [R0+0x300], R12 ;  /* 0x0003000c00007388 */ /* 0x0001e80000000c00 */
[----:B0-----:R-:W3:Y:S04]  /*83a50*/  LDL.LU.64 R14, [R1+0x2830] ;  /* 0x00283000010e7983 */ /* 0x001ee80000300a00 */
[----:B------:R-:W3:Y:S04]  /*83a60*/  LDL.LU.64 R12, [R1+0x2828] ;  /* 0x00282800010c7983 */ /* 0x000ee80000300a00 */
[----:B--2---:R0:W-:Y:S04]  /*83a70*/  STS.128 [R0+0x380], R16 ;  /* 0x0003801000007388 */ /* 0x0041e80000000c00 */
[----:B0-----:R-:W2:Y:S04]  /*83a80*/  LDL.LU.64 R18, [R1+0x2820] ;  /* 0x0028200001127983 */ /* 0x001ea80000300a00 */
[----:B------:R-:W2:Y:S04]  /*83a90*/  LDL.LU.64 R16, [R1+0x2818] ;  /* 0x0028180001107983 */ /* 0x000ea80000300a00 */
[----:B---3--:R0:W-:Y:S04]  /*83aa0*/  STS.128 [R0+0x400], R12 ;  /* 0x0004000c00007388 */ /* 0x0081e80000000c00 */
[----:B------:R-:W-:Y:S04]  /*83ab0*/  STS.128 [R0+0x500], R8 ;  /* 0x0005000800007388 */ /* 0x000fe80000000c00 */
[----:B0-----:R-:W3:Y:S04]  /*83ac0*/  LDL.LU.64 R14, [R1+0x2810] ;  /* 0x00281000010e7983 */ /* 0x001ee80000300a00 */
[----:B------:R-:W3:Y:S04]  /*83ad0*/  LDL.LU.64 R12, [R1+0x2808] ;  /* 0x00280800010c7983 */ /* 0x000ee80000300a00 */
[----:B--2---:R0:W-:Y:S04]  /*83ae0*/  STS.128 [R0+0x480], R16 ;  /* 0x0004801000007388 */ /* 0x0041e80000000c00 */
[----:B0-----:R-:W2:Y:S04]  /*83af0*/  LDL.LU.64 R18, [R1+0x2800] ;  /* 0x0028000001127983 */ /* 0x001ea80000300a00 */
[----:B------:R-:W2:Y:S04]  /*83b00*/  LDL.LU.64 R16, [R1+0x27f8] ;  /* 0x0027f80001107983 */ /* 0x000ea80000300a00 */
[----:B------:R-:W2:Y:S04]  /*83b10*/  LDL.LU.64 R10, [R1+0x27f0] ;  /* 0x0027f000010a7983 */ /* 0x000ea80000300a00 */
[----:B------:R-:W2:Y:S04]  /*83b20*/  LDL.LU.64 R8, [R1+0x27e8] ;  /* 0x0027e80001087983 */ /* 0x000ea80000300a00 */
[----:B------:R-:W-:Y:S04]  /*83b30*/  STS.128 [R0+0x580], R24 ;  /* 0x0005801800007388 */ /* 0x000fe80000000c00 */
[----:B----4-:R-:W-:Y:S04]  /*83b40*/  STS.128 [R0+0x600], R20 ;  /* 0x0006001400007388 */ /* 0x010fe80000000c00 */
[----:B---3--:R-:W-:Y:S04]  /*83b50*/  STS.128 [R0+0x780], R12 ;  /* 0x0007800c00007388 */ /* 0x008fe80000000c00 */
[----:B--2---:R-:W-:Y:S04]  /*83b60*/  STS.128 [R0+0x680], R16 ;  /* 0x0006801000007388 */ /* 0x004fe80000000c00 */
[----:B------:R0:W-:Y:S04]  /*83b70*/  STS.128 [R0+0x700], R8 ;  /* 0x0007000800007388 */ /* 0x0001e80000000c00 */
[----:B------:R-:W-:Y:S06]  /*83b80*/  BAR.SYNC.DEFER_BLOCKING 0x0 ;  /* 0x0000000000007b1d */ /* 0x000fec0000010000 */
[----:B0-----:R-:W2:Y:S04]  /*83b90*/  LDL.LU R8, [R1+0x4c0] ;  /* 0x0004c00001087983 */ /* 0x001ea80000300800 */
[----:B------:R-:W0:Y:S04]  /*83ba0*/  LDS.128 R16, [R2] ;  /* 0x0000000002107984 */ /* 0x000e280000000c00 */
[----:B------:R-:W1:Y:S04]  /*83bb0*/  LDS.128 R12, [R2+0x800] ;  /* 0x00080000020c7984 */ /* 0x000e680000000c00 */
[----:B0-----:R0:W-:Y:S04]  /*83bc0*/  STL.64 [R1+0x180], R16 ;  /* 0x0001801001007387 */ /* 0x0011e80000100a00 */
[----:B------:R3:W-:Y:S04]  /*83bd0*/  STL.64 [R1+0x188], R18 ;  /* 0x0001881201007387 */ /* 0x0007e80000100a00 */
[----:B-1----:R-:W-:Y:S04]  /*83be0*/  STL.64 [R1+0x240], R12 ;  /* 0x0002400c01007387 */ /* 0x002fe80000100a00 */
[----:B------:R-:W-:Y:S04]  /*83bf0*/  STL.64 [R1+0x248], R14 ;  /* 0x0002480e01007387 */ /* 0x000fe80000100a00 */
[----:B------:R-:W2:Y:S04]  /*83c00*/  LDL.LU R9, [R1+0x4c4] ;  /* 0x0004c40001097983 */ /* 0x000ea80000300800 */
[----:B------:R-:W4:Y:S04]  /*83c10*/  LDL.LU R10, [R1+0x4c8] ;  /* 0x0004c800010a7983 */ /* 0x000f280000300800 */
[----:B------:R-:W4:Y:S04]  /*83c20*/  LDL.LU R11, [R1+0x4cc] ;  /* 0x0004cc00010b7983 */ /* 0x000f280000300800 */
[----:B----4-:R-:W-:Y:S04]  /*83c30*/  STL.64 [R1+0x2730], R10 ;  /* 0x0027300a01007387 */ /* 0x010fe80000100a00 */
[----:B--2---:R1:W-:Y:S04]  /*83c40*/  STL.64 [R1+0x2728], R8 ;  /* 0x0027280801007387 */ /* 0x0043e80000100a00 */
[----:B0-----:R-:W2:Y:S04]  /*83c50*/  LDL.LU R16, [R1+0x4b0] ;  /* 0x0004b00001107983 */ /* 0x001ea80000300800 */
[----:B------:R-:W2:Y:S04]  /*83c60*/  LDL.LU R17, [R1+0x4b4] ;  /* 0x0004b40001117983 */ /* 0x000ea80000300800 */
[----:B---3--:R-:W3:Y:S04]  /*83c70*/  LDL.LU R18, [R1+0x4b8] ;  /* 0x0004b80001127983 */ /* 0x008ee80000300800 */
        /* <DEDUP_REMOVED lines=9> */
[----:B-1----:R-:W3:Y:S04]  /*83d10*/  LDL.LU R8, [R1+0x400] ;  /* 0x0004000001087983 */ /* 0x002ee80000300800 */
[----:B------:R-:W3:Y:S04]  /*83d20*/  LDL.LU R9, [R1+0x404] ;  /* 0x0004040001097983 */ /* 0x000ee80000300800 */
[----:B------:R-:W4:Y:S04]  /*83d30*/  LDL.LU R10, [R1+0x408] ;  /* 0x00040800010a7983 */ /* 0x000f280000300800 */
[----:B------:R-:W4:Y:S04]  /*83d40*/  LDL.LU R11, [R1+0x40c] ;  /* 0x00040c00010b7983 */ /* 0x000f280000300800 */
[----:B----4-:R-:W-:Y:S04]  /*83d50*/  STL.64 [R1+0x2760], R10 ;  /* 0x0027600a01007387 */ /* 0x010fe80000100a00 */
[----:B---3--:R-:W-:Y:S04]  /*83d60*/  STL.64 [R1+0x2758], R8 ;  /* 0x0027580801007387 */ /* 0x008fe80000100a00 */
[----:B0-----:R-:W3:Y:S04]  /*83d70*/  LDL.LU R16, [R1+0x3f0] ;  /* 0x0003f00001107983 */ /* 0x001ee80000300800 */
[----:B------:R-:W3:Y:S04]  /*83d80*/  LDL.LU R17, [R1+0x3f4] ;  /* 0x0003f40001117983 */ /* 0x000ee80000300800 */
[----:B------:R-:W4:Y:S04]  /*83d90*/  LDL.LU R18, [R1+0x3f8] ;  /* 0x0003f80001127983 */ /* 0x000f280000300800 */
[----:B------:R-:W4:Y:S04]  /*83da0*/  LDL.LU R19, [R1+0x3fc] ;  /* 0x0003fc0001137983 */ /* 0x000f280000300800 */
[----:B----4-:R-:W-:Y:S04]  /*83db0*/  STL.64 [R1+0x2770], R18 ;  /* 0x0027701201007387 */ /* 0x010fe80000100a00 */
[----:B---3--:R0:W-:Y:S04]  /*83dc0*/  STL.64 [R1+0x2768], R16 ;  /* 0x0027681001007387 */ /* 0x0081e80000100a00 */
        /* <DEDUP_REMOVED lines=55> */
[----:B------:R-:W2:Y:S04]  /*84140*/  LDL.LU R12, [R1+0x4d0] ;  /* 0x0004d000010c7983 */ /* 0x000ea80000300800 */
        /* <DEDUP_REMOVED lines=69> */
[----:B------:R-:W4:Y:S04]  /*845a0*/  LDL.LU.64 R10, [R1+0x2760] ;  /* 0x00276000010a7983 */ /* 0x000f280000300a00 */
[----:B------:R-:W4:Y:S04]  /*845b0*/  LDL.LU.64 R8, [R1+0x2758] ;  /* 0x0027580001087983 */ /* 0x000f280000300a00 */
[----:B---3--:R0:W-:Y:S04]  /*845c0*/  STS.128 [R0+0x400], R20 ;  /* 0x0004001400007388 */ /* 0x0081e80000000c00 */
[----:B0-----:R-:W3:Y:S04]  /*845d0*/  LDL.LU.64 R22, [R1+0x2750] ;  /* 0x0027500001167983 */ /* 0x001ee80000300a00 */
[----:B------:R-:W3:Y:S04]  /*845e0*/  LDL.LU.64 R20, [R1+0x2748] ;  /* 0x0027480001147983 */ /* 0x000ee80000300a00 */
[----:B--2---:R0:W-:Y:S04]  /*845f0*/  STS.128 [R0+0x480], R16 ;  /* 0x0004801000007388 */ /* 0x0041e80000000c00 */
[----:B----4-:R1:W-:Y:S04]  /*84600*/  STS.128 [R0+0x500], R8 ;  /* 0x0005000800007388 */ /* 0x0103e80000000c00 */
[----:B0-----:R-:W2:Y:S04]  /*84610*/  LDL.LU.64 R18, [R1+0x2740] ;  /* 0x0027400001127983 */ /* 0x001ea80000300a00 */
[----:B------:R-:W2:Y:S04]  /*84620*/  LDL.LU.64 R16, [R1+0x2738] ;  /* 0x0027380001107983 */ /* 0x000ea80000300a00 */
[----:B-1----:R-:W4:Y:S04]  /*84630*/  LDL.LU.64 R10, [R1+0x2730] ;  /* 0x00273000010a7983 */ /* 0x002f280000300a00 */
[----:B------:R-:W4:Y:S04]  /*84640*/  LDL.LU.64 R8, [R1+0x2728] ;  /* 0x0027280001087983 */ /* 0x000f280000300a00 */
[----:B------:R-:W-:Y:S04]  /*84650*/  STS.128 [R0+0x580], R24 ;  /* 0x0005801800007388 */ /* 0x000fe80000000c00 */
[----:B---3--:R-:W-:Y:S04]  /*84660*/  STS.128 [R0+0x600], R20 ;  /* 0x0006001400007388 */ /* 0x008fe80000000c00 */
[----:B------:R-:W-:Y:S04]  /*84670*/  STS.128 [R0+0x780], R12 ;  /* 0x0007800c00007388 */ /* 0x000fe80000000c00 */
[----:B--2---:R-:W-:Y:S04]  /*84680*/  STS.128 [R0+0x680], R16 ;  /* 0x0006801000007388 */ /* 0x004fe80000000c00 */
[----:B----4-:R0:W-:Y:S04]  /*84690*/  STS.128 [R0+0x700], R8 ;  /* 0x0007000800007388 */ /* 0x0101e80000000c00 */
        /* <DEDUP_REMOVED lines=173> */
[----:B------:R0:W-:Y:S04]  /*85170*/  STS.128 [R0+0x580], R24 ;  /* 0x0005801800007388 */ /* 0x0001e80000000c00 */
[----:B---3--:R-:W-:Y:S04]  /*85180*/  STS.128 [R0+0x600], R20 ;  /* 0x0006001400007388 */ /* 0x008fe80000000c00 */
[----:B------:R-:W-:Y:S04]  /*85190*/  STS.128 [R0+0x780], R12 ;  /* 0x0007800c00007388 */ /* 0x000fe80000000c00 */
[----:B0-----:R-:W3:Y:S04]  /*851a0*/  LDL.LU.64 R24, [R1+0x2660] ;  /* 0x0026600001187983 */ /* 0x001ee80000300a00 */
[----:B--2---:R-:W-:Y:S04]  /*851b0*/  STS.128 [R0+0x680], R16 ;  /* 0x0006801000007388 */ /* 0x004fe80000000c00 */
[----:B----4-:R-:W-:Y:S04]  /*851c0*/  STS.128 [R0+0x700], R8 ;  /* 0x0007000800007388 */ /* 0x010fe80000000c00 */
[----:B------:R-:W-:Y:S06]  /*851d0*/  BAR.SYNC.DEFER_BLOCKING 0x0 ;  /* 0x0000000000007b1d */ /* 0x000fec0000010000 */
[----:B------:R-:W0:Y:S04]  /*851e0*/  LDS.128 R12, [R2] ;  /* 0x00000000020c7984 */ /* 0x000e280000000c00 */
[----:B------:R-:W1:Y:S04]  /*851f0*/  LDS.128 R8, [R2+0x800] ;  /* 0x0008000002087984 */ /* 0x000e680000000c00 */
[----:B------:R-:W2:Y:S04]  /*85200*/  LDS.128 R16, [R2+0x1000] ;  /* 0x0010000002107984 */ /* 0x000ea80000000c00 */
[----:B0-----:R-:W-:Y:S04]  /*85210*/  STL.64 [R1+0x410], R12 ;  /* 0x0004100c01007387 */ /* 0x001fe80000100a00 */
[----:B------:R-:W-:Y:S04]  /*85220*/  STL.64 [R1+0x418], R14 ;  /* 0x0004180e01007387 */ /* 0x000fe80000100a00 */
[----:B------:R-:W0:Y:S04]  /*85230*/  LDS.128 R12, [R2+0x1800] ;  /* 0x00180000020c7984 */ /* 0x000e280000000c00 */
[----:B-1----:R1:W-:Y:S04]  /*85240*/  STL.64 [R1+0x500], R8 ;  /* 0x0005000801007387 */ /* 0x0023e80000100a00 */
[----:B------:R4:W-:Y:S04]  /*85250*/  STL.64 [R1+0x508], R10 ;  /* 0x0005080a01007387 */ /* 0x0009e80000100a00 */
[----:B-1----:R-:W3:Y:S04]  /*85260*/  LDL.LU R8, [R1+0xa20] ;  /* 0x000a200001087983 */ /* 0x002ee80000300800 */
[----:B--2---:R1:W-:Y:S04]  /*85270*/  STL.64 [R1+0x560], R16 ;  /* 0x0005601001007387 */ /* 0x0043e80000100a00 */
[----:B------:R2:W-:Y:S04]  /*85280*/  STL.64 [R1+0x568], R18 ;  /* 0x0005681201007387 */ /* 0x0005e80000100a00 */
[----:B0-----:R-:W-:Y:S04]  /*85290*/  STL.64 [R1+0x5c0], R12 ;  /* 0x0005c00c01007387 */ /* 0x001fe80000100a00 */
[----:B------:R-:W-:Y:S04]  /*852a0*/  STL.64 [R1+0x5c8], R14 ;  /* 0x0005c80e01007387 */ /* 0x000fe80000100a00 */
[----:B------:R-:W3:Y:S04]  /*852b0*/  LDL.LU R9, [R1+0xa24] ;  /* 0x000a240001097983 */ /* 0x000ee80000300800 */
[----:B----4-:R-:W4:Y:S04]  /*852c0*/  LDL.LU R10, [R1+0xa28] ;  /* 0x000a2800010a7983 */ /* 0x010f280000300800 */
[----:B------:R-:W4:Y:S04]  /*852d0*/  LDL.LU R11, [R1+0xa2c] ;  /* 0x000a2c00010b7983 */ /* 0x000f280000300800 */
[----:B----4-:R-:W-:Y:S04]  /*852e0*/  STL.64 [R1+0x2598], R10 ;  /* 0x0025980a01007387 */ /* 0x010fe80000100a00 */
[----:B---3--:R-:W-:Y:S04]  /*852f0*/  STL.64 [R1+0x2590], R8 ;  /* 0x0025900801007387 */ /* 0x008fe80000100a00 */
[----:B-1----:R-:W3:Y:S04]  /*85300*/  LDL.LU R16, [R1+0xa00] ;  /* 0x000a000001107983 */ /* 0x002ee80000300800 */
[----:B------:R-:W3:Y:S04]  /*85310*/  LDL.LU R17, [R1+0xa04] ;  /* 0x000a040001117983 */ /* 0x000ee80000300800 */
[----:B--2---:R-:W2:Y:S04]  /*85320*/  LDL.LU R18, [R1+0xa08] ;  /* 0x000a080001127983 */ /* 0x004ea80000300800 */
[----:B------:R-:W2:Y:S04]  /*85330*/  LDL.LU R19, [R1+0xa0c] ;  /* 0x000a0c0001137983 */ /* 0x000ea80000300800 */
[----:B--2---:R-:W-:Y:S04]  /*85340*/  STL.64 [R1+0x25a8], R18 ;  /* 0x0025a81201007387 */ /* 0x004fe80000100a00 */
[----:B---3--:R0:W-:Y:S04]  /*85350*/  STL.64 [R1+0x25a0], R16 ;  /* 0x0025a01001007387 */ /* 0x0081e80000100a00 */
        /* <DEDUP_REMOVED lines=66> */
[----:B------:R-:W0:Y:S04]  /*85780*/  LDS.128 R16, [R29] ;  /* 0x000000001d107984 */ /* 0x000e280000000c00 */
        /* <DEDUP_REMOVED lines=33> */
[----:B0-----:R-:W-:Y:S01]  /*859a0*/  STL.64 [R1+0x5a0], R16 ;  /* 0x0005a01001007387 */ /* 0x001fe20000100a00 */
[----:B------:R-:W-:-:S03]  /*859b0*/  IMAD.MOV.U32 R27, RZ, RZ, R19 ;  /* 0x000000ffff1b7224 */ /* 0x000fc600078e0013 */
[----:B------:R-:W-:Y:S04]  /*859c0*/  STL [R1+0x5a8], R18 ;  /* 0x0005a81201007387 */ /* 0x000fe80000100800 */
[----:B------:R-:W0:Y:S04]  /*859d0*/  LDS.128 R16, [R3] ;  /* 0x0000000003107984 */ /* 0x000e280000000c00 */
[----:B------:R-:W-:Y:S04]  /*859e0*/  STL [R1+0x23cc], R27 ;  /* 0x0023cc1b01007387 */ /* 0x000fe80000100800 */
        /* <DEDUP_REMOVED lines=50> */
[----:B---3--:R-:W-:Y:S04]  /*85d10*/  STS.128 [R0+0x600], R20 ;  /* 0x0006001400007388 */ /* 0x008fe80000000c00 */
[----:B----4-:R-:W-:Y:S04]  /*85d20*/  STS.128 [R0+0x780], R12 ;  /* 0x0007800c00007388 */ /* 0x010fe80000000c00 */
[----:B--2---:R-:W-:Y:S04]  /*85d30*/  STS.128 [R0+0x680], R16 ;  /* 0x0006801000007388 */ /* 0x004fe80000000c00 */
[----:B------:R-:W-:Y:S04]  /*85d40*/  STS.128 [R0+0x700], R8 ;  /* 0x0007000800007388 */ /* 0x000fe80000000c00 */
[----:B------:R-:W-:Y:S06]  /*85d50*/  BAR.SYNC.DEFER_BLOCKING 0x0 ;  /* 0x0000000000007b1d */ /* 0x000fec0000010000 */
[----:B------:R-:W0:Y:S04]  /*85d60*/  LDS.128 R12, [R2] ;  /* 0x00000000020c7984 */ /* 0x000e280000000c00 */
[----:B------:R-:W1:Y:S04]  /*85d70*/  LDS.128 R8, [R2+0x800] ;  /* 0x0008000002087984 */ /* 0x000e680000000c00 */
[----:B------:R-:W2:Y:S04]  /*85d80*/  LDS.128 R16, [R2+0x1000] ;  /* 0x0010000002107984 */ /* 0x000ea80000000c00 */
[----:B0-----:R-:W-:Y:S04]  /*85d90*/  STL.64 [R1+0x3c0], R12 ;  /* 0x0003c00c01007387 */ /* 0x001fe80000100a00 */
[----:B------:R-:W-:Y:S04]  /*85da0*/  STL.64 [R1+0x3c8], R14 ;  /* 0x0003c80e01007387 */ /* 0x000fe80000100a00 */
[----:B------:R-:W0:Y:S04]  /*85db0*/  LDS.128 R12, [R2+0x1800] ;  /* 0x00180000020c7984 */ /* 0x000e280000000c00 */
[----:B-1----:R-:W-:Y:S04]  /*85dc0*/  STL.64 [R1+0x400], R8 ;  /* 0x0004000801007387 */ /* 0x002fe80000100a00 */
[----:B------:R-:W-:Y:S04]  /*85dd0*/  STL.64 [R1+0x408], R10 ;  /* 0x0004080a01007387 */ /* 0x000fe80000100a00 */
[----:B------:R-:W1:Y:S04]  /*85de0*/  LDS.128 R8, [R29] ;  /* 0x000000001d087984 */ /* 0x000e680000000c00 */
[----:B--2---:R-:W-:Y:S04]  /*85df0*/  STL.64 [R1+0x4f0], R16 ;  /* 0x0004f01001007387 */ /* 0x004fe80000100a00 */
[----:B------:R-:W-:Y:S04]  /*85e00*/  STL.64 [R1+0x4f8], R18 ;  /* 0x0004f81201007387 */ /* 0x000fe80000100a00 */
[----:B------:R-:W2:Y:S04]  /*85e10*/  LDS.128 R16, [R29+0x800] ;  /* 0x000800001d107984 */ /* 0x000ea80000000c00 */
[----:B0-----:R-:W-:Y:S04]  /*85e20*/  STL.64 [R1+0x4d0], R12 ;  /* 0x0004d00c01007387 */ /* 0x001fe80000100a00 */
[----:B------:R-:W-:Y:S04]  /*85e30*/  STL.64 [R1+0x4d8], R14 ;  /* 0x0004d80e01007387 */ /* 0x000fe80000100a00 */
[----:B------:R-:W-:Y:S04]  /*85e40*/  LDS.128 R12, [R29+0x1000] ;  /* 0x001000001d0c7984 */ /* 0x000fe80000000c00 */
[----:B-1----:R-:W-:Y:S04]  /*85e50*/  STL.64 [R1+0x3e0], R8 ;  /* 0x0003e00801007387 */ /* 0x002fe80000100a00 */
[----:B------:R-:W-:Y:S04]  /*85e60*/  STL.64 [R1+0x3e8], R10 ;  /* 0x0003e80a01007387 */ /* 0x000fe80000100a00 */
[----:B------:R-:W0:Y:S04]  /*85e70*/  LDS.128 R8, [R29+0x1800] ;  /* 0x001800001d087984 */ /* 0x000e280000000c00 */
[----:B--2---:R1:W-:Y:S04]  /*85e80*/  STL.64 [R1+0x4b0], R16 ;  /* 0x0004b01001007387 */ /* 0x0043e80000100a00 */
[----:B------:R-:W-:Y:S04]  /*85e90*/  STL.64 [R1+0x4b8], R18 ;  /* 0x0004b81201007387 */ /* 0x000fe80000100a00 */
[----:B0-----:R-:W-:Y:S01]  /*85ea0*/  STL.64 [R1+0x3f0], R8 ;  /* 0x0003f00801007387 */ /* 0x001fe20000100a00 */
[----:B------:R-:W-:-:S03]  /*85eb0*/  IMAD.MOV.U32 R27, RZ, RZ, R11 ;  /* 0x000000ffff1b7224 */ /* 0x000fc600078e000b */
[----:B------:R-:W-:Y:S04]  /*85ec0*/  STL.64 [R1+0x490], R12 ;  /* 0x0004900c01007387 */ /* 0x000fe80000100a00 */
[----:B------:R-:W-:Y:S04]  /*85ed0*/  STL.64 [R1+0x498], R14 ;  /* 0x0004980e01007387 */ /* 0x000fe80000100a00 */
[----:B------:R-:W0:Y:S04]  /*85ee0*/  LDS.128 R12, [R4] ;  /* 0x00000000040c7984 */ /* 0x000e280000000c00 */
[----:B------:R-:W-:Y:S04]  /*85ef0*/  STL [R1+0x3f8], R10 ;  /* 0x0003f80a01007387 */ /* 0x000fe80000100800 */
[----:B------:R-:W2:Y:S04]  /*85f00*/  LDS.128 R8, [R4+0x800] ;  /* 0x0008000004087984 */ /* 0x000ea80000000c00 */
[----:B------:R-:W-:Y:S04]  /*85f10*/  STL [R1+0x23d0], R27 ;  /* 0x0023d01b01007387 */ /* 0x000fe80000100800 */
[----:B-1----:R-:W3:Y:S04]  /*85f20*/  LDL.LU R16, [R1+0xb30] ;  /* 0x000b300001107983 */ /* 0x002ee80000300800 */
[----:B0-----:R-:W-:Y:S04]  /*85f30*/  STL.64 [R1+0x3d0], R12 ;  /* 0x0003d00c01007387 */ /* 0x001fe80000100a00 */
[----:B------:R-:W-:Y:S04]  /*85f40*/  STL.64 [R1+0x3d8], R14 ;  /* 0x0003d80e01007387 */ /* 0x000fe80000100a00 */
[----:B--2---:R-:W-:Y:S04]  /*85f50*/  STL.64 [R1+0x3b0], R8 ;  /* 0x0003b00801007387 */ /* 0x004fe80000100a00 */
[----:B------:R-:W-:Y:S04]  /*85f60*/  STL.64 [R1+0x3b8], R10 ;  /* 0x0003b80a01007387 */ /* 0x000fe80000100a00 */
[----:B------:R-:W3:Y:S04]  /*85f70*/  LDL.LU R17, [R1+0xb34] ;  /* 0x000b340001117983 */ /* 0x000ee80000300800 */
[----:B------:R-:W2:Y:S04]  /*85f80*/  LDL.LU R18, [R1+0xb38] ;  /* 0x000b380001127983 */ /* 0x000ea80000300800 */
[----:B------:R-:W2:Y:S04]  /*85f90*/  LDL.LU R19, [R1+0xb3c] ;  /* 0x000b3c0001137983 */ /* 0x000ea80000300800 */
[----:B------:R-:W0:Y:S04]  /*85fa0*/  LDS.128 R8, [R4+0x1000] ;  /* 0x0010000004087984 */ /* 0x000e280000000c00 */
[----:B------:R-:W-:Y:S04]  /*85fb0*/  LDS.128 R12, [R3+0x800] ;  /* 0x00080000030c7984 */ /* 0x000fe80000000c00 */
[----:B--2---:R-:W-:Y:S04]  /*85fc0*/  STL.64 [R1+0x24d0], R18 ;  /* 0x0024d01201007387 */ /* 0x004fe80000100a00 */
[----:B---3--:R1:W-:Y:S04]  /*85fd0*/  STL.64 [R1+0x24c8], R16 ;  /* 0x0024c81001007387 */ /* 0x0083e80000100a00 */
[----:B------:R-:W2:Y:S04]  /*85fe0*/  LDL.LU R20, [R1+0xb20] ;  /* 0x000b200001147983 */ /* 0x000ea80000300800 */
[----:B------:R-:W2:Y:S04]  /*85ff0*/  LDL.LU R21, [R1+0xb24] ;  /* 0x000b240001157983 */ /* 0x000ea80000300800 */
[----:B------:R-:W3:Y:S04]  /*86000*/  LDL.LU R22, [R1+0xb28] ;  /* 0x000b280001167983 */ /* 0x000ee80000300800 */
[----:B------:R-:W3:Y:S01]  /*86010*/  LDL.LU R23, [R1+0xb2c] ;  /* 0x000b2c0001177983 */ /* 0x000ee20000300800 */
[----:B0-----:R-:W-:-:S03]  /*86020*/  IMAD.MOV.U32 R27, RZ, RZ, R11 ;  /* 0x000000ffff1b7224 */ /* 0x001fc600078e000b */
[----:B---3--:R-:W-:Y:S04]  /*86030*/  STL.64 [R1+0x24e0], R22 ;  /* 0x0024e01601007387 */ /* 0x008fe80000100a00 */
[----:B--2---:R-:W-:Y:S04]  /*86040*/  STL.64 [R1+0x24d8], R20 ;  /* 0x0024d81401007387 */ /* 0x004fe80000100a00 */
[----:B------:R-:W-:Y:S04]  /*86050*/  STL.64 [R1+0x360], R8 ;  /* 0x0003600801007387 */ /* 0x000fe80000100a00 */
[----:B------:R-:W-:Y:S04]  /*86060*/  STL [R1+0x368], R10 ;  /* 0x0003680a01007387 */ /* 0x000fe80000100800 */
[----:B------:R-:W0:Y:S04]  /*86070*/  LDS.128 R8, [R4+0x1800] ;  /* 0x0018000004087984 */ /* 0x000e280000000c00 */
[----:B------:R-:W-:Y:S04]  /*86080*/  STL [R1+0x23d4], R27 ;  /* 0x0023d41b01007387 */ /* 0x000fe80000100800 */
[----:B------:R2:W-:Y:S04]  /*86090*/  STL [R1+0x24e8], R4 ;  /* 0x0024e80401007387 */ /* 0x0005e80000100800 */
[----:B-1----:R-:W3:Y:S04]  /*860a0*/  LDL.LU R16, [R1+0xaf0] ;  /* 0x000af00001107983 */ /* 0x002ee80000300800 */
[----:B0-----:R-:W-:Y:S04]  /*860b0*/  STL.64 [R1+0x520], R8 ;  /* 0x0005200801007387 */ /* 0x001fe80000100a00 */
[----:B------:R-:W-:Y:S04]  /*860c0*/  STL.64 [R1+0x528], R10 ;  /* 0x0005280a01007387 */ /* 0x000fe80000100a00 */
[----:B------:R-:W3:Y:S04]  /*860d0*/  LDL.LU R17, [R1+0xaf4] ;  /* 0x000af40001117983 */ /* 0x000ee80000300800 */
[----:B------:R-:W4:Y:S04]  /*860e0*/  LDL.LU R18, [R1+0xaf8] ;  /* 0x000af80001127983 */ /* 0x000f280000300800 */
[----:B------:R-:W4:Y:S04]  /*860f0*/  LDL.LU R19, [R1+0xafc] ;  /* 0x000afc0001137983 */ /* 0x000f280000300800 */
[----:B------:R-:W-:Y:S04]  /*86100*/  LDS.128 R8, [R3+0x1000] ;  /* 0x0010000003087984 */ /* 0x000fe80000000c00 */
        /* <DEDUP_REMOVED lines=14> */
[----:B-1----:R-:W2:Y:S04]  /*861f0*/  LDL.LU R4, [R1+0xab0] ;  /* 0x000ab00001047983 */ /* 0x002ea80000300800 */
        /* <DEDUP_REMOVED lines=50> */
[----:B0-----:R-:W-:Y:S01]  /*86520*/  STL.64 [R1+0x350], R4 ;  /* 0x0003500401007387 */ /* 0x001fe20000100a00 */
[----:B------:R-:W-:-:S03]  /*86530*/  IMAD.MOV.U32 R27, RZ, RZ, R7 ;  /* 0x000000ffff1b7224 */ /* 0x000fc600078e0007 */
[----:B------:R-:W-:Y:S04]  /*86540*/  STL [R1+0x358], R6 ;  /* 0x0003580601007387 */ /* 0x000fe80000100800 */
[----:B------:R-:W0:Y:S04]  /*86550*/  LDS.128 R4, [R3+0x1800] ;  /* 0x0018000003047984 */ /* 0x000e280000000c00 */
[----:B------:R-:W-:Y:S04]  /*86560*/  STL [R1+0x23d8], R27 ;  /* 0x0023d81b01007387 */ /* 0x000fe80000100800 */
[----:B------:R-:W-:Y:S04]  /*86570*/  STL [R1+0x23dc], R15 ;  /* 0x0023dc0f01007387 */ /* 0x000fe80000100800 */
[----:B------:R-:W-:Y:S04]  /*86580*/  STL [R1+0x2410], R14 ;  /* 0x0024100e01007387 */ /* 0x000fe80000100800 */
[----:B------:R1:W-:Y:S04]  /*86590*/  STL.64 [R1+0x2408], R12 ;  /* 0x0024080c01007387 */ /* 0x0003e80000100a00 */
[----:B------:R-:W-:Y:S06]  /*865a0*/  BAR.SYNC.DEFER_BLOCKING 0x0 ;  /* 0x0000000000007b1d */ /* 0x000fec0000010000 */
[----:B-1----:R-:W4:Y:S04]  /*865b0*/  LDL.LU R12, [R1+0xb10] ;  /* 0x000b1000010c7983 */ /* 0x002f280000300800 */
[----:B------:R-:W4:Y:S04]  /*865c0*/  LDL.LU R13, [R1+0xb14] ;  /* 0x000b1400010d7983 */ /* 0x000f280000300800 */
[----:B------:R-:W4:Y:S04]  /*865d0*/  LDL.LU R14, [R1+0xb18] ;  /* 0x000b1800010e7983 */ /* 0x000f280000300800 */
[----:B------:R-:W4:Y:S04]  /*865e0*/  LDL.LU R15, [R1+0xb1c] ;  /* 0x000b1c00010f7983 */ /* 0x000f280000300800 */
[----:B------:R-:W-:Y:S04]  /*865f0*/  STL.64 [R1+0x23f8], R10 ;  /* 0x0023f80a01007387 */ /* 0x000fe80000100a00 */
[----:B------:R1:W-:Y:S04]  /*86600*/  STL.64 [R1+0x23f0], R8 ;  /* 0x0023f00801007387 */ /* 0x0003e80000100a00 */
[----:B-1----:R-:W2:Y:S04]  /*86610*/  LDL.LU R8, [R1+0xb00] ;  /* 0x000b000001087983 */ /* 0x002ea80000300800 */
[----:B------:R-:W2:Y:S04]  /*86620*/  LDL.LU R9, [R1+0xb04] ;  /* 0x000b040001097983 */ /* 0x000ea80000300800 */
[----:B------:R-:W2:Y:S04]  /*86630*/  LDL.LU R10, [R1+0xb08] ;  /* 0x000b0800010a7983 */ /* 0x000ea80000300800 */
[----:B------:R-:W2:Y:S04]  /*86640*/  LDL.LU R11, [R1+0xb0c] ;  /* 0x000b0c00010b7983 */ /* 0x000ea80000300800 */
        /* <DEDUP_REMOVED lines=26> */
[----:B---3--:R1:W-:Y:S04]  /*867f0*/  STS.128 [R0+0x400], R16 ;  /* 0x0004001000007388 */ /* 0x0083e80000000c00 */
[----:B0-----:R-:W2:Y:S04]  /*86800*/  LDL.LU.64 R6, [R1+0x2508] ;  /* 0x0025080001067983 */ /* 0x001ea80000300a00 */
[----:B------:R-:W2:Y:S04]  /*86810*/  LDL.LU.64 R4, [R1+0x2500] ;  /* 0x0025000001047983 */ /* 0x000ea80000300a00 */
[----:B-1----:R-:W3:Y:S04]  /*86820*/  LDL.LU.64 R18, [R1+0x24f8] ;  /* 0x0024f80001127983 */ /* 0x002ee80000300a00 */
[----:B------:R-:W3:Y:S04]  /*86830*/  LDL.LU.64 R16, [R1+0x24f0] ;  /* 0x0024f00001107983 */ /* 0x000ee80000300a00 */
[----:B------:R-:W-:Y:S04]  /*86840*/  STS.128 [R0+0x500], R20 ;  /* 0x0005001400007388 */ /* 0x000fe80000000c00 */
[----:B--2---:R0:W-:Y:S04]  /*86850*/  STS.128 [R0+0x480], R4 ;  /* 0x0004800400007388 */ /* 0x0041e80000000c00 */
[----:B---3--:R1:W-:Y:S04]  /*86860*/  STS.128 [R0+0x580], R16 ;  /* 0x0005801000007388 */ /* 0x0083e80000000c00 */
[----:B0-----:R-:W2:Y:S04]  /*86870*/  LDL.LU R4, [R1+0x24e8] ;  /* 0x0024e80001047983 */ /* 0x001ea80000300800 */
[----:B------:R-:W3:Y:S04]  /*86880*/  LDL.LU.64 R22, [R1+0x24e0] ;  /* 0x0024e00001167983 */ /* 0x000ee80000300a00 */
[----:B------:R-:W3:Y:S04]  /*86890*/  LDL.LU.64 R20, [R1+0x24d8] ;  /* 0x0024d80001147983 */ /* 0x000ee80000300a00 */
[----:B-1----:R-:W2:Y:S04]  /*868a0*/  LDL.LU.64 R18, [R1+0x24d0] ;  /* 0x0024d00001127983 */ /* 0x002ea80000300a00 */
[----:B------:R-:W2:Y:S04]  /*868b0*/  LDL.LU.64 R16, [R1+0x24c8] ;  /* 0x0024c80001107983 */ /* 0x000ea80000300a00 */
[----:B------:R-:W-:Y:S04]  /*868c0*/  STS.128 [R0+0x600], R8 ;  /* 0x0006000800007388 */ /* 0x000fe80000000c00 */
[----:B----4-:R-:W-:Y:S04]  /*868d0*/  STS.128 [R0+0x680], R12 ;  /* 0x0006800c00007388 */ /* 0x010fe80000000c00 */
[----:B---3--:R-:W-:Y:S04]  /*868e0*/  STS.128 [R0+0x700], R20 ;  /* 0x0007001400007388 */ /* 0x008fe80000000c00 */
[----:B--2---:R-:W-:Y:S04]  /*868f0*/  STS.128 [R0+0x780], R16 ;  /* 0x0007801000007388 */ /* 0x004fe80000000c00 */
[----:B------:R-:W-:Y:S06]  /*86900*/  BAR.SYNC.DEFER_BLOCKING 0x0 ;  /* 0x0000000000007b1d */ /* 0x000fec0000010000 */
[----:B------:R-:W0:Y:S04]  /*86910*/  LDS.128 R8, [R2] ;  /* 0x0000000002087984 */ /* 0x000e280000000c00 */
[----:B------:R-:W1:Y:S04]  /*86920*/  LDS.128 R16, [R2+0x800] ;  /* 0x0008000002107984 */ /* 0x000e680000000c00 */
[----:B------:R-:W2:Y:S04]  /*86930*/  LDS.128 R12, [R2+0x1000] ;  /* 0x00100000020c7984 */ /* 0x000ea80000000c00 */
[----:B------:R-:W-:Y:S04]  /*86940*/  LDS.128 R20, [R3+0x1000] ;  /* 0x0010000003147984 */ /* 0x000fe80000000c00 */
        /* <DEDUP_REMOVED lines=11> */
[----:B------:R-:W0:Y:S04]  /*86a00*/  LDS.128 R8, [R29+0x1000] ;  /* 0x001000001d087984 */ /* 0x000e280000000c00 */
[----:B-1----:R-:W-:Y:S04]  /*86a10*/  STL.64 [R1+0x5f0], R16 ;  /* 0x0005f01001007387 */ /* 0x002fe80000100a00 */
[----:B------:R-:W-:Y:S04]  /*86a20*/  STL.64 [R1+0x5f8], R18 ;  /* 0x0005f81201007387 */ /* 0x000fe80000100a00 */
[----:B------:R-:W1:Y:S04]  /*86a30*/  LDS.128 R16, [R29+0x1800] ;  /* 0x001800001d107984 */ /* 0x000e680000000c00 */
[----:B--2---:R-:W-:Y:S04]  /*86a40*/  STL.64 [R1+0x630], R12 ;  /* 0x0006300c01007387 */ /* 0x004fe80000100a00 */
[----:B------:R-:W-:Y:S04]  /*86a50*/  STL.64 [R1+0x638], R14 ;  /* 0x0006380e01007387 */ /* 0x000fe80000100a00 */
[----:B------:R-:W2:Y:S04]  /*86a60*/  LDS.128 R12, [R4] ;  /* 0x00000000040c7984 */ /* 0x000ea80000000c00 */
        /* <DEDUP_REMOVED lines=8> */
[----:B------:R-:W2:Y:S04]  /*86af0*/  LDS.128 R12, [R4+0x1800] ;  /* 0x00180000040c7984 */ /* 0x000ea80000000c00 */
[----:B------:R-:W-:Y:S04]  /*86b00*/  LDS.128 R4, [R3+0x800] ;  /* 0x0008000003047984 */ /* 0x000fe80000000c00 */
[----:B0-----:R-:W-:Y:S04]  /*86b10*/  STL.64 [R1+0x640], R8 ;  /* 0x0006400801007387 */ /* 0x001fe80000100a00 */
[----:B------:R-:W-:Y:S04]  /*86b20*/  STL.64 [R1+0x648], R10 ;  /* 0x0006480a01007387 */ /* 0x000fe80000100a00 */
[----:B------:R-:W0:Y:S04]  /*86b30*/  LDS.128 R8, [R3] ;  /* 0x0000000003087984 */ /* 0x000e280000000c00 */
[----:B-1----:R-:W-:Y:S04]  /*86b40*/  STL.64 [R1+0x690], R16 ;  /* 0x0006901001007387 */ /* 0x002fe80000100a00 */
[----:B------:R-:W-:Y:S04]  /*86b50*/  STL.64 [R1+0x698], R18 ;  /* 0x0006981201007387 */ /* 0x000fe80000100a00 */
[----:B--2---:R1:W-:Y:S04]  /*86b60*/  STL.64 [R1+0x6b0], R12 ;  /* 0x0006b00c01007387 */ /* 0x0043e80000100a00 */
[----:B------:R2:W-:Y:S04]  /*86b70*/  STL.64 [R1+0x6b8], R14 ;  /* 0x0006b80e01007387 */ /* 0x0005e80000100a00 */
[----:B-1----:R-:W3:Y:S04]  /*86b80*/  LDL.LU R12, [R1+0xbf0] ;  /* 0x000bf000010c7983 */ /* 0x002ee80000300800 */
[----:B0-----:R-:W-:Y:S04]  /*86b90*/  STL.64 [R1+0x610], R8 ;  /* 0x0006100801007387 */ /* 0x001fe80000100a00 */
[----:B------:R-:W-:Y:S04]  /*86ba0*/  STL.64 [R1+0x618], R10 ;  /* 0x0006180a01007387 */ /* 0x000fe80000100a00 */
[----:B------:R-:W-:Y:S04]  /*86bb0*/  STL.64 [R1+0x650], R4 ;  /* 0x0006500401007387 */ /* 0x000fe80000100a00 */
[----:B------:R-:W-:Y:S04]  /*86bc0*/  STL.64 [R1+0x658], R6 ;  /* 0x0006580601007387 */ /* 0x000fe80000100a00 */
[----:B------:R-:W3:Y:S04]  /*86bd0*/  LDL.LU R13, [R1+0xbf4] ;  /* 0x000bf400010d7983 */ /* 0x000ee80000300800 */
[----:B--2---:R-:W2:Y:S04]  /*86be0*/  LDL.LU R14, [R1+0xbf8] ;  /* 0x000bf800010e7983 */ /* 0x004ea80000300800 */
[----:B------:R-:W2:Y:S04]  /*86bf0*/  LDL.LU R15, [R1+0xbfc] ;  /* 0x000bfc00010f7983 */ /* 0x000ea80000300800 */
[----:B------:R-:W0:Y:S04]  /*86c00*/  LDS.128 R8, [R3+0x1800] ;  /* 0x0018000003087984 */ /* 0x000e280000000c00 */
[----:B------:R-:W-:Y:S06]  /*86c10*/  BAR.SYNC.DEFER_BLOCKING 0x0 ;  /* 0x0000000000007b1d */ /* 0x000fec0000010000 */
[----:B--2---:R-:W-:Y:S04]  /*86c20*/  STL.64 [R1+0x2420], R14 ;  /* 0x0024200e01007387 */ /* 0x004fe80000100a00 */
[----:B---3--:R1:W-:Y:S04]  /*86c30*/  STL.64 [R1+0x2418], R12 ;  /* 0x0024180c01007387 */ /* 0x0083e80000100a00 */
[----:B-1----:R-:W2:Y:S04]  /*86c40*/  LDL.LU R12, [R1+0xbe0] ;  /* 0x000be000010c7983 */ /* 0x002ea80000300800 */
        /* <DEDUP_REMOVED lines=61> */
[----:B------:R-:W2:Y:S04]  /*87020*/  LDL.LU R14, [R1+0xb48] ;  /* 0x000b4800010e7983 */ /* 0x000ea80000300800 */
[----:B------:R-:W2:Y:S04]  /*87030*/  LDL.LU R15, [R1+0xb4c] ;  /* 0x000b4c00010f7983 */ /* 0x000ea80000300800 */
[----:B------:R-:W3:Y:S04]  /*87040*/  LDL.LU R4, [R1+0xc00] ;  /* 0x000c000001047983 */ /* 0x000ee80000300800 */
[----:B------:R-:W3:Y:S04]  /*87050*/  LDL.LU R5, [R1+0xc04] ;  /* 0x000c040001057983 */ /* 0x000ee80000300800 */
[----:B------:R-:W3:Y:S04]  /*87060*/  LDL.LU R6, [R1+0xc08] ;  /* 0x000c080001067983 */ /* 0x000ee80000300800 */
[----:B------:R-:W3:Y:S04]  /*87070*/  LDL.LU R7, [R1+0xc0c] ;  /* 0x000c0c0001077983 */ /* 0x000ee80000300800 */
[----:B------:R-:W4:Y:S04]  /*87080*/  LDL R27, [R1+0x1720] ;  /* 0x00172000011b7983 */ /* 0x000f280000100800 */
[----:B------:R-:W3:Y:S04]  /*87090*/  LDL.LU R16, [R1+0xc10] ;  /* 0x000c100001107983 */ /* 0x000ee80000300800 */
[----:B------:R-:W-:Y:S04]  /*870a0*/  STL.64 [R1+0x6a0], R20 ;  /* 0x0006a01401007387 */ /* 0x000fe80000100a00 */
[----:B------:R-:W-:Y:S04]  /*870b0*/  STL.64 [R1+0x6a8], R22 ;  /* 0x0006a81601007387 */ /* 0x000fe80000100a00 */
[----:B0-----:R0:W-:Y:S04]  /*870c0*/  STL.64 [R1+0x670], R8 ;  /* 0x0006700801007387 */ /* 0x0011e80000100a00 */
[----:B------:R1:W-:Y:S04]  /*870d0*/  STL.64 [R1+0x678], R10 ;  /* 0x0006780a01007387 */ /* 0x0003e80000100a00 */
[----:B------:R-:W3:Y:S04]  /*870e0*/  LDL.LU R17, [R1+0xc14] ;  /* 0x000c140001117983 */ /* 0x000ee80000300800 */
[----:B------:R-:W3:Y:S04]  /*870f0*/  LDL.LU R18, [R1+0xc18] ;  /* 0x000c180001127983 */ /* 0x000ee80000300800 */
[----:B------:R-:W3:Y:S04]  /*87100*/  LDL.LU R19, [R1+0xc1c] ;  /* 0x000c1c0001137983 */ /* 0x000ee80000300800 */
[----:B0-----:R-:W3:Y:S04]  /*87110*/  LDL.LU R8, [R1+0xc20] ;  /* 0x000c200001087983 */ /* 0x001ee80000300800 */
[----:B------:R-:W3:Y:S04]  /*87120*/  LDL.LU R9, [R1+0xc24] ;  /* 0x000c240001097983 */ /* 0x000ee80000300800 */
[----:B-1----:R-:W3:Y:S04]  /*87130*/  LDL.LU R10, [R1+0xc28] ;  /* 0x000c2800010a7983 */ /* 0x002ee80000300800 */
[----:B------:R-:W3:Y:S04]  /*87140*/  LDL.LU R11, [R1+0xc2c] ;  /* 0x000c2c00010b7983 */ /* 0x000ee80000300800 */
[----:B------:R-:W3:Y:S04]  /*87150*/  LDL.LU R20, [R1+0xc30] ;  /* 0x000c300001147983 */ /* 0x000ee80000300800 */
[----:B------:R-:W3:Y:S04]  /*87160*/  LDL.LU R21, [R1+0xc34] ;  /* 0x000c340001157983 */ /* 0x000ee80000300800 */
[----:B------:R-:W3:Y:S04]  /*87170*/  LDL.LU R22, [R1+0xc38] ;  /* 0x000c380001167983 */ /* 0x000ee80000300800 */
[----:B------:R-:W3:Y:S04]  /*87180*/  LDL.LU R23, [R1+0xc3c] ;  /* 0x000c3c0001177983 */ /* 0x000ee80000300800 */
        /* <DEDUP_REMOVED lines=24> */
[----:B------:R-:W3:Y:S04]  /*87310*/  LDL R26, [R1+0x1724] ;  /* 0x00172400011a7983 */ /* 0x000ee80000100800 */
        /* <DEDUP_REMOVED lines=9> */
[----:B---3--:R-:W-:Y:S04]  /*873b0*/  STS.128 [R0+0x680], R16 ;  /* 0x0006801000007388 */ /* 0x008fe80000000c00 */
[----:B------:R-:W-:Y:S04]  /*873c0*/  STS.128 [R0+0x700], R8 ;  /* 0x0007000800007388 */ /* 0x000fe80000000c00 */
[----:B------:R-:W-:Y:S04]  /*873d0*/  STS.128 [R0+0x780], R20 ;  /* 0x0007801400007388 */ /* 0x000fe80000000c00 */
[----:B------:R-:W-:Y:S04]  /*873e0*/  STS.128 [R0+0x600], R4 ;  /* 0x0006000400007388 */ /* 0x000fe80000000c00 */
[----:B--2---:R0:W-:Y:S04]  /*873f0*/  STS.128 [R0+0x580], R12 ;  /* 0x0005800c00007388 */ /* 0x0041e80000000c00 */
[----:B0-----:R-:W2:Y:S04]  /*87400*/  LDL.LU R14, [R1+0x2410] ;  /* 0x00241000010e7983 */ /* 0x001ea80000300800 */
[----:B------:R-:W3:Y:S04]  /*87410*/  LDL.LU.64 R12, [R1+0x2408] ;  /* 0x00240800010c7983 */ /* 0x000ee80000300a00 */
[----:B------:R-:W2:Y:S04]  /*87420*/  LDL.LU.64 R18, [R1+0x2400] ;  /* 0x0024000001127983 */ /* 0x000ea80000300a00 */
[----:B------:R-:W3:Y:S04]  /*87430*/  LDL.LU R15, [R1+0x70] ;  /* 0x00007000010f7983 */ /* 0x000ee80000300800 */
[----:B------:R-:W3:Y:S04]  /*87440*/  LDL.LU.64 R10, [R1+0x23f8] ;  /* 0x0023f800010a7983 */ /* 0x000ee80000300a00 */
[----:B------:R-:W3:Y:S04]  /*87450*/  LDL.LU.64 R8, [R1+0x23f0] ;  /* 0x0023f00001087983 */ /* 0x000ee80000300a00 */
[----:B------:R-:W3:Y:S04]  /*87460*/  LDL.LU.64 R22, [R1+0x23e8] ;  /* 0x0023e80001167983 */ /* 0x000ee80000300a00 */
[----:B------:R-:W3:Y:S01]  /*87470*/  LDL.LU R20, [R1+0x23e4] ;  /* 0x0023e40001147983 */ /* 0x000ee20000300800 */
[----:B----4-:R-:W-:-:S03]  /*87480*/  IMAD R3, R27, c[0x0][0x194], RZ ;  /* 0x000065001b037a24 */ /* 0x010fc600078e02ff */
[----:B------:R-:W-:Y:S01]  /*87490*/  BAR.SYNC.DEFER_BLOCKING 0x0 ;  /* 0x0000000000007b1d */ /* 0x000fe20000010000 */
[----:B------:R-:W-:Y:S01]  /*874a0*/  ISETP.GE.AND P2, PT, R27, c[0x0][0x178], PT ;  /* 0x00005e001b007a0c */ /* 0x000fe20003f46270 */
[----:B------:R-:W-:Y:S01]  /*874b0*/  IMAD.MOV.U32 R5, RZ, RZ, c[0x0][0x194] ;  /* 0x00006500ff057624 */ /* 0x000fe200078e00ff */
[----:B------:R-:W-:Y:S02]  /*874c0*/  LEA R6, P3, R3, c[0x0][0x170], 0x1 ;  /* 0x00005c0003067a11 */ /* 0x000fe400078608ff */
[C---:B------:R-:W-:Y:S01]  /*874d0*/  ISETP.LT.AND P2, PT, R28.reuse, c[0x0][0x17c], !P2 ;  /* 0x00005f001c007a0c */ /* 0x040fe20005741270 */
[----:B------:R-:W-:Y:S01]  /*874e0*/  IMAD R5, R5, 0x80, R3 ;  /* 0x0000008005057824 */ /* 0x000fe200078e0203 */
[C---:B------:R-:W-:Y:S02]  /*874f0*/  ISETP.GE.AND P1, PT, R28.reuse, c[0x0][0x17c], PT ;  /* 0x00005f001c007a0c */ /* 0x040fe40003f26270 */
[----:B------:R-:W-:Y:S01]  /*87500*/  LEA.HI.X.SX32 R7, R3, c[0x0][0x174], 0x1, P3 ;  /* 0x00005d0003077a11 */ /* 0x000fe200018f0eff */
[----:B------:R-:W-:Y:S01]  /*87510*/  IMAD R3, R28, c[0x0][0x198], RZ ;  /* 0x000066001c037a24 */ /* 0x000fe200078e02ff */
[----:B------:R-:W-:-:S02]  /*87520*/  LEA R4, P3, R5, c[0x0][0x170], 0x1 ;  /* 0x00005c0005047a11 */ /* 0x000fc400078608ff */
[----:B------:R-:W-:Y:S01]  /*87530*/  ISETP.LT.AND P1, PT, R26, c[0x0][0x178], !P1 ;  /* 0x00005e001a007a0c */ /* 0x000fe20004f21270 */
[----:B------:R-:W-:Y:S01]  /*87540*/  IMAD.WIDE R16, R3, 0x2, R6 ;  /* 0x0000000203107825 */ /* 0x000fe200078e0206 */
[----:B------:R-:W-:Y:S02]  /*87550*/  LEA.HI.X.SX32 R5, R5, c[0x0][0x174], 0x1, P3 ;  /* 0x00005d0005057a11 */ /* 0x000fe400018f0eff */
[----:B------:R-:W-:-:S04]  /*87560*/  IADD3 R0, R28, 0x5, RZ ;  /* 0x000000051c007810 */ /* 0x000fc80007ffe0ff */
[----:B------:R-:W-:Y:S02]  /*87570*/  ISETP.GE.AND P3, PT, R0, c[0x0][0x17c], PT ;  /* 0x00005f0000007a0c */ /* 0x000fe40003f66270 */
[----:B------:R-:W-:Y:S01]  /*87580*/  IADD3 R0, R3, c[0x0][0x198], RZ ;  /* 0x0000660003007a10 */ /* 0x000fe20007ffe0ff */
[----:B--2---:R0:W-:Y:S01]  /*87590*/  @P2 STG.E.U16 [R16.64], R19 ;  /* 0x0000001310002986 */ /* 0x0041e2000c101506 */
[----:B------:R-:W-:Y:S02]  /*875a0*/  ISETP.LT.AND P2, PT, R27, c[0x0][0x178], !P5 ;  /* 0x00005e001b007a0c */ /* 0x000fe40006f41270 */
[----:B------:R-:W-:Y:S01]  /*875b0*/  ISETP.LT.AND P5, PT, R26, c[0x0][0x178], !P5 ;  /* 0x00005e001a007a0c */ /* 0x000fe20006fa1270 */
[----:B0-----:R-:W-:Y:S01]  /*875c0*/  IMAD.WIDE R16, R3, 0x2, R4 ;  /* 0x0000000203107825 */ /* 0x001fe200078e0204 */
[----:B------:R-:W-:-:S04]  /*875d0*/  PRMT R3, R19, 0x7632, R3 ;  /* 0x0000763213037816 */ /* 0x000fc80000000003 */
[----:B------:R0:W-:Y:S01]  /*875e0*/  @P1 STG.E.U16 [R16.64], R18 ;  /* 0x0000001210001986 */ /* 0x0001e2000c101506 */
[----:B------:R-:W-:Y:S02]  /*875f0*/  ISETP.LT.AND P1, PT, R27, c[0x0][0x178], !P4 ;  /* 0x00005e001b007a0c */ /* 0x000fe40006721270 */
[----:B---3--:R-:W-:Y:S02]  /*87600*/  PRMT R20, R18, 0x7632, R20 ;  /* 0x0000763212147816 */ /* 0x008fe40000000014 */
[----:B------:R-:W-:Y:S01]  /*87610*/  ISETP.LT.AND P4, PT, R26, c[0x0][0x178], !P4 ;  /* 0x00005e001a007a0c */ /* 0x000fe20006781270 */
[----:B0-----:R-:W-:-:S04]  /*87620*/  IMAD.WIDE R18, R0, 0x2, R6 ;  /* 0x0000000200127825 */ /* 0x001fc800078e0206 */
[C-C-:B------:R-:W-:Y:S01]  /*87630*/  IMAD.WIDE R16, R0.reuse, 0x2, R4.reuse ;  /* 0x0000000200107825 */ /* 0x140fe200078e0204 */
[----:B------:R-:W-:Y:S01]  /*87640*/  IADD3 R0, R0, c[0x0][0x198], RZ ;  /* 0x0000660000007a10 */ /* 0x000fe20007ffe0ff */
[----:B------:R0:W-:Y:S04]  /*87650*/  @P2 STG.E.U16 [R18.64], R3 ;  /* 0x0000000312002986 */ /* 0x0001e8000c101506 */
[----:B------:R1:W-:Y:S01]  /*87660*/  @P5 STG.E.U16 [R16.64], R20 ;  /* 0x0000001410005986 */ /* 0x0003e2000c101506 */
[----:B0-----:R-:W-:Y:S01]  /*87670*/  IADD3 R3, R28, 0x7, RZ ;  /* 0x000000071c037810 */ /* 0x001fe20007ffe0ff */
[----:B------:R-:W-:-:S04]  /*87680*/  IMAD.WIDE R18, R0, 0x2, R4 ;  /* 0x0000000200127825 */ /* 0x000fc800078e0204 */
[----:B-1----:R-:W-:Y:S01]  /*87690*/  IMAD.WIDE R16, R0, 0x2, R6 ;  /* 0x0000000200107825 */ /* 0x002fe200078e0206 */
[----:B------:R-:W-:-:S04]  /*876a0*/  PRMT R20, R15, 0x7632, R20 ;  /* 0x000076320f147816 */ /* 0x000fc80000000014 */
[----:B------:R-:W-:Y:S01]  /*876b0*/  @P1 STG.E.U16 [R16.64], R15 ;  /* 0x0000000f10001986 */ /* 0x000fe2000c101506 */
[----:B------:R-:W-:Y:S02]  /*876c0*/  ISETP.GE.AND P1, PT, R3, c[0x0][0x17c], PT ;  /* 0x00005f0003007a0c */ /* 0x000fe40003f26270 */
[----:B------:R-:W-:Y:S01]  /*876d0*/  PRMT R3, R24, 0x7632, R3 ;  /* 0x0000763218037816 */ /* 0x000fe20000000003 */
[----:B------:R0:W-:Y:S04]  /*876e0*/  @P4 STG.E.U16 [R18.64], R24 ;  /* 0x0000001812004986 */ /* 0x0001e8000c101506 */
[----:B0-----:R-:W2:Y:S04]  /*876f0*/  LDL.LU R24, [R1+0x23e0] ;  /* 0x0023e00001187983 */ /* 0x001ea80000300800 */
[----:B------:R-:W3:Y:S01]  /*87700*/  LDL.LU R15, [R1+0x1e0] ;  /* 0x0001e000010f7983 */ /* 0x000ee20000300800 */
[----:B------:R-:W-:-:S02]  /*87710*/  ISETP.LT.AND P5, PT, R27, c[0x0][0x178], !P0 ;  /* 0x00005e001b007a0c */ /* 0x000fc400047a1270 */
[----:B------:R-:W-:Y:S02]  /*87720*/  ISETP.LT.AND P0, PT, R26, c[0x0][0x178], !P0 ;  /* 0x00005e001a007a0c */ /* 0x000fe40004701270 */
[----:B------:R-:W-:Y:S02]  /*87730*/  IADD3 R0, R0, c[0x0][0x198], RZ ;  /* 0x0000660000007a10 */ /* 0x000fe40007ffe0ff */
[----:B------:R-:W-:-:S03]  /*87740*/  ISETP.LT.AND P4, PT, R27, c[0x0][0x178], !P6 ;  /* 0x00005e001b007a0c */ /* 0x000fc60007781270 */
[----:B------:R-:W-:-:S04]  /*87750*/  IMAD.WIDE R16, R0, 0x2, R6 ;  /* 0x0000000200107825 */ /* 0x000fc800078e0206 */
[C---:B------:R-:W-:Y:S01]  /*87760*/  IMAD.WIDE R18, R0.reuse, 0x2, R4 ;  /* 0x0000000200127825 */ /* 0x040fe200078e0204 */
[----:B------:R-:W-:Y:S01]  /*87770*/  IADD3 R0, R0, c[0x0][0x198], RZ ;  /* 0x0000660000007a10 */ /* 0x000fe20007ffe0ff */
[----:B------:R0:W-:Y:S01]  /*87780*/  @P5 STG.E.U16 [R16.64], R20 ;  /* 0x0000001410005986 */ /* 0x0001e2000c101506 */
[----:B------:R-:W-:-:S03]  /*87790*/  ISETP.LT.AND P6, PT, R26, c[0x0][0x178], !P6 ;  /* 0x00005e001a007a0c */ /* 0x000fc600077c1270 */
[----:B------:R1:W-:Y:S01]  /*877a0*/  @P0 STG.E.U16 [R18.64], R3 ;  /* 0x0000000312000986 */ /* 0x0003e2000c101506 */
[----:B------:R-:W-:Y:S02]  /*877b0*/  ISETP.LT.AND P0, PT, R27, c[0x0][0x178], !P3 ;  /* 0x00005e001b007a0c */ /* 0x000fe40005f01270 */
[C---:B------:R-:W-:Y:S02]  /*877c0*/  IADD3 R21, R28.reuse, 0x6, RZ ;  /* 0x000000061c157810 */ /* 0x040fe40007ffe0ff */
[----:B0-----:R-:W-:Y:S01]  /*877d0*/  IADD3 R20, R28, 0x8, RZ ;  /* 0x000000081c147810 */ /* 0x001fe20007ffe0ff */
[----:B------:R-:W-:-:S03]  /*877e0*/  IMAD.WIDE R16, R0, 0x2, R6 ;  /* 0x0000000200107825 */ /* 0x000fc600078e0206 */
[----:B------:R-:W-:Y:S02]  /*877f0*/  ISETP.GE.AND P5, PT, R20, c[0x0][0x17c], PT ;  /* 0x00005f0014007a0c */ /* 0x000fe40003fa6270 */
[----:B------:R-:W-:Y:S01]  /*87800*/  IADD3 R20, R0, c[0x0][0x198], RZ ;  /* 0x0000660000147a10 */ /* 0x000fe20007ffe0ff */
[----:B------:R0:W-:Y:S01]  /*87810*/  @P4 STG.E.U16 [R16.64], R23 ;  /* 0x0000001710004986 */ /* 0x0001e2000c101506 */
[----:B------:R-:W-:-:S03]  /*87820*/  ISETP.GE.AND P2, PT, R21, c[0x0][0x17c], PT ;  /* 0x00005f0015007a0c */ /* 0x000fc60003f46270 */
[----:B-1----:R-:W-:Y:S01]  /*87830*/  IMAD.WIDE R18, R20, 0x2, R6 ;  /* 0x0000000214127825 */ /* 0x002fe200078e0206 */
[----:B------:R-:W-:-:S03]  /*87840*/  ISETP.LT.AND P3, PT, R26, c[0x0][0x178], !P3 ;  /* 0x00005e001a007a0c */ /* 0x000fc60005f61270 */
[----:B0-----:R-:W-:Y:S01]  /*87850*/  IMAD.WIDE R16, R0, 0x2, R4 ;  /* 0x0000000200107825 */ /* 0x001fe200078e0204 */
[----:B------:R-:W-:-:S04]  /*87860*/  PRMT R0, R23, 0x7632, R0 ;  /* 0x0000763217007816 */ /* 0x000fc80000000000 */
[----:B------:R0:W-:Y:S01]  /*87870*/  @P6 STG.E.U16 [R16.64], R22 ;  /* 0x0000001610006986 */ /* 0x0001e2000c101506 */
[----:B------:R-:W-:Y:S02]  /*87880*/  ISETP.LT.AND P6, PT, R27, c[0x0][0x178], !P2 ;  /* 0x00005e001b007a0c */ /* 0x000fe400057c1270 */
[----:B------:R-:W-:Y:S01]  /*87890*/  ISETP.LT.AND P2, PT, R26, c[0x0][0x178], !P2 ;  /* 0x00005e001a007a0c */ /* 0x000fe20005741270 */
[----:B------:R1:W-:Y:S01]  /*878a0*/  @P0 STG.E.U16 [R18.64], R0 ;  /* 0x0000000012000986 */ /* 0x0003e2000c101506 */
[----:B------:R-:W-:-:S04]  /*878b0*/  IADD3 R3, R28, 0x9, RZ ;  /* 0x000000091c037810 */ /* 0x000fc80007ffe0ff */
[----:B------:R-:W-:Y:S02]  /*878c0*/  ISETP.GE.AND P4, PT, R3, c[0x0][0x17c], PT ;  /* 0x00005f0003007a0c */ /* 0x000fe40003f86270 */
[----:B------:R-:W-:Y:S01]  /*878d0*/  PRMT R3, R22, 0x7632, R3 ;  /* 0x0000763216037816 */ /* 0x000fe20000000003 */
[C---:B0-----:R-:W-:Y:S01]  /*878e0*/  IMAD.WIDE R16, R20.reuse, 0x2, R4 ;  /* 0x0000000214107825 */ /* 0x041fe200078e0204 */
[----:B-1----:R-:W-:-:S04]  /*878f0*/  IADD3 R0, R20, c[0x0][0x198], RZ ;  /* 0x0000660014007a10 */ /* 0x002fc80007ffe0ff */
[----:B------:R0:W-:Y:S01]  /*87900*/  @P3 STG.E.U16 [R16.64], R3 ;  /* 0x0000000310003986 */ /* 0x0001e2000c101506 */
[----:B------:R-:W-:-:S04]  /*87910*/  IMAD.WIDE R18, R0, 0x2, R6 ;  /* 0x0000000200127825 */ /* 0x000fc800078e0206 */
[C---:B------:R-:W-:Y:S01]  /*87920*/  IMAD.WIDE R20, R0.reuse, 0x2, R4 ;  /* 0x0000000200147825 */ /* 0x040fe200078e0204 */
[----:B---3--:R1:W-:Y:S04]  /*87930*/  @P6 STG.E.U16 [R18.64], R15 ;  /* 0x0000000f12006986 */ /* 0x0083e8000c101506 */
[----:B------:R-:W-:Y:S01]  /*87940*/  @P2 STG.E.U16 [R20.64], R25 ;  /* 0x0000001914002986 */ /* 0x000fe2000c101506 */
[----:B------:R-:W-:Y:S02]  /*87950*/  ISETP.LT.AND P2, PT, R27, c[0x0][0x178], !P1 ;  /* 0x00005e001b007a0c */ /* 0x000fe40004f41270 */
[----:B0-----:R-:W-:Y:S02]  /*87960*/  PRMT R3, R15, 0x7632, R3 ;  /* 0x000076320f037816 */ /* 0x001fe40000000003 */
[----:B-1----:R-:W-:Y:S01]  /*87970*/  IADD3 R18, R0, c[0x0][0x198], RZ ;  /* 0x0000660000127a10 */ /* 0x002fe20007ffe0ff */
[----:B------:R-:W3:Y:S04]  /*87980*/  LDL.LU R15, [R1+0xa0] ;  /* 0x0000a000010f7983 */ /* 0x000ee80000300800 */
[----:B------:R-:W-:-:S05]  /*87990*/  IMAD.WIDE R16, R18, 0x2, R6 ;  /* 0x0000000212107825 */ /* 0x000fca00078e0206 */
[----:B------:R0:W-:Y:S04]  /*879a0*/  @P2 STG.E.U16 [R16.64], R3 ;  /* 0x0000000310002986 */ /* 0x0001e8000c101506 */
[----:B0-----:R-:W4:Y:S04]  /*879b0*/  LDL.LU R16, [R1+0x1f0] ;  /* 0x0001f00001107983 */ /* 0x001f280000300800 */
[----:B------:R-:W3:Y:S01]  /*879c0*/  LDL.LU R17, [R1+0x60] ;  /* 0x0000600001117983 */ /* 0x000ee20000300800 */
[----:B------:R-:W-:Y:S02]  /*879d0*/  ISETP.LT.AND P1, PT, R26, c[0x0][0x178], !P1 ;  /* 0x00005e001a007a0c */ /* 0x000fe40004f21270 */
[----:B------:R-:W-:-:S02]  /*879e0*/  ISETP.LT.AND P6, PT, R27, c[0x0][0x178], !P5 ;  /* 0x00005e001b007a0c */ /* 0x000fc40006fc1270 */
[C---:B------:R-:W-:Y:S01]  /*879f0*/  IADD3 R0, R18.reuse, c[0x0][0x198], RZ ;  /* 0x0000660012007a10 */ /* 0x040fe20007ffe0ff */
[----:B------:R-:W-:Y:S01]  /*87a00*/  IMAD.WIDE R18, R18, 0x2, R4 ;  /* 0x0000000212127825 */ /* 0x000fe200078e0204 */
[----:B------:R-:W-:Y:S02]  /*87a10*/  ISETP.LT.AND P5, PT, R26, c[0x0][0x178], !P5 ;  /* 0x00005e001a007a0c */ /* 0x000fe40006fa1270 */
[----:B--2---:R-:W-:Y:S01]  /*87a20*/  PRMT R24, R25, 0x7632, R24 ;  /* 0x0000763219187816 */ /* 0x004fe20000000018 */
[----:B------:R-:W-:Y:S01]  /*87a30*/  IMAD.WIDE R20, R0, 0x2, R6 ;  /* 0x0000000200147825 */ /* 0x000fe200078e0206 */
[C---:B------:R-:W-:Y:S02]  /*87a40*/  IADD3 R22, R28.reuse, 0xa, RZ ;  /* 0x0000000a1c167810 */ /* 0x040fe40007ffe0ff */
[----:B------:R-:W-:Y:S01]  /*87a50*/  IADD3 R23, R28, 0xb, RZ ;  /* 0x0000000b1c177810 */ /* 0x000fe20007ffe0ff */
[----:B------:R0:W-:Y:S01]  /*87a60*/  @P1 STG.E.U16 [R18.64], R24 ;  /* 0x0000001812001986 */ /* 0x0001e2000c101506 */
[----:B------:R-:W-:-:S02]  /*87a70*/  ISETP.GE.AND P0, PT, R22, c[0x0][0x17c], PT ;  /* 0x00005f0016007a0c */ /* 0x000fc40003f06270 */
[----:B------:R-:W-:Y:S01]  /*87a80*/  ISETP.GE.AND P3, PT, R23, c[0x0][0x17c], PT ;  /* 0x00005f0017007a0c */ /* 0x000fe20003f66270 */
[----:B------:R-:W-:Y:S01]  /*87a90*/  IMAD.WIDE R22, R0, 0x2, R4 ;  /* 0x0000000200167825 */ /* 0x000fe200078e0204 */
[----:B------:R-:W-:Y:S02]  /*87aa0*/  IADD3 R25, R28, 0xc, RZ ;  /* 0x0000000c1c197810 */ /* 0x000fe40007ffe0ff */
[----:B0-----:R-:W-:Y:S02]  /*87ab0*/  IADD3 R18, R0, c[0x0][0x198], RZ ;  /* 0x0000660000127a10 */ /* 0x001fe40007ffe0ff */
[----:B------:R-:W-:Y:S02]  /*87ac0*/  ISETP.GE.AND P2, PT, R25, c[0x0][0x17c], PT ;  /* 0x00005f0019007a0c */ /* 0x000fe40003f46270 */
[----:B------:R-:W2:Y:S04]  /*87ad0*/  LDL.LU R25, [R1+0x90] ;  /* 0x0000900001197983 */ /* 0x000ea80000300800 */
[----:B----4-:R-:W-:Y:S01]  /*87ae0*/  @P6 STG.E.U16 [R20.64], R16 ;  /* 0x0000001014006986 */ /* 0x010fe2000c101506 */
[----:B------:R-:W-:-:S02]  /*87af0*/  ISETP.LT.AND P6, PT, R27, c[0x0][0x178], !P4 ;  /* 0x00005e001b007a0c */ /* 0x000fc400067c1270 */
[----:B------:R-:W-:Y:S01]  /*87b00*/  ISETP.LT.AND P4, PT, R26, c[0x0][0x178], !P4 ;  /* 0x00005e001a007a0c */ /* 0x000fe20006781270 */
[----:B---3--:R0:W-:Y:S01]  /*87b10*/  @P5 STG.E.U16 [R22.64], R17 ;  /* 0x0000001116005986 */ /* 0x0081e2000c101506 */
[----:B------:R-:W-:Y:S02]  /*87b20*/  PRMT R3, R16, 0x7632, R3 ;  /* 0x0000763210037816 */ /* 0x000fe40000000003 */
[----:B0-----:R-:W-:Y:S01]  /*87b30*/  PRMT R22, R17, 0x7632, R22 ;  /* 0x0000763211167816 */ /* 0x001fe20000000016 */
[C---:B------:R-:W-:Y:S01]  /*87b40*/  IMAD.WIDE R16, R18.reuse, 0x2, R6 ;  /* 0x0000000212107825 */ /* 0x040fe200078e0206 */
[----:B------:R-:W-:-:S03]  /*87b50*/  IADD3 R23, R18, c[0x0][0x198], RZ ;  /* 0x0000660012177a10 */ /* 0x000fc60007ffe0ff */
[----:B------:R-:W-:Y:S02]  /*87b60*/  IMAD.WIDE R18, R18, 0x2, R4 ;  /* 0x0000000212127825 */ /* 0x000fe400078e0204 */
[----:B------:R-:W-:Y:S04]  /*87b70*/  @P6 STG.E.U16 [R16.64], R3 ;  /* 0x0000000310006986 */ /* 0x000fe8000c101506 */
[----:B------:R0:W-:Y:S04]  /*87b80*/  @P4 STG.E.U16 [R18.64], R22 ;  /* 0x0000001612004986 */ /* 0x0001e8000c101506 */
[----:B0-----:R-:W3:Y:S01]  /*87b90*/  LDL.LU R19, [R1+0x200] ;  /* 0x0002000001137983 */ /* 0x001ee20000300800 */
[----:B------:R-:W-:-:S02]  /*87ba0*/  ISETP.LT.AND P5, PT, R27, c[0x0][0x178], !P0 ;  /* 0x00005e001b007a0c */ /* 0x000fc400047a1270 */
[C---:B------:R-:W-:Y:S02]  /*87bb0*/  IADD3 R20, R28.reuse, 0xd, RZ ;  /* 0x0000000d1c147810 */ /* 0x040fe40007ffe0ff */
[----:B------:R-:W-:Y:S02]  /*87bc0*/  IADD3 R0, R28, 0xe, RZ ;  /* 0x0000000e1c007810 */ /* 0x000fe40007ffe0ff */
[----:B------:R-:W-:Y:S01]  /*87bd0*/  ISETP.GE.AND P1, PT, R20, c[0x0][0x17c], PT ;  /* 0x00005f0014007a0c */ /* 0x000fe20003f26270 */
[C---:B------:R-:W-:Y:S01]  /*87be0*/  IMAD.WIDE R20, R23.reuse, 0x2, R6 ;  /* 0x0000000217147825 */ /* 0x040fe200078e0206 */
[----:B------:R-:W-:Y:S02]  /*87bf0*/  ISETP.GE.AND P6, PT, R0, c[0x0][0x17c], PT ;  /* 0x00005f0000007a0c */ /* 0x000fe40003fc6270 */
[----:B------:R-:W-:Y:S01]  /*87c00*/  IADD3 R0, R28, 0xf, RZ ;  /* 0x0000000f1c007810 */ /* 0x000fe20007ffe0ff */
[----:B------:R-:W-:Y:S01]  /*87c10*/  IMAD.WIDE R16, R23, 0x2, R4 ;  /* 0x0000000217107825 */ /* 0x000fe200078e0204 */
[----:B------:R-:W-:-:S02]  /*87c20*/  ISETP.LT.AND P0, PT, R26, c[0x0][0x178], !P0 ;  /* 0x00005e001a007a0c */ /* 0x000fc40004701270 */
[----:B------:R-:W-:Y:S01]  /*87c30*/  ISETP.LT.AND P4, PT, R27, c[0x0][0x178], !P3 ;  /* 0x00005e001b007a0c */ /* 0x000fe20005f81270 */
[----:B---3--:R0:W-:Y:S01]  /*87c40*/  @P5 STG.E.U16 [R20.64], R19 ;  /* 0x0000001314005986 */ /* 0x0081e2000c101506 */
[----:B------:R-:W-:Y:S02]  /*87c50*/  ISETP.GE.AND P5, PT, R0, c[0x0][0x17c], PT ;  /* 0x00005f0000007a0c */ /* 0x000fe40003fa6270 */
[----:B------:R-:W-:Y:S02]  /*87c60*/  IADD3 R0, R23, c[0x0][0x198], RZ ;  /* 0x0000660017007a10 */ /* 0x000fe40007ffe0ff */
[----:B------:R-:W3:Y:S05]  /*87c70*/  LDL.LU R23, [R1+0x210] ;  /* 0x0002100001177983 */ /* 0x000eea0000300800 */
[----:B------:R1:W-:Y:S01]  /*87c80*/  @P0 STG.E.U16 [R16.64], R15 ;  /* 0x0000000f10000986 */ /* 0x0003e2000c101506 */
[----:B0-----:R-:W-:-:S03]  /*87c90*/  PRMT R20, R15, 0x7632, R20 ;  /* 0x000076320f147816 */ /* 0x001fc60000000014 */
[----:B-1----:R-:W4:Y:S04]  /*87ca0*/  LDL.LU R15, [R1+0x2b0] ;  /* 0x0002b000010f7983 */ /* 0x002f280000300800 */
[----:B------:R-:W4:Y:S01]  /*87cb0*/  LDL.LU R22, [R1+0xb0] ;  /* 0x0000b00001167983 */ /* 0x000f220000300800 */
[----:B------:R-:W-:Y:S02]  /*87cc0*/  ISETP.LT.AND P3, PT, R26, c[0x0][0x178], !P3 ;  /* 0x00005e001a007a0c */ /* 0x000fe40005f61270 */
[----:B------:R-:W-:Y:S01]  /*87cd0*/  PRMT R3, R19, 0x7632, R3 ;  /* 0x0000763213037816 */ /* 0x000fe20000000003 */
[----:B------:R-:W-:Y:S01]  /*87ce0*/  IMAD.WIDE R18, R0, 0x2, R6 ;  /* 0x0000000200127825 */ /* 0x000fe200078e0206 */
[C---:B------:R-:W-:Y:S02]  /*87cf0*/  ISETP.LT.AND P0, PT, R27.reuse, c[0x0][0x178], !P2 ;  /* 0x00005e001b007a0c */ /* 0x040fe40005701270 */
[----:B------:R-:W-:Y:S01]  /*87d00*/  ISETP.LT.AND P2, PT, R26, c[0x0][0x178], !P2 ;  /* 0x00005e001a007a0c */ /* 0x000fe20005741270 */
[C---:B------:R-:W-:Y:S01]  /*87d10*/  IMAD.WIDE R16, R0.reuse, 0x2, R4 ;  /* 0x0000000200107825 */ /* 0x040fe200078e0204 */
[----:B------:R-:W-:Y:S01]  /*87d20*/  IADD3 R0, R0, c[0x0][0x198], RZ ;  /* 0x0000660000007a10 */ /* 0x000fe20007ffe0ff */
[----:B------:R0:W-:Y:S04]  /*87d30*/  @P4 STG.E.U16 [R18.64], R3 ;  /* 0x0000000312004986 */ /* 0x0001e8000c101506 */
[----:B------:R1:W-:Y:S01]  /*87d40*/  @P3 STG.E.U16 [R16.64], R20 ;  /* 0x0000001410003986 */ /* 0x0003e2000c101506 */
[----:B------:R-:W-:-:S02]  /*87d50*/  ISETP.LT.AND P3, PT, R27, c[0x0][0x178], !P1 ;  /* 0x00005e001b007a0c */ /* 0x000fc40004f61270 */
[----:B------:R-:W-:Y:S01]  /*87d60*/  ISETP.LT.AND P1, PT, R26, c[0x0][0x178], !P1 ;  /* 0x00005e001a007a0c */ /* 0x000fe20004f21270 */
[----:B0-----:R-:W-:-:S04]  /*87d70*/  IMAD.WIDE R18, R0, 0x2, R4 ;  /* 0x0000000200127825 */ /* 0x001fc800078e0204 */
[C---:B-1----:R-:W-:Y:S01]  /*87d80*/  IMAD.WIDE R16, R0.reuse, 0x2, R6 ;  /* 0x0000000200107825 */ /* 0x042fe200078e0206 */
[----:B------:R-:W-:Y:S02]  /*87d90*/  IADD3 R0, R0, c[0x0][0x198], RZ ;  /* 0x0000660000007a10 */ /* 0x000fe40007ffe0ff */
[----:B------:R-:W-:Y:S02]  /*87da0*/  IADD3 R3, R28, 0x11, RZ ;  /* 0x000000111c037810 */ /* 0x000fe40007ffe0ff */
[----:B---3--:R0:W-:Y:S01]  /*87db0*/  @P0 STG.E.U16 [R16.64], R23 ;  /* 0x0000001710000986 */ /* 0x0081e2000c101506 */
[----:B------:R-:W-:-:S03]  /*87dc0*/  PRMT R20, R23, 0x7632, R20 ;  /* 0x0000763217147816 */ /* 0x000fc60000000014 */
[----:B--2---:R1:W-:Y:S01]  /*87dd0*/  @P2 STG.E.U16 [R18.64], R25 ;  /* 0x0000001912002986 */ /* 0x0043e2000c101506 */
[----:B------:R-:W-:Y:S02]  /*87de0*/  ISETP.LT.AND P2, PT, R27, c[0x0][0x178], !P6 ;  /* 0x00005e001b007a0c */ /* 0x000fe40007741270 */
[----:B------:R-:W-:Y:S02]  /*87df0*/  ISETP.GE.AND P0, PT, R3, c[0x0][0x17c], PT ;  /* 0x00005f0003007a0c */ /* 0x000fe40003f06270 */
[----:B------:R-:W-:Y:S01]  /*87e00*/  PRMT R3, R25, 0x7632, R3 ;  /* 0x0000763219037816 */ /* 0x000fe20000000003 */
[----:B0-----:R-:W-:-:S04]  /*87e10*/  IMAD.WIDE R16, R0, 0x2, R6 ;  /* 0x0000000200107825 */ /* 0x001fc800078e0206 */
[C---:B-1----:R-:W-:Y:S01]  /*87e20*/  IMAD.WIDE R18, R0.reuse, 0x2, R4 ;  /* 0x0000000200127825 */ /* 0x042fe200078e0204 */
[----:B------:R-:W-:Y:S01]  /*87e30*/  IADD3 R0, R0, c[0x0][0x198], RZ ;  /* 0x0000660000007a10 */ /* 0x000fe20007ffe0ff */
[----:B------:R0:W-:Y:S01]  /*87e40*/  @P3 STG.E.U16 [R16.64], R20 ;  /* 0x0000001410003986 */ /* 0x0001e2000c101506 */
[----:B------:R-:W-:-:S03]  /*87e50*/  ISETP.LT.AND P6, PT, R26, c[0x0][0x178], !P6 ;  /* 0x00005e001a007a0c */ /* 0x000fc600077c1270 */
[----:B------:R1:W-:Y:S01]  /*87e60*/  @P1 STG.E.U16 [R18.64], R3 ;  /* 0x0000000312001986 */ /* 0x0003e2000c101506 */
[----:B------:R-:W-:-:S03]  /*87e70*/  ISETP.LT.AND P1, PT, R27, c[0x0][0x178], !P5 ;  /* 0x00005e001b007a0c */ /* 0x000fc60006f21270 */
[----:B------:R-:W2:Y:S01]  /*87e80*/  LDL.LU R25, [R1+0xc0] ;  /* 0x0000c00001197983 */ /* 0x000ea20000300800 */
[----:B0-----:R-:W-:Y:S01]  /*87e90*/  IMAD.WIDE R16, R0, 0x2, R6 ;  /* 0x0000000200107825 */ /* 0x001fe200078e0206 */
[C---:B------:R-:W-:Y:S02]  /*87ea0*/  IADD3 R20, R28.reuse, 0x12, RZ ;  /* 0x000000121c147810 */ /* 0x040fe40007ffe0ff */
[----:B-1----:R-:W-:Y:S02]  /*87eb0*/  IADD3 R3, R28, 0x13, RZ ;  /* 0x000000131c037810 */ /* 0x002fe40007ffe0ff */
[----:B----4-:R0:W-:Y:S01]  /*87ec0*/  @P2 STG.E.U16 [R16.64], R15 ;  /* 0x0000000f10002986 */ /* 0x0101e2000c101506 */
[----:B------:R-:W-:Y:S02]  /*87ed0*/  ISETP.GE.AND P3, PT, R20, c[0x0][0x17c], PT ;  /* 0x00005f0014007a0c */ /* 0x000fe40003f66270 */
[----:B------:R-:W-:Y:S02]  /*87ee0*/  IADD3 R20, R0, c[0x0][0x198], RZ ;  /* 0x0000660000147a10 */ /* 0x000fe40007ffe0ff */
[----:B------:R-:W-:-:S02]  /*87ef0*/  ISETP.GE.AND P2, PT, R3, c[0x0][0x17c], PT ;  /* 0x00005f0003007a0c */ /* 0x000fc40003f46270 */
[----:B------:R-:W-:Y:S01]  /*87f00*/  PRMT R3, R22, 0x7632, R3 ;  /* 0x0000763216037816 */ /* 0x000fe20000000003 */
[----:B0-----:R-:W-:Y:S01]  /*87f10*/  IMAD.WIDE R16, R0, 0x2, R4 ;  /* 0x0000000200107825 */ /* 0x001fe200078e0204 */
[----:B------:R-:W-:Y:S02]  /*87f20*/  PRMT R0, R15, 0x7632, R0 ;  /* 0x000076320f007816 */ /* 0x000fe40000000000 */
[----:B------:R-:W3:Y:S01]  /*87f30*/  LDL.LU R15, [R1+0xe0] ;  /* 0x0000e000010f7983 */ /* 0x000ee20000300800 */
[----:B------:R-:W-:-:S03]  /*87f40*/  IMAD.WIDE R18, R20, 0x2, R6 ;  /* 0x0000000214127825 */ /* 0x000fc600078e0206 */
[----:B------:R0:W-:Y:S04]  /*87f50*/  @P6 STG.E.U16 [R16.64], R22 ;  /* 0x0000001610006986 */ /* 0x0001e8000c101506 */
[----:B------:R1:W-:Y:S01]  /*87f60*/  @P1 STG.E.U16 [R18.64], R0 ;  /* 0x0000000012001986 */ /* 0x0003e2000c101506 */
[----:B0-----:R-:W-:-:S04]  /*87f70*/  IADD3 R22, R28, 0x14, RZ ;  /* 0x000000141c167810 */ /* 0x001fc80007ffe0ff */
[----:B------:R-:W-:Y:S02]  /*87f80*/  ISETP.GE.AND P1, PT, R22, c[0x0][0x17c], PT ;  /* 0x00005f0016007a0c */ /* 0x000fe40003f26270 */
[----:B------:R-:W4:Y:S01]  /*87f90*/  LDL.LU R22, [R1+0x2c0] ;  /* 0x0002c00001167983 */ /* 0x000f220000300800 */
[----:B------:R-:W-:-:S04]  /*87fa0*/  IADD3 R21, R28, 0x10, RZ ;  /* 0x000000101c157810 */ /* 0x000fc80007ffe0ff */
[----:B------:R-:W-:Y:S02]  /*87fb0*/  ISETP.GE.AND P4, PT, R21, c[0x0][0x17c], PT ;  /* 0x00005f0015007a0c */ /* 0x000fe40003f86270 */
[C---:B------:R-:W-:Y:S02]  /*87fc0*/  ISETP.LT.AND P5, PT, R26.reuse, c[0x0][0x178], !P5 ;  /* 0x00005e001a007a0c */ /* 0x040fe40006fa1270 */
[----:B------:R-:W-:Y:S02]  /*87fd0*/  ISETP.LT.AND P6, PT, R27, c[0x0][0x178], !P4 ;  /* 0x00005e001b007a0c */ /* 0x000fe400067c1270 */
[----:B------:R-:W-:Y:S02]  /*87fe0*/  ISETP.LT.AND P4, PT, R26, c[0x0][0x178], !P4 ;  /* 0x00005e001a007a0c */ /* 0x000fe40006781270 */
[C---:B-1----:R-:W-:Y:S01]  /*87ff0*/  IADD3 R0, R20.reuse, c[0x0][0x198], RZ ;  /* 0x0000660014007a10 */ /* 0x042fe20007ffe0ff */
[----:B------:R-:W-:-:S04]  /*88000*/  IMAD.WIDE R16, R20, 0x2, R4 ;  /* 0x0000000214107825 */ /* 0x000fc800078e0204 */
[----:B------:R-:W-:-:S04]  /*88010*/  IMAD.WIDE R18, R0, 0x2, R6 ;  /* 0x0000000200127825 */ /* 0x000fc800078e0206 */
[----:B------:R-:W-:Y:S01]  /*88020*/  IMAD.WIDE R20, R0, 0x2, R4 ;  /* 0x0000000200147825 */ /* 0x000fe200078e0204 */
[----:B------:R0:W-:Y:S04]  /*88030*/  @P5 STG.E.U16 [R16.64], R3 ;  /* 0x0000000310005986 */ /* 0x0001e8000c101506 */
[----:B----4-:R1:W-:Y:S04]  /*88040*/  @P6 STG.E.U16 [R18.64], R22 ;  /* 0x0000001612006986 */ /* 0x0103e8000c101506 */
[----:B--2---:R-:W-:Y:S01]  /*88050*/  @P4 STG.E.U16 [R20.64], R25 ;  /* 0x0000001914004986 */ /* 0x004fe2000c101506 */
[----:B------:R-:W-:-:S02]  /*88060*/  ISETP.LT.AND P4, PT, R27, c[0x0][0x178], !P0 ;  /* 0x00005e001b007a0c */ /* 0x000fc40004781270 */
[----:B0-----:R-:W-:Y:S02]  /*88070*/  PRMT R3, R22, 0x7632, R3 ;  /* 0x0000763216037816 */ /* 0x001fe40000000003 */
[----:B-1----:R-:W-:-:S05]  /*88080*/  IADD3 R18, R0, c[0x0][0x198], RZ ;  /* 0x0000660000127a10 */ /* 0x002fca0007ffe0ff */
[----:B------:R-:W-:-:S05]  /*88090*/  IMAD.WIDE R16, R18, 0x2, R6 ;  /* 0x0000000212107825 */ /* 0x000fca00078e0206 */
[----:B------:R0:W-:Y:S04]  /*880a0*/  @P4 STG.E.U16 [R16.64], R3 ;  /* 0x0000000310004986 */ /* 0x0001e8000c101506 */
[----:B0-----:R-:W2:Y:S01]  /*880b0*/  LDL.LU R17, [R1+0x2d0] ;  /* 0x0002d00001117983 */ /* 0x001ea20000300800 */
[----:B------:R-:W-:Y:S02]  /*880c0*/  ISETP.LT.AND P0, PT, R26, c[0x0][0x178], !P0 ;  /* 0x00005e001a007a0c */ /* 0x000fe40004701270 */
[----:B------:R-:W-:Y:S02]  /*880d0*/  ISETP.LT.AND P6, PT, R27, c[0x0][0x178], !P3 ;  /* 0x00005e001b007a0c */ /* 0x000fe40005fc1270 */
[C---:B------:R-:W-:Y:S01]  /*880e0*/  IADD3 R0, R18.reuse, c[0x0][0x198], RZ ;  /* 0x0000660012007a10 */ /* 0x040fe20007ffe0ff */
[----:B------:R-:W-:Y:S01]  /*880f0*/  IMAD.WIDE R18, R18, 0x2, R4 ;  /* 0x0000000212127825 */ /* 0x000fe200078e0204 */
[----:B------:R-:W-:-:S02]  /*88100*/  PRMT R24, R25, 0x7632, R24 ;  /* 0x0000763219187816 */ /* 0x000fc40000000018 */
[----:B------:R-:W-:Y:S01]  /*88110*/  ISETP.LT.AND P3, PT, R26, c[0x0][0x178], !P3 ;  /* 0x00005e001a007a0c */ /* 0x000fe20005f61270 */
[----:B------:R-:W-:Y:S01]  /*88120*/  IMAD.WIDE R20, R0, 0x2, R6 ;  /* 0x0000000200147825 */ /* 0x000fe200078e0206 */
[----:B------:R-:W-:-:S03]  /*88130*/  IADD3 R23, R28, 0x15, RZ ;  /* 0x000000151c177810 */ /* 0x000fc60007ffe0ff */
[----:B------:R0:W-:Y:S01]  /*88140*/  @P0 STG.E.U16 [R18.64], R24 ;  /* 0x0000001812000986 */ /* 0x0001e2000c101506 */
[----:B------:R-:W-:Y:S01]  /*88150*/  ISETP.GE.AND P5, PT, R23, c[0x0][0x17c], PT ;  /* 0x00005f0017007a0c */ /* 0x000fe20003fa6270 */
[----:B------:R-:W-:Y:S01]  /*88160*/  IMAD.WIDE R22, R0, 0x2, R4 ;  /* 0x0000000200167825 */ /* 0x000fe200078e0204 */
[----:B------:R-:W-:Y:S02]  /*88170*/  IADD3 R25, R28, 0x16, RZ ;  /* 0x000000161c197810 */ /* 0x000fe40007ffe0ff */
[----:B0-----:R-:W-:Y:S02]  /*88180*/  IADD3 R18, R0, c[0x0][0x198], RZ ;  /* 0x0000660000127a10 */ /* 0x001fe40007ffe0ff */
[----:B------:R-:W-:Y:S02]  /*88190*/  ISETP.GE.AND P4, PT, R25, c[0x0][0x17c], PT ;  /* 0x00005f0019007a0c */ /* 0x000fe40003f86270 */
[----:B------:R-:W4:Y:S04]  /*881a0*/  LDL.LU R25, [R1+0x370] ;  /* 0x0003700001197983 */ /* 0x000f280000300800 */
[----:B--2---:R0:W-:Y:S01]  /*881b0*/  @P6 STG.E.U16 [R20.64], R17 ;  /* 0x0000001114006986 */ /* 0x0041e2000c101506 */
[----:B------:R-:W-:-:S02]  /*881c0*/  ISETP.LT.AND P6, PT, R27, c[0x0][0x178], !P2 ;  /* 0x00005e001b007a0c */ /* 0x000fc400057c1270 */
[----:B------:R-:W-:Y:S01]  /*881d0*/  ISETP.LT.AND P2, PT, R26, c[0x0][0x178], !P2 ;  /* 0x00005e001a007a0c */ /* 0x000fe20005741270 */
[----:B---3--:R1:W-:Y:S01]  /*881e0*/  @P3 STG.E.U16 [R22.64], R15 ;  /* 0x0000000f16003986 */ /* 0x0083e2000c101506 */
[----:B------:R-:W-:Y:S01]  /*881f0*/  PRMT R3, R17, 0x7632, R3 ;  /* 0x0000763211037816 */ /* 0x000fe20000000003 */
[C---:B0-----:R-:W-:Y:S01]  /*88200*/  IMAD.WIDE R16, R18.reuse, 0x2, R6 ;  /* 0x0000000212107825 */ /* 0x041fe200078e0206 */
[----:B-1----:R-:W-:-:S03]  /*88210*/  IADD3 R23, R18, c[0x0][0x198], RZ ;  /* 0x0000660012177a10 */ /* 0x002fc60007ffe0ff */
[----:B------:R-:W-:Y:S01]  /*88220*/  IMAD.WIDE R18, R18, 0x2, R4 ;  /* 0x0000000212127825 */ /* 0x000fe200078e0204 */
[----:B------:R-:W-:-:S03]  /*88230*/  PRMT R22, R15, 0x7632, R22 ;  /* 0x000076320f167816 */ /* 0x000fc60000000016 */
[----:B------:R-:W-:Y:S04]  /*88240*/  @P6 STG.E.U16 [R16.64], R3 ;  /* 0x0000000310006986 */ /* 0x000fe8000c101506 */
[----:B------:R-:W2:Y:S04]  /*88250*/  LDL.LU R15, [R1+0xf0] ;  /* 0x0000f000010f7983 */ /* 0x000ea80000300800 */
[----:B------:R0:W-:Y:S04]  /*88260*/  @P2 STG.E.U16 [R18.64], R22 ;  /* 0x0000001612002986 */ /* 0x0001e8000c101506 */
[----:B0-----:R-:W3:Y:S04]  /*88270*/  LDL.LU R18, [R1+0x2e0] ;  /* 0x0002e00001127983 */ /* 0x001ee80000300800 */
[----:B------:R-:W2:Y:S01]  /*88280*/  LDL.LU R19, [R1+0xd0] ;  /* 0x0000d00001137983 */ /* 0x000ea20000300800 */
[----:B------:R-:W-:-:S02]  /*88290*/  ISETP.LT.AND P3, PT, R27, c[0x0][0x178], !P1 ;  /* 0x00005e001b007a0c */ /* 0x000fc40004f61270 */
[C---:B------:R-:W-:Y:S02]  /*882a0*/  IADD3 R20, R28.reuse, 0x17, RZ ;  /* 0x000000171c147810 */ /* 0x040fe40007ffe0ff */
[----:B------:R-:W-:Y:S02]  /*882b0*/  IADD3 R0, R28, 0x18, RZ ;  /* 0x000000181c007810 */ /* 0x000fe40007ffe0ff */
[----:B------:R-:W-:Y:S02]  /*882c0*/  ISETP.LT.AND P1, PT, R26, c[0x0][0x178], !P1 ;  /* 0x00005e001a007a0c */ /* 0x000fe40004f21270 */
        /* <DEDUP_REMOVED lines=10> */
[----:B------:R-:W3:Y:S01]  /*88370*/  LDL.LU R23, [R1+0x380] ;  /* 0x0003800001177983 */ /* 0x000ee20000300800 */
[----:B------:R-:W-:-:S03]  /*88380*/  PRMT R3, R18, 0x7632, R3 ;  /* 0x0000763212037816 */ /* 0x000fc60000000003 */
[----:B--2---:R1:W-:Y:S01]  /*88390*/  @P1 STG.E.U16 [R16.64], R19 ;  /* 0x0000001310001986 */ /* 0x0043e2000c101506 */
[----:B------:R-:W-:Y:S02]  /*883a0*/  ISETP.LT.AND P1, PT, R27, c[0x0][0x178], !P4 ;  /* 0x00005e001b007a0c */ /* 0x000fe40006721270 */
[----:B0-----:R-:W-:Y:S01]  /*883b0*/  PRMT R20, R19, 0x7632, R20 ;  /* 0x0000763213147816 */ /* 0x001fe20000000014 */
[----:B------:R-:W2:Y:S01]  /*883c0*/  LDL.LU R22, [R1+0x100] ;  /* 0x0001000001167983 */ /* 0x000ea20000300800 */
[----:B------:R-:W-:Y:S01]  /*883d0*/  ISETP.LT.AND P4, PT, R26, c[0x0][0x178], !P4 ;  /* 0x00005e001a007a0c */ /* 0x000fe20006781270 */
[----:B-1----:R-:W-:-:S04]  /*883e0*/  IMAD.WIDE R18, R0, 0x2, R6 ;  /* 0x0000000200127825 */ /* 0x002fc800078e0206 */
[C-C-:B------:R-:W-:Y:S01]  /*883f0*/  IMAD.WIDE R16, R0.reuse, 0x2, R4.reuse ;  /* 0x0000000200107825 */ /* 0x140fe200078e0204 */
[----:B------:R-:W-:Y:S01]  /*88400*/  IADD3 R0, R0, c[0x0][0x198], RZ ;  /* 0x0000660000007a10 */ /* 0x000fe20007ffe0ff */
[----:B------:R0:W-:Y:S04]  /*88410*/  @P2 STG.E.U16 [R18.64], R3 ;  /* 0x0000000312002986 */ /* 0x0001e8000c101506 */
[----:B------:R1:W-:Y:S01]  /*88420*/  @P5 STG.E.U16 [R16.64], R20 ;  /* 0x0000001410005986 */ /* 0x0003e2000c101506 */
[----:B0-----:R-:W-:Y:S01]  /*88430*/  IADD3 R3, R28, 0x1b, RZ ;  /* 0x0000001b1c037810 */ /* 0x001fe20007ffe0ff */
[----:B------:R-:W-:-:S04]  /*88440*/  IMAD.WIDE R18, R0, 0x2, R4 ;  /* 0x0000000200127825 */ /* 0x000fc800078e0204 */
[----:B-1----:R-:W-:Y:S01]  /*88450*/  IMAD.WIDE R16, R0, 0x2, R6 ;  /* 0x0000000200107825 */ /* 0x002fe200078e0206 */
[----:B----4-:R-:W-:-:S04]  /*88460*/  PRMT R20, R25, 0x7632, R20 ;  /* 0x0000763219147816 */ /* 0x010fc80000000014 */
[----:B------:R0:W-:Y:S01]  /*88470*/  @P1 STG.E.U16 [R16.64], R25 ;  /* 0x0000001910001986 */ /* 0x0001e2000c101506 */
[----:B------:R-:W-:Y:S02]  /*88480*/  ISETP.GE.AND P1, PT, R3, c[0x0][0x17c], PT ;  /* 0x00005f0003007a0c */ /* 0x000fe40003f26270 */
[----:B------:R-:W-:Y:S01]  /*88490*/  PRMT R3, R15, 0x7632, R3 ;  /* 0x000076320f037816 */ /* 0x000fe20000000003 */
[----:B------:R1:W-:Y:S04]  /*884a0*/  @P4 STG.E.U16 [R18.64], R15 ;  /* 0x0000000f12004986 */ /* 0x0003e8000c101506 */
[----:B0-----:R-:W4:Y:S04]  /*884b0*/  LDL.LU R25, [R1+0x390] ;  /* 0x0003900001197983 */ /* 0x001f280000300800 */
[----:B-1----:R-:W4:Y:S01]  /*884c0*/  LDL.LU R15, [R1+0x120] ;  /* 0x00012000010f7983 */ /* 0x002f220000300800 */
        /* <DEDUP_REMOVED lines=15> */
[----:B------:R-:W-:Y:S02]  /*885c0*/  IADD3 R20, R0, c[0x0][0x198], RZ ;  /* 0x0000660000147a10 */ /* 0x000fe40007ffe0ff */
[----:B------:R-:W-:-:S03]  /*885d0*/  ISETP.GE.AND P2, PT, R21, c[0x0][0x17c], PT ;  /* 0x00005f0015007a0c */ /* 0x000fc60003f46270 */
[----:B-1----:R-:W-:Y:S01]  /*885e0*/  IMAD.WIDE R18, R20, 0x2, R6 ;  /* 0x0000000214127825 */ /* 0x002fe200078e0206 */
[----:B------:R-:W-:Y:S02]  /*885f0*/  ISETP.LT.AND P3, PT, R26, c[0x0][0x178], !P3 ;  /* 0x00005e001a007a0c */ /* 0x000fe40005f61270 */
[----:B------:R-:W-:Y:S01]  /*88600*/  IADD3 R3, R28, 0x1d, RZ ;  /* 0x0000001d1c037810 */ /* 0x000fe20007ffe0ff */
[----:B---3--:R0:W-:Y:S02]  /*88610*/  @P4 STG.E.U16 [R16.64], R23 ;  /* 0x0000001710004986 */ /* 0x0081e4000c101506 */
[----:B0-----:R-:W-:Y:S01]  /*88620*/  IMAD.WIDE R16, R0, 0x2, R4 ;  /* 0x0000000200107825 */ /* 0x001fe200078e0204 */
[----:B------:R-:W-:-:S04]  /*88630*/  PRMT R0, R23, 0x7632, R0 ;  /* 0x0000763217007816 */ /* 0x000fc80000000000 */
[----:B--2---:R0:W-:Y:S01]  /*88640*/  @P6 STG.E.U16 [R16.64], R22 ;  /* 0x0000001610006986 */ /* 0x0041e2000c101506 */
[----:B------:R-:W-:Y:S02]  /*88650*/  ISETP.LT.AND P6, PT, R27, c[0x0][0x178], !P2 ;  /* 0x00005e001b007a0c */ /* 0x000fe400057c1270 */
[----:B------:R-:W-:Y:S01]  /*88660*/  ISETP.LT.AND P2, PT, R26, c[0x0][0x178], !P2 ;  /* 0x00005e001a007a0c */ /* 0x000fe20005741270 */
[----:B------:R1:W-:Y:S01]  /*88670*/  @P0 STG.E.U16 [R18.64], R0 ;  /* 0x0000000012000986 */ /* 0x0003e2000c101506 */
[----:B------:R-:W-:Y:S02]  /*88680*/  ISETP.GE.AND P4, PT, R3, c[0x0][0x17c], PT ;  /* 0x00005f0003007a0c */ /* 0x000fe40003f86270 */
[----:B------:R-:W-:Y:S01]  /*88690*/  PRMT R3, R22, 0x7632, R3 ;  /* 0x0000763216037816 */ /* 0x000fe20000000003 */
[C---:B0-----:R-:W-:Y:S01]  /*886a0*/  IMAD.WIDE R16, R20.reuse, 0x2, R4 ;  /* 0x0000000214107825 */ /* 0x041fe200078e0204 */
[----:B-1----:R-:W-:-:S04]  /*886b0*/  IADD3 R0, R20, c[0x0][0x198], RZ ;  /* 0x0000660014007a10 */ /* 0x002fc80007ffe0ff */
[----:B------:R0:W-:Y:S01]  /*886c0*/  @P3 STG.E.U16 [R16.64], R3 ;  /* 0x0000000310003986 */ /* 0x0001e2000c101506 */
[----:B------:R-:W-:-:S04]  /*886d0*/  IMAD.WIDE R18, R0, 0x2, R6 ;  /* 0x0000000200127825 */ /* 0x000fc800078e0206 */
[C---:B------:R-:W-:Y:S01]  /*886e0*/  IMAD.WIDE R20, R0.reuse, 0x2, R4 ;  /* 0x0000000200147825 */ /* 0x040fe200078e0204 */
[----:B----4-:R1:W-:Y:S04]  /*886f0*/  @P6 STG.E.U16 [R18.64], R25 ;  /* 0x0000001912006986 */ /* 0x0103e8000c101506 */
[----:B------:R2:W-:Y:S01]  /*88700*/  @P2 STG.E.U16 [R20.64], R15 ;  /* 0x0000000f14002986 */ /* 0x0005e2000c101506 */
[----:B------:R-:W-:Y:S02]  /*88710*/  ISETP.LT.AND P2, PT, R27, c[0x0][0x178], !P1 ;  /* 0x00005e001b007a0c */ /* 0x000fe40004f41270 */
[----:B0-----:R-:W-:Y:S02]  /*88720*/  PRMT R3, R25, 0x7632, R3 ;  /* 0x0000763219037816 */ /* 0x001fe40000000003 */
[----:B-1----:R-:W-:-:S05]  /*88730*/  IADD3 R18, R0, c[0x0][0x198], RZ ;  /* 0x0000660000127a10 */ /* 0x002fca0007ffe0ff */
[----:B------:R-:W-:Y:S01]  /*88740*/  IMAD.WIDE R16, R18, 0x2, R6 ;  /* 0x0000000212107825 */ /* 0x000fe200078e0206 */
[----:B------:R-:W-:Y:S02]  /*88750*/  PRMT R24, R15, 0x7632, R24 ;  /* 0x000076320f187816 */ /* 0x000fe40000000018 */
[----:B--2---:R-:W2:Y:S04]  /*88760*/  LDL.LU R15, [R1] ;  /* 0x00000000010f7983 */ /* 0x004ea80000300800 */
[----:B------:R0:W-:Y:S04]  /*88770*/  @P2 STG.E.U16 [R16.64], R3 ;  /* 0x0000000310002986 */ /* 0x0001e8000c101506 */
[----:B0-----:R-:W3:Y:S04]  /*88780*/  LDL.LU R16, [R1+0x3a0] ;  /* 0x0003a00001107983 */ /* 0x001ee80000300800 */
[----:B------:R-:W4:Y:S01]  /*88790*/  LDL.LU R17, [R1+0x110] ;  /* 0x0001100001117983 */ /* 0x000f220000300800 */
[----:B------:R-:W-:-:S02]  /*887a0*/  ISETP.LT.AND P1, PT, R26, c[0x0][0x178], !P1 ;  /* 0x00005e001a007a0c */ /* 0x000fc40004f21270 */
[----:B------:R-:W-:Y:S02]  /*887b0*/  ISETP.LT.AND P6, PT, R27, c[0x0][0x178], !P5 ;  /* 0x00005e001b007a0c */ /* 0x000fe40006fc1270 */
[C---:B------:R-:W-:Y:S01]  /*887c0*/  IADD3 R0, R18.reuse, c[0x0][0x198], RZ ;  /* 0x0000660012007a10 */ /* 0x040fe20007ffe0ff */
[----:B------:R-:W-:Y:S01]  /*887d0*/  IMAD.WIDE R18, R18, 0x2, R4 ;  /* 0x0000000212127825 */ /* 0x000fe200078e0204 */
[----:B------:R-:W-:-:S03]  /*887e0*/  ISETP.LT.AND P5, PT, R26, c[0x0][0x178], !P5 ;  /* 0x00005e001a007a0c */ /* 0x000fc60006fa1270 */
[----:B------:R-:W-:Y:S01]  /*887f0*/  IMAD.WIDE R20, R0, 0x2, R6 ;  /* 0x0000000200147825 */ /* 0x000fe200078e0206 */
[C---:B------:R-:W-:Y:S02]  /*88800*/  IADD3 R22, R28.reuse, 0x1e, RZ ;  /* 0x0000001e1c167810 */ /* 0x040fe40007ffe0ff */
[----:B------:R-:W-:Y:S01]  /*88810*/  IADD3 R23, R28, 0x1f, RZ ;  /* 0x0000001f1c177810 */ /* 0x000fe20007ffe0ff */
[----:B------:R0:W-:Y:S01]  /*88820*/  @P1 STG.E.U16 [R18.64], R24 ;  /* 0x0000001812001986 */ /* 0x0001e2000c101506 */
[----:B------:R-:W-:Y:S02]  /*88830*/  ISETP.GE.AND P0, PT, R22, c[0x0][0x17c], PT ;  /* 0x00005f0016007a0c */ /* 0x000fe40003f06270 */
[----:B------:R-:W-:Y:S01]  /*88840*/  ISETP.GE.AND P3, PT, R23, c[0x0][0x17c], PT ;  /* 0x00005f0017007a0c */ /* 0x000fe20003f66270 */
[----:B------:R-:W-:Y:S01]  /*88850*/  IMAD.WIDE R22, R0, 0x2, R4 ;  /* 0x0000000200167825 */ /* 0x000fe200078e0204 */
[----:B------:R-:W-:Y:S02]  /*88860*/  IADD3 R25, R28, 0x20, RZ ;  /* 0x000000201c197810 */ /* 0x000fe40007ffe0ff */
[----:B0-----:R-:W-:-:S02]  /*88870*/  IADD3 R18, R0, c[0x0][0x198], RZ ;  /* 0x0000660000127a10 */ /* 0x001fc40007ffe0ff */
[----:B------:R-:W-:Y:S02]  /*88880*/  ISETP.GE.AND P2, PT, R25, c[0x0][0x17c], PT ;  /* 0x00005f0019007a0c */ /* 0x000fe40003f46270 */
[----:B------:R-:W2:Y:S04]  /*88890*/  LDL.LU R25, [R1+0x14] ;  /* 0x0000140001197983 */ /* 0x000ea80000300800 */
[----:B---3--:R-:W-:Y:S01]  /*888a0*/  @P6 STG.E.U16 [R20.64], R16 ;  /* 0x0000001014006986 */ /* 0x008fe2000c101506 */
[----:B------:R-:W-:Y:S02]  /*888b0*/  ISETP.LT.AND P6, PT, R27, c[0x0][0x178], !P4 ;  /* 0x00005e001b007a0c */ /* 0x000fe400067c1270 */
[----:B------:R-:W-:Y:S01]  /*888c0*/  ISETP.LT.AND P4, PT, R26, c[0x0][0x178], !P4 ;  /* 0x00005e001a007a0c */ /* 0x000fe20006781270 */
[----:B----4-:R0:W-:Y:S01]  /*888d0*/  @P5 STG.E.U16 [R22.64], R17 ;  /* 0x0000001116005986 */ /* 0x0101e2000c101506 */
[----:B------:R-:W-:-:S02]  /*888e0*/  PRMT R3, R16, 0x7632, R3 ;  /* 0x0000763210037816 */ /* 0x000fc40000000003 */
        /* <DEDUP_REMOVED lines=21> */
[----:B--2---:R1:W-:Y:S01]  /*88a40*/  @P0 STG.E.U16 [R16.64], R15 ;  /* 0x0000000f10000986 */ /* 0x0043e2000c101506 */
[----:B0-----:R-:W-:-:S03]  /*88a50*/  PRMT R20, R15, 0x7632, R20 ;  /* 0x000076320f147816 */ /* 0x001fc60000000014 */
[----:B-1----:R-:W2:Y:S04]  /*88a60*/  LDL.LU R15, [R1+0x74] ;  /* 0x00007400010f7983 */ /* 0x002ea80000300800 */
        /* <DEDUP_REMOVED lines=18> */
[----:B------:R1:W-:Y:S01]  /*88b90*/  @P2 STG.E.U16 [R18.64], R25 ;  /* 0x0000001912002986 */ /* 0x0003e2000c101506 */
        /* <DEDUP_REMOVED lines=10> */
[----:B------:R-:W3:Y:S01]  /*88c40*/  LDL.LU R25, [R1+0x24] ;  /* 0x0000240001197983 */ /* 0x000ee20000300800 */
[----:B0-----:R-:W-:Y:S01]  /*88c50*/  IMAD.WIDE R16, R0, 0x2, R6 ;  /* 0x0000000200107825 */ /* 0x001fe200078e0206 */
[C---:B------:R-:W-:Y:S02]  /*88c60*/  IADD3 R20, R28.reuse, 0x26, RZ ;  /* 0x000000261c147810 */ /* 0x040fe40007ffe0ff */
[----:B-1----:R-:W-:Y:S02]  /*88c70*/  IADD3 R3, R28, 0x27, RZ ;  /* 0x000000271c037810 */ /* 0x002fe40007ffe0ff */
[----:B--2---:R0:W-:Y:S01]  /*88c80*/  @P2 STG.E.U16 [R16.64], R15 ;  /* 0x0000000f10002986 */ /* 0x0041e2000c101506 */
[----:B------:R-:W-:Y:S02]  /*88c90*/  ISETP.GE.AND P3, PT, R20, c[0x0][0x17c], PT ;  /* 0x00005f0014007a0c */ /* 0x000fe40003f66270 */
[----:B------:R-:W-:Y:S02]  /*88ca0*/  IADD3 R20, R0, c[0x0][0x198], RZ ;  /* 0x0000660000147a10 */ /* 0x000fe40007ffe0ff */
[----:B------:R-:W-:-:S02]  /*88cb0*/  ISETP.GE.AND P2, PT, R3, c[0x0][0x17c], PT ;  /* 0x00005f0003007a0c */ /* 0x000fc40003f46270 */
[----:B----4-:R-:W-:Y:S01]  /*88cc0*/  PRMT R3, R22, 0x7632, R3 ;  /* 0x0000763216037816 */ /* 0x010fe20000000003 */
[----:B0-----:R-:W-:Y:S01]  /*88cd0*/  IMAD.WIDE R16, R0, 0x2, R4 ;  /* 0x0000000200107825 */ /* 0x001fe200078e0204 */
[----:B------:R-:W-:Y:S02]  /*88ce0*/  PRMT R0, R15, 0x7632, R0 ;  /* 0x000076320f007816 */ /* 0x000fe40000000000 */
[----:B------:R-:W2:Y:S01]  /*88cf0*/  LDL.LU R15, [R1+0x54] ;  /* 0x00005400010f7983 */ /* 0x000ea20000300800 */
        /* <DEDUP_REMOVED lines=15> */
[----:B------:R-:W-:Y:S04]  /*88df0*/  @P5 STG.E.U16 [R16.64], R3 ;  /* 0x0000000310005986 */ /* 0x000fe8000c101506 */
[----:B----4-:R0:W-:Y:S04]  /*88e00*/  @P6 STG.E.U16 [R18.64], R22 ;  /* 0x0000001612006986 */ /* 0x0101e8000c101506 */
[----:B---3--:R-:W-:Y:S01]  /*88e10*/  @P4 STG.E.U16 [R20.64], R25 ;  /* 0x0000001914004986 */ /* 0x008fe2000c101506 */
[----:B------:R-:W-:-:S02]  /*88e20*/  ISETP.LT.AND P4, PT, R27, c[0x0][0x178], !P0 ;  /* 0x00005e001b007a0c */ /* 0x000fc40004781270 */
[----:B0-----:R-:W-:Y:S02]  /*88e30*/  IADD3 R18, R0, c[0x0][0x198], RZ ;  /* 0x0000660000127a10 */ /* 0x001fe40007ffe0ff */
[----:B------:R-:W-:-:S03]  /*88e40*/  PRMT R0, R22, 0x7632, R0 ;  /* 0x0000763216007816 */ /* 0x000fc60000000000 */
[----:B------:R-:W-:-:S06]  /*88e50*/  IMAD.WIDE R16, R18, 0x2, R6 ;  /* 0x0000000212107825 */ /* 0x000fcc00078e0206 */
[----:B------:R0:W-:Y:S04]  /*88e60*/  @P4 STG.E.U16 [R16.64], R0 ;  /* 0x0000000010004986 */ /* 0x0001e8000c101506 */
[----:B0-----:R-:W3:Y:S01]  /*88e70*/  LDL.LU R17, [R1+0x1e4] ;  /* 0x0001e40001117983 */ /* 0x001ee20000300800 */
[----:B------:R-:W-:Y:S02]  /*88e80*/  ISETP.LT.AND P0, PT, R26, c[0x0][0x178], !P0 ;  /* 0x00005e001a007a0c */ /* 0x000fe40004701270 */
[----:B------:R-:W-:Y:S02]  /*88e90*/  ISETP.LT.AND P6, PT, R27, c[0x0][0x178], !P3 ;  /* 0x00005e001b007a0c */ /* 0x000fe40005fc1270 */
[C---:B------:R-:W-:Y:S01]  /*88ea0*/  IADD3 R3, R18.reuse, c[0x0][0x198], RZ ;  /* 0x0000660012037a10 */ /* 0x040fe20007ffe0ff */
[----:B------:R-:W-:Y:S01]  /*88eb0*/  IMAD.WIDE R18, R18, 0x2, R4 ;  /* 0x0000000212127825 */ /* 0x000fe200078e0204 */
[----:B------:R-:W-:-:S02]  /*88ec0*/  ISETP.LT.AND P3, PT, R26, c[0x0][0x178], !P3 ;  /* 0x00005e001a007a0c */ /* 0x000fc40005f61270 */
[----:B------:R-:W-:Y:S01]  /*88ed0*/  PRMT R24, R25, 0x7632, R24 ;  /* 0x0000763219187816 */ /* 0x000fe20000000018 */
[----:B------:R-:W-:Y:S01]  /*88ee0*/  IMAD.WIDE R20, R3, 0x2, R6 ;  /* 0x0000000203147825 */ /* 0x000fe200078e0206 */
[----:B------:R-:W-:-:S03]  /*88ef0*/  IADD3 R23, R28, 0x29, RZ ;  /* 0x000000291c177810 */ /* 0x000fc60007ffe0ff */
[----:B------:R0:W-:Y:S01]  /*88f00*/  @P0 STG.E.U16 [R18.64], R24 ;  /* 0x0000001812000986 */ /* 0x0001e2000c101506 */
[----:B------:R-:W-:Y:S01]  /*88f10*/  ISETP.GE.AND P5, PT, R23, c[0x0][0x17c], PT ;  /* 0x00005f0017007a0c */ /* 0x000fe20003fa6270 */
[----:B------:R-:W-:Y:S01]  /*88f20*/  IMAD.WIDE R22, R3, 0x2, R4 ;  /* 0x0000000203167825 */ /* 0x000fe200078e0204 */
[----:B------:R-:W-:Y:S02]  /*88f30*/  IADD3 R25, R28, 0x2a, RZ ;  /* 0x0000002a1c197810 */ /* 0x000fe40007ffe0ff */
[----:B--2---:R-:W-:Y:S02]  /*88f40*/  PRMT R0, R15, 0x7632, R0 ;  /* 0x000076320f007816 */ /* 0x004fe40000000000 */
[----:B0-----:R-:W-:Y:S02]  /*88f50*/  IADD3 R18, R3, c[0x0][0x198], RZ ;  /* 0x0000660003127a10 */ /* 0x001fe40007ffe0ff */
[----:B------:R-:W-:Y:S02]  /*88f60*/  ISETP.GE.AND P4, PT, R25, c[0x0][0x17c], PT ;  /* 0x00005f0019007a0c */ /* 0x000fe40003f86270 */
[----:B------:R-:W2:Y:S04]  /*88f70*/  LDL.LU R25, [R1+0x204] ;  /* 0x0002040001197983 */ /* 0x000ea80000300800 */
[----:B---3--:R-:W-:Y:S01]  /*88f80*/  @P6 STG.E.U16 [R20.64], R17 ;  /* 0x0000001114006986 */ /* 0x008fe2000c101506 */
[----:B------:R-:W-:-:S02]  /*88f90*/  ISETP.LT.AND P6, PT, R27, c[0x0][0x178], !P2 ;  /* 0x00005e001b007a0c */ /* 0x000fc400057c1270 */
[----:B------:R-:W-:Y:S01]  /*88fa0*/  ISETP.LT.AND P2, PT, R26, c[0x0][0x178], !P2 ;  /* 0x00005e001a007a0c */ /* 0x000fe20005741270 */
[----:B------:R0:W-:Y:S02]  /*88fb0*/  @P3 STG.E.U16 [R22.64], R15 ;  /* 0x0000000f16003986 */ /* 0x0001e4000c101506 */
[----:B0-----:R-:W-:Y:S01]  /*88fc0*/  PRMT R22, R17, 0x7632, R22 ;  /* 0x0000763211167816 */ /* 0x001fe20000000016 */
[C---:B------:R-:W-:Y:S01]  /*88fd0*/  IMAD.WIDE R16, R18.reuse, 0x2, R6 ;  /* 0x0000000212107825 */ /* 0x040fe200078e0206 */
[C---:B------:R-:W-:Y:S01]  /*88fe0*/  IADD3 R23, R18.reuse, c[0x0][0x198], RZ ;  /* 0x0000660012177a10 */ /* 0x040fe20007ffe0ff */
[----:B------:R-:W3:Y:S02]  /*88ff0*/  LDL.LU R15, [R1+0xa4] ;  /* 0x0000a400010f7983 */ /* 0x000ee40000300800 */
[----:B------:R-:W-:-:S03]  /*89000*/  IMAD.WIDE R18, R18, 0x2, R4 ;  /* 0x0000000212127825 */ /* 0x000fc600078e0204 */
[----:B------:R0:W-:Y:S04]  /*89010*/  @P6 STG.E.U16 [R16.64], R22 ;  /* 0x0000001610006986 */ /* 0x0001e8000c101506 */
[----:B------:R1:W-:Y:S04]  /*89020*/  @P2 STG.E.U16 [R18.64], R0 ;  /* 0x0000000012002986 */ /* 0x0003e8000c101506 */
[----:B0-----:R-:W4:Y:S04]  /*89030*/  LDL.LU R22, [R1+0x64] ;  /* 0x0000640001167983 */ /* 0x001f280000300800 */
[----:B-1----:R-:W2:Y:S01]  /*89040*/  LDL.LU R19, [R1+0x1f4] ;  /* 0x0001f40001137983 */ /* 0x002ea20000300800 */
[----:B------:R-:W-:-:S02]  /*89050*/  ISETP.LT.AND P3, PT, R27, c[0x0][0x178], !P1 ;  /* 0x00005e001b007a0c */ /* 0x000fc40004f61270 */
[----:B------:R-:W-:Y:S02]  /*89060*/  IADD3 R20, R28, 0x2b, RZ ;  /* 0x0000002b1c147810 */ /* 0x000fe40007ffe0ff */
[----:B------:R-:W-:Y:S02]  /*89070*/  ISETP.LT.AND P1, PT, R26, c[0x0][0x178], !P1 ;  /* 0x00005e001a007a0c */ /* 0x000fe40004f21270 */
[----:B------:R-:W-:Y:S01]  /*89080*/  ISETP.GE.AND P0, PT, R20, c[0x0][0x17c], PT ;  /* 0x00005f0014007a0c */ /* 0x000fe20003f06270 */
[----:B------:R-:W-:Y:S01]  /*89090*/  IMAD.WIDE R20, R23, 0x2, R6 ;  /* 0x0000000217147825 */ /* 0x000fe200078e0206 */
[----:B------:R-:W-:Y:S02]  /*890a0*/  IADD3 R0, R28, 0x2d, RZ ;  /* 0x0000002d1c007810 */ /* 0x000fe40007ffe0ff */
[----:B------:R-:W-:Y:S01]  /*890b0*/  ISETP.LT.AND P2, PT, R27, c[0x0][0x178], !P5 ;  /* 0x00005e001b007a0c */ /* 0x000fe20006f41270 */
[----:B------:R-:W-:Y:S01]  /*890c0*/  IMAD.WIDE R16, R23, 0x2, R4 ;  /* 0x0000000217107825 */ /* 0x000fe200078e0204 */
[----:B------:R-:W-:-:S02]  /*890d0*/  ISETP.LT.AND P5, PT, R26, c[0x0][0x178], !P5 ;  /* 0x00005e001a007a0c */ /* 0x000fc40006fa1270 */
[----:B------:R-:W-:-:S04]  /*890e0*/  IADD3 R3, R28, 0x2c, RZ ;  /* 0x0000002c1c037810 */ /* 0x000fc80007ffe0ff */
[----:B------:R-:W-:Y:S01]  /*890f0*/  ISETP.GE.AND P6, PT, R3, c[0x0][0x17c], PT ;  /* 0x00005f0003007a0c */ /* 0x000fe20003fc6270 */
[----:B--2---:R0:W-:Y:S01]  /*89100*/  @P3 STG.E.U16 [R20.64], R19 ;  /* 0x0000001314003986 */ /* 0x0041e2000c101506 */
[----:B------:R-:W-:Y:S02]  /*89110*/  ISETP.GE.AND P3, PT, R0, c[0x0][0x17c], PT ;  /* 0x00005f0000007a0c */ /* 0x000fe40003f66270 */
[----:B------:R-:W-:Y:S02]  /*89120*/  IADD3 R0, R23, c[0x0][0x198], RZ ;  /* 0x0000660017007a10 */ /* 0x000fe40007ffe0ff */
[----:B------:R-:W2:Y:S01]  /*89130*/  LDL.LU R23, [R1+0x214] ;  /* 0x0002140001177983 */ /* 0x000ea20000300800 */
[----:B------:R-:W-:-:S03]  /*89140*/  PRMT R3, R19, 0x7632, R3 ;  /* 0x0000763213037816 */ /* 0x000fc60000000003 */
[----:B----4-:R1:W-:Y:S01]  /*89150*/  @P1 STG.E.U16 [R16.64], R22 ;  /* 0x0000001610001986 */ /* 0x0103e2000c101506 */
[----:B------:R-:W-:Y:S02]  /*89160*/  ISETP.LT.AND P1, PT, R27, c[0x0][0x178], !P4 ;  /* 0x00005e001b007a0c */ /* 0x000fe40006721270 */
[----:B0-----:R-:W-:Y:S01]  /*89170*/  PRMT R20, R22, 0x7632, R20 ;  /* 0x0000763216147816 */ /* 0x001fe20000000014 */
[----:B------:R-:W-:Y:S01]  /*89180*/  IMAD.WIDE R18, R0, 0x2, R6 ;  /* 0x0000000200127825 */ /* 0x000fe200078e0206 */
[----:B------:R-:W-:Y:S01]  /*89190*/  ISETP.LT.AND P4, PT, R26, c[0x0][0x178], !P4 ;  /* 0x00005e001a007a0c */ /* 0x000fe20006781270 */
[----:B-1----:R-:W4:Y:S02]  /*891a0*/  LDL.LU R22, [R1+0x94] ;  /* 0x0000940001167983 */ /* 0x002f240000300800 */
        /* <DEDUP_REMOVED lines=8> */
[----:B------:R0:W-:Y:S01]  /*89230*/  @P1 STG.E.U16 [R16.64], R25 ;  /* 0x0000001910001986 */ /* 0x0001e2000c101506 */
[----:B------:R-:W-:Y:S02]  /*89240*/  ISETP.GE.AND P1, PT, R3, c[0x0][0x17c], PT ;  /* 0x00005f0003007a0c */ /* 0x000fe40003f26270 */
[----:B---3--:R-:W-:Y:S01]  /*89250*/  PRMT R3, R15, 0x7632, R3 ;  /* 0x000076320f037816 */ /* 0x008fe20000000003 */
[----:B------:R1:W-:Y:S04]  /*89260*/  @P4 STG.E.U16 [R18.64], R15 ;  /* 0x0000000f12004986 */ /* 0x0003e8000c101506 */
[----:B0-----:R-:W3:Y:S04]  /*89270*/  LDL.LU R25, [R1+0x2b4] ;  /* 0x0002b40001197983 */ /* 0x001ee80000300800 */
[----:B-1----:R-:W3:Y:S01]  /*89280*/  LDL.LU R15, [R1+0xb4] ;  /* 0x0000b400010f7983 */ /* 0x002ee20000300800 */
        /* <DEDUP_REMOVED lines=20> */
[----:B--2---:R0:W-:Y:S02]  /*893d0*/  @P4 STG.E.U16 [R16.64], R23 ;  /* 0x0000001710004986 */ /* 0x0041e4000c101506 */
[----:B0-----:R-:W-:Y:S01]  /*893e0*/  IMAD.WIDE R16, R0, 0x2, R4 ;  /* 0x0000000200107825 */ /* 0x001fe200078e0204 */
[----:B------:R-:W-:-:S04]  /*893f0*/  PRMT R0, R23, 0x7632, R0 ;  /* 0x0000763217007816 */ /* 0x000fc80000000000 */
[----:B----4-:R0:W-:Y:S01]  /*89400*/  @P6 STG.E.U16 [R16.64], R22 ;  /* 0x0000001610006986 */ /* 0x0101e2000c101506 */
[----:B------:R-:W-:Y:S02]  /*89410*/  ISETP.LT.AND P6, PT, R27, c[0x0][0x178], !P2 ;  /* 0x00005e001b007a0c */ /* 0x000fe400057c1270 */
[----:B------:R-:W-:Y:S01]  /*89420*/  ISETP.LT.AND P2, PT, R26, c[0x0][0x178], !P2 ;  /* 0x00005e001a007a0c */ /* 0x000fe20005741270 */
[----:B------:R1:W-:Y:S01]  /*89430*/  @P0 STG.E.U16 [R18.64], R0 ;  /* 0x0000000012000986 */ /* 0x0003e2000c101506 */
[----:B------:R-:W-:Y:S02]  /*89440*/  ISETP.GE.AND P4, PT, R3, c[0x0][0x17c], PT ;  /* 0x00005f0003007a0c */ /* 0x000fe40003f86270 */
[----:B------:R-:W-:Y:S01]  /*89450*/  PRMT R3, R22, 0x7632, R3 ;  /* 0x0000763216037816 */ /* 0x000fe20000000003 */
[C---:B0-----:R-:W-:Y:S01]  /*89460*/  IMAD.WIDE R16, R20.reuse, 0x2, R4 ;  /* 0x0000000214107825 */ /* 0x041fe200078e0204 */
[----:B-1----:R-:W-:-:S04]  /*89470*/  IADD3 R0, R20, c[0x0][0x198], RZ ;  /* 0x0000660014007a10 */ /* 0x002fc80007ffe0ff */
[----:B------:R-:W-:Y:S01]  /*89480*/  @P3 STG.E.U16 [R16.64], R3 ;  /* 0x0000000310003986 */ /* 0x000fe2000c101506 */
[----:B------:R-:W-:-:S04]  /*89490*/  IMAD.WIDE R18, R0, 0x2, R6 ;  /* 0x0000000200127825 */ /* 0x000fc800078e0206 */
[C---:B------:R-:W-:Y:S01]  /*894a0*/  IMAD.WIDE R20, R0.reuse, 0x2, R4 ;  /* 0x0000000200147825 */ /* 0x040fe200078e0204 */
[----:B---3--:R0:W-:Y:S04]  /*894b0*/  @P6 STG.E.U16 [R18.64], R25 ;  /* 0x0000001912006986 */ /* 0x0081e8000c101506 */
[----:B------:R1:W-:Y:S01]  /*894c0*/  @P2 STG.E.U16 [R20.64], R15 ;  /* 0x0000000f14002986 */ /* 0x0003e2000c101506 */
[----:B------:R-:W-:Y:S02]  /*894d0*/  ISETP.LT.AND P2, PT, R27, c[0x0][0x178], !P1 ;  /* 0x00005e001b007a0c */ /* 0x000fe40004f41270 */
[----:B0-----:R-:W-:Y:S02]  /*894e0*/  IADD3 R18, R0, c[0x0][0x198], RZ ;  /* 0x0000660000127a10 */ /* 0x001fe40007ffe0ff */
[----:B------:R-:W-:-:S03]  /*894f0*/  PRMT R0, R25, 0x7632, R0 ;  /* 0x0000763219007816 */ /* 0x000fc60000000000 */
[----:B------:R-:W-:Y:S01]  /*89500*/  IMAD.WIDE R16, R18, 0x2, R6 ;  /* 0x0000000212107825 */ /* 0x000fe200078e0206 */
[----:B------:R-:W-:Y:S02]  /*89510*/  PRMT R24, R15, 0x7632, R24 ;  /* 0x000076320f187816 */ /* 0x000fe40000000018 */
[----:B-1----:R-:W2:Y:S04]  /*89520*/  LDL.LU R15, [R1+0xe4] ;  /* 0x0000e400010f7983 */ /* 0x002ea80000300800 */
        /* <DEDUP_REMOVED lines=14> */
[C---:B------:R-:W-:Y:S01]  /*89610*/  IMAD.WIDE R22, R3.reuse, 0x2, R4 ;  /* 0x0000000203167825 */ /* 0x040fe200078e0204 */
[----:B------:R-:W-:Y:S02]  /*89620*/  IADD3 R25, R28, 0x34, RZ ;  /* 0x000000341c197810 */ /* 0x000fe40007ffe0ff */
[----:B0-----:R-:W-:-:S02]  /*89630*/  IADD3 R18, R3, c[0x0][0x198], RZ ;  /* 0x0000660003127a10 */ /* 0x001fc40007ffe0ff */
[----:B------:R-:W-:Y:S02]  /*89640*/  ISETP.GE.AND P2, PT, R25, c[0x0][0x17c], PT ;  /* 0x00005f0019007a0c */ /* 0x000fe40003f46270 */
[----:B------:R-:W2:Y:S04]  /*89650*/  LDL.LU R25, [R1+0xd4] ;  /* 0x0000d40001197983 */ /* 0x000ea80000300800 */
[----:B---3--:R-:W-:Y:S01]  /*89660*/  @P6 STG.E.U16 [R20.64], R16 ;  /* 0x0000001014006986 */ /* 0x008fe2000c101506 */
[----:B------:R-:W-:-:S03]  /*89670*/  ISETP.LT.AND P6, PT, R27, c[0x0][0x178], !P4 ;  /* 0x00005e001b007a0c */ /* 0x000fc600067c1270 */
[----:B----4-:R0:W-:Y:S01]  /*89680*/  @P5 STG.E.U16 [R22.64], R17 ;  /* 0x0000001116005986 */ /* 0x0101e2000c101506 */
[----:B------:R-:W-:Y:S02]  /*89690*/  PRMT R0, R17, 0x7632, R0 ;  /* 0x0000763211007816 */ /* 0x000fe40000000000 */
[----:B0-----:R-:W-:Y:S01]  /*896a0*/  PRMT R22, R16, 0x7632, R22 ;  /* 0x0000763210167816 */ /* 0x001fe20000000016 */
[----:B------:R-:W-:-:S06]  /*896b0*/  IMAD.WIDE R16, R18, 0x2, R6 ;  /* 0x0000000212107825 */ /* 0x000fcc00078e0206 */
[----:B------:R0:W-:Y:S04]  /*896c0*/  @P6 STG.E.U16 [R16.64], R22 ;  /* 0x0000001610006986 */ /* 0x0001e8000c101506 */
[----:B0-----:R-:W3:Y:S01]  /*896d0*/  LDL.LU R22, [R1+0x2d4] ;  /* 0x0002d40001167983 */ /* 0x001ee20000300800 */
[----:B------:R-:W-:Y:S02]  /*896e0*/  ISETP.LT.AND P4, PT, R26, c[0x0][0x178], !P4 ;  /* 0x00005e001a007a0c */ /* 0x000fe40006781270 */
[----:B------:R-:W-:Y:S02]  /*896f0*/  ISETP.LT.AND P5, PT, R27, c[0x0][0x178], !P0 ;  /* 0x00005e001b007a0c */ /* 0x000fe400047a1270 */
[----:B------:R-:W-:Y:S02]  /*89700*/  IADD3 R20, R28, 0x35, RZ ;  /* 0x000000351c147810 */ /* 0x000fe40007ffe0ff */
[C---:B------:R-:W-:Y:S01]  /*89710*/  IADD3 R23, R18.reuse, c[0x0][0x198], RZ ;  /* 0x0000660012177a10 */ /* 0x040fe20007ffe0ff */
[----:B------:R-:W-:Y:S01]  /*89720*/  IMAD.WIDE R18, R18, 0x2, R4 ;  /* 0x0000000212127825 */ /* 0x000fe200078e0204 */
[----:B------:R-:W-:-:S03]  /*89730*/  ISETP.GE.AND P1, PT, R20, c[0x0][0x17c], PT ;  /* 0x00005f0014007a0c */ /* 0x000fc60003f26270 */
[C---:B------:R-:W-:Y:S02]  /*89740*/  IMAD.WIDE R20, R23.reuse, 0x2, R6 ;  /* 0x0000000217147825 */ /* 0x040fe400078e0206 */
[----:B------:R0:W-:Y:S02]  /*89750*/  @P4 STG.E.U16 [R18.64], R0 ;  /* 0x0000000012004986 */ /* 0x0001e4000c101506 */
[----:B------:R-:W-:Y:S01]  /*89760*/  IMAD.WIDE R16, R23, 0x2, R4 ;  /* 0x0000000217107825 */ /* 0x000fe200078e0204 */
[----:B------:R-:W-:Y:S02]  /*89770*/  ISETP.LT.AND P0, PT, R26, c[0x0][0x178], !P0 ;  /* 0x00005e001a007a0c */ /* 0x000fe40004701270 */
[C---:B0-----:R-:W-:Y:S02]  /*89780*/  IADD3 R0, R28.reuse, 0x37, RZ ;  /* 0x000000371c007810 */ /* 0x041fe40007ffe0ff */
[----:B------:R-:W-:-:S04]  /*89790*/  IADD3 R3, R28, 0x36, RZ ;  /* 0x000000361c037810 */ /* 0x000fc80007ffe0ff */
[----:B------:R-:W-:Y:S01]  /*897a0*/  ISETP.GE.AND P6, PT, R3, c[0x0][0x17c], PT ;  /* 0x00005f0003007a0c */ /* 0x000fe20003fc6270 */
[----:B---3--:R0:W-:Y:S01]  /*897b0*/  @P5 STG.E.U16 [R20.64], R22 ;  /* 0x0000001614005986 */ /* 0x0081e2000c101506 */
[----:B------:R-:W-:Y:S02]  /*897c0*/  ISETP.GE.AND P5, PT, R0, c[0x0][0x17c], PT ;  /* 0x00005f0000007a0c */ /* 0x000fe40003fa6270 */
[----:B------:R-:W-:Y:S02]  /*897d0*/  IADD3 R0, R23, c[0x0][0x198], RZ ;  /* 0x0000660017007a10 */ /* 0x000fe40007ffe0ff */
[----:B------:R-:W3:Y:S04]  /*897e0*/  LDL.LU R23, [R1+0x2e4] ;  /* 0x0002e40001177983 */ /* 0x000ee80000300800 */
[----:B--2---:R1:W-:Y:S01]  /*897f0*/  @P0 STG.E.U16 [R16.64], R15 ;  /* 0x0000000f10000986 */ /* 0x0043e2000c101506 */
[----:B0-----:R-:W-:-:S02]  /*89800*/  PRMT R20, R15, 0x7632, R20 ;  /* 0x000076320f147816 */ /* 0x001fc40000000014 */
[----:B------:R-:W-:Y:S01]  /*89810*/  PRMT R3, R22, 0x7632, R3 ;  /* 0x0000763216037816 */ /* 0x000fe20000000003 */
[----:B-1----:R-:W2:Y:S04]  /*89820*/  LDL.LU R15, [R1+0x374] ;  /* 0x00037400010f7983 */ /* 0x002ea80000300800 */
[----:B------:R-:W4:Y:S01]  /*89830*/  LDL.LU R22, [R1+0xf4] ;  /* 0x0000f40001167983 */ /* 0x000f220000300800 */
[C---:B------:R-:W-:Y:S02]  /*89840*/  ISETP.LT.AND P4, PT, R27.reuse, c[0x0][0x178], !P3 ;  /* 0x00005e001b007a0c */ /* 0x040fe40005f81270 */
[----:B------:R-:W-:Y:S01]  /*89850*/  ISETP.LT.AND P3, PT, R26, c[0x0][0x178], !P3 ;  /* 0x00005e001a007a0c */ /* 0x000fe20005f61270 */
[----:B------:R-:W-:Y:S01]  /*89860*/  IMAD.WIDE R18, R0, 0x2, R6 ;  /* 0x0000000200127825 */ /* 0x000fe200078e0206 */
[----:B------:R-:W-:-:S02]  /*89870*/  ISETP.LT.AND P0, PT, R27, c[0x0][0x178], !P2 ;  /* 0x00005e001b007a0c */ /* 0x000fc40005701270 */
[----:B------:R-:W-:Y:S01]  /*89880*/  ISETP.LT.AND P2, PT, R26, c[0x0][0x178], !P2 ;  /* 0x00005e001a007a0c */ /* 0x000fe20005741270 */
[C---:B------:R-:W-:Y:S01]  /*89890*/  IMAD.WIDE R16, R0.reuse, 0x2, R4 ;  /* 0x0000000200107825 */ /* 0x040fe200078e0204 */
[----:B------:R-:W-:-:S05]  /*898a0*/  IADD3 R0, R0, c[0x0][0x198], RZ ;  /* 0x0000660000007a10 */ /* 0x000fca0007ffe0ff */
[----:B------:R0:W-:Y:S04]  /*898b0*/  @P4 STG.E.U16 [R18.64], R3 ;  /* 0x0000000312004986 */ /* 0x0001e8000c101506 */
[----:B------:R1:W-:Y:S01]  /*898c0*/  @P3 STG.E.U16 [R16.64], R20 ;  /* 0x0000001410003986 */ /* 0x0003e2000c101506 */
[----:B------:R-:W-:Y:S02]  /*898d0*/  ISETP.LT.AND P3, PT, R27, c[0x0][0x178], !P1 ;  /* 0x00005e001b007a0c */ /* 0x000fe40004f61270 */
        /* <DEDUP_REMOVED lines=87> */
[C---:B------:R-:W-:Y:S01]  /*89e50*/  IMAD.WIDE R20, R23.reuse, 0x2, R6 ;  /* 0x0000000217147825 */ /* 0x040fe200078e0206 */
[C---:B------:R-:W-:Y:S02]  /*89e60*/  IADD3 R0, R28.reuse, 0x41, RZ ;  /* 0x000000411c007810 */ /* 0x040fe40007ffe0ff */
[----:B------:R-:W-:Y:S01]  /*89e70*/  IADD3 R3, R28, 0x40, RZ ;  /* 0x000000401c037810 */ /* 0x000fe20007ffe0ff */
[----:B------:R-:W-:Y:S01]  /*89e80*/  IMAD.WIDE R16, R23, 0x2, R4 ;  /* 0x0000000217107825 */ /* 0x000fe200078e0204 */
[----:B------:R-:W-:-:S02]  /*89e90*/  ISETP.GE.AND P2, PT, R0, c[0x0][0x17c], PT ;  /* 0x00005f0000007a0c */ /* 0x000fc40003f46270 */
[----:B------:R-:W-:Y:S02]  /*89ea0*/  IADD3 R0, R23, c[0x0][0x198], RZ ;  /* 0x0000660017007a10 */ /* 0x000fe40007ffe0ff */
[----:B------:R-:W3:Y:S01]  /*89eb0*/  LDL.LU R23, [R1+0x48] ;  /* 0x0000480001177983 */ /* 0x000ee20000300800 */
[----:B------:R-:W-:-:S03]  /*89ec0*/  ISETP.GE.AND P6, PT, R3, c[0x0][0x17c], PT ;  /* 0x00005f0003007a0c */ /* 0x000fc60003fc6270 */
[----:B--2---:R0:W-:Y:S01]  /*89ed0*/  @P3 STG.E.U16 [R20.64], R19 ;  /* 0x0000001314003986 */ /* 0x0041e2000c101506 */
[----:B------:R-:W-:Y:S02]  /*89ee0*/  ISETP.LT.AND P3, PT, R27, c[0x0][0x178], !P5 ;  /* 0x00005e001b007a0c */ /* 0x000fe40006f61270 */
[C---:B------:R-:W-:Y:S01]  /*89ef0*/  ISETP.LT.AND P5, PT, R26.reuse, c[0x0][0x178], !P5 ;  /* 0x00005e001a007a0c */ /* 0x040fe20006fa1270 */
[----:B----4-:R1:W-:Y:S01]  /*89f00*/  @P1 STG.E.U16 [R16.64], R22 ;  /* 0x0000001610001986 */ /* 0x0103e2000c101506 */
[----:B------:R-:W-:Y:S02]  /*89f10*/  PRMT R3, R19, 0x7632, R3 ;  /* 0x0000763213037816 */ /* 0x000fe40000000003 */
[----:B------:R-:W-:Y:S02]  /*89f20*/  ISETP.LT.AND P1, PT, R27, c[0x0][0x178], !P4 ;  /* 0x00005e001b007a0c */ /* 0x000fe40006721270 */
[----:B------:R-:W-:Y:S02]  /*89f30*/  ISETP.LT.AND P4, PT, R26, c[0x0][0x178], !P4 ;  /* 0x00005e001a007a0c */ /* 0x000fe40006781270 */
[----:B0-----:R-:W-:Y:S01]  /*89f40*/  PRMT R20, R22, 0x7632, R20 ;  /* 0x0000763216147816 */ /* 0x001fe20000000014 */
[C---:B------:R-:W-:Y:S01]  /*89f50*/  IMAD.WIDE R18, R0.reuse, 0x2, R6 ;  /* 0x0000000200127825 */ /* 0x040fe200078e0206 */
[----:B-1----:R-:W2:Y:S03]  /*89f60*/  LDL.LU R22, [R1+0x18] ;  /* 0x0000180001167983 */ /* 0x002ea60000300800 */
[C-C-:B------:R-:W-:Y:S01]  /*89f70*/  IMAD.WIDE R16, R0.reuse, 0x2, R4.reuse ;  /* 0x0000000200107825 */ /* 0x140fe200078e0204 */
[----:B------:R-:W-:Y:S01]  /*89f80*/  IADD3 R0, R0, c[0x0][0x198], RZ ;  /* 0x0000660000007a10 */ /* 0x000fe20007ffe0ff */
[----:B------:R0:W-:Y:S04]  /*89f90*/  @P3 STG.E.U16 [R18.64], R3 ;  /* 0x0000000312003986 */ /* 0x0001e8000c101506 */
[----:B------:R1:W-:Y:S01]  /*89fa0*/  @P5 STG.E.U16 [R16.64], R20 ;  /* 0x0000001410005986 */ /* 0x0003e2000c101506 */
[----:B0-----:R-:W-:Y:S01]  /*89fb0*/  IADD3 R3, R28, 0x43, RZ ;  /* 0x000000431c037810 */ /* 0x001fe20007ffe0ff */
[----:B------:R-:W-:-:S04]  /*89fc0*/  IMAD.WIDE R18, R0, 0x2, R4 ;  /* 0x0000000200127825 */ /* 0x000fc800078e0204 */
[----:B-1----:R-:W-:Y:S01]  /*89fd0*/  IMAD.WIDE R16, R0, 0x2, R6 ;  /* 0x0000000200107825 */ /* 0x002fe200078e0206 */
[----:B---3--:R-:W-:-:S04]  /*89fe0*/  PRMT R20, R15, 0x7632, R20 ;  /* 0x000076320f147816 */ /* 0x008fc80000000014 */
[----:B------:R0:W-:Y:S01]  /*89ff0*/  @P1 STG.E.U16 [R16.64], R25 ;  /* 0x0000001910001986 */ /* 0x0001e2000c101506 */
[----:B------:R-:W-:Y:S02]  /*8a000*/  ISETP.GE.AND P1, PT, R3, c[0x0][0x17c], PT ;  /* 0x00005f0003007a0c */ /* 0x000fe40003f26270 */
[----:B------:R-:W-:Y:S01]  /*8a010*/  PRMT R3, R25, 0x7632, R3 ;  /* 0x0000763219037816 */ /* 0x000fe20000000003 */
[----:B------:R1:W-:Y:S04]  /*8a020*/  @P4 STG.E.U16 [R18.64], R15 ;  /* 0x0000000f12004986 */ /* 0x0003e8000c101506 */
[----:B0-----:R-:W3:Y:S04]  /*8a030*/  LDL.LU R25, [R1+0x78] ;  /* 0x0000780001197983 */ /* 0x001ee80000300800 */
        /* <DEDUP_REMOVED lines=12> */
[----:B------:R-:W-:Y:S01]  /*8a100*/  IADD3 R21, R28, 0x42, RZ ;  /* 0x000000421c157810 */ /* 0x000fe20007ffe0ff */
[C---:B0-----:R-:W-:Y:S01]  /*8a110*/  IMAD.WIDE R16, R0.reuse, 0x2, R6 ;  /* 0x0000000200107825 */ /* 0x041fe200078e0206 */
[----:B-1----:R-:W-:-:S04]  /*8a120*/  IADD3 R20, R0, c[0x0][0x198], RZ ;  /* 0x0000660000147a10 */ /* 0x002fc80007ffe0ff */
[----:B------:R0:W-:Y:S01]  /*8a130*/  @P4 STG.E.U16 [R16.64], R23 ;  /* 0x0000001710004986 */ /* 0x0001e2000c101506 */
[----:B------:R-:W-:Y:S02]  /*8a140*/  ISETP.GE.AND P3, PT, R21, c[0x0][0x17c], PT ;  /* 0x00005f0015007a0c */ /* 0x000fe40003f66270 */
[----:B------:R-:W-:Y:S01]  /*8a150*/  IADD3 R3, R28, 0x44, RZ ;  /* 0x000000441c037810 */ /* 0x000fe20007ffe0ff */
[----:B------:R-:W-:Y:S01]  /*8a160*/  IMAD.WIDE R18, R20, 0x2, R6 ;  /* 0x0000000214127825 */ /* 0x000fe200078e0206 */
[----:B------:R-:W-:-:S03]  /*8a170*/  ISETP.LT.AND P2, PT, R26, c[0x0][0x178], !P2 ;  /* 0x00005e001a007a0c */ /* 0x000fc60005741270 */
[----:B0-----:R-:W-:Y:S01]  /*8a180*/  IMAD.WIDE R16, R0, 0x2, R4 ;  /* 0x0000000200107825 */ /* 0x001fe200078e0204 */
[----:B------:R-:W-:Y:S02]  /*8a190*/  PRMT R0, R23, 0x7632, R0 ;  /* 0x0000763217007816 */ /* 0x000fe40000000000 */
[----:B------:R-:W-:Y:S02]  /*8a1a0*/  ISETP.GE.AND P5, PT, R3, c[0x0][0x17c], PT ;  /* 0x00005f0003007a0c */ /* 0x000fe40003fa6270 */
[----:B------:R-:W-:-:S04]  /*8a1b0*/  IADD3 R3, R28, 0x45, RZ ;  /* 0x000000451c037810 */ /* 0x000fc80007ffe0ff */
[----:B------:R-:W-:Y:S01]  /*8a1c0*/  ISETP.GE.AND P4, PT, R3, c[0x0][0x17c], PT ;  /* 0x00005f0003007a0c */ /* 0x000fe20003f86270 */
[----:B--2---:R0:W-:Y:S01]  /*8a1d0*/  @P6 STG.E.U16 [R16.64], R22 ;  /* 0x0000001610006986 */ /* 0x0041e2000c101506 */
[----:B------:R-:W-:Y:S02]  /*8a1e0*/  ISETP.LT.AND P6, PT, R27, c[0x0][0x178], !P3 ;  /* 0x00005e001b007a0c */ /* 0x000fe40005fc1270 */
[----:B------:R-:W-:Y:S01]  /*8a1f0*/  ISETP.LT.AND P3, PT, R26, c[0x0][0x178], !P3 ;  /* 0x00005e001a007a0c */ /* 0x000fe20005f61270 */
[----:B------:R1:W-:Y:S01]  /*8a200*/  @P0 STG.E.U16 [R18.64], R0 ;  /* 0x0000000012000986 */ /* 0x0003e2000c101506 */
[----:B------:R-:W-:Y:S01]  /*8a210*/  PRMT R3, R22, 0x7632, R3 ;  /* 0x0000763216037816 */ /* 0x000fe20000000003 */
[C---:B0-----:R-:W-:Y:S01]  /*8a220*/  IMAD.WIDE R16, R20.reuse, 0x2, R4 ;  /* 0x0000000214107825 */ /* 0x041fe200078e0204 */
[----:B-1----:R-:W-:-:S04]  /*8a230*/  IADD3 R0, R20, c[0x0][0x198], RZ ;  /* 0x0000660014007a10 */ /* 0x002fc80007ffe0ff */
[----:B------:R-:W-:Y:S01]  /*8a240*/  @P2 STG.E.U16 [R16.64], R3 ;  /* 0x0000000310002986 */ /* 0x000fe2000c101506 */
[----:B------:R-:W-:-:S04]  /*8a250*/  IMAD.WIDE R18, R0, 0x2, R6 ;  /* 0x0000000200127825 */ /* 0x000fc800078e0206 */
[C---:B------:R-:W-:Y:S01]  /*8a260*/  IMAD.WIDE R20, R0.reuse, 0x2, R4 ;  /* 0x0000000200147825 */ /* 0x040fe200078e0204 */
[----:B---3--:R0:W-:Y:S04]  /*8a270*/  @P6 STG.E.U16 [R18.64], R25 ;  /* 0x0000001912006986 */ /* 0x0081e8000c101506 */
[----:B----4-:R1:W-:Y:S01]  /*8a280*/  @P3 STG.E.U16 [R20.64], R15 ;  /* 0x0000000f14003986 */ /* 0x0103e2000c101506 */
        /* <DEDUP_REMOVED lines=11> */
[----:B------:R-:W-:Y:S02]  /*8a340*/  ISETP.LT.AND P5, PT, R26, c[0x0][0x178], !P5 ;  /* 0x00005e001a007a0c */ /* 0x000fe40006fa1270 */
[----:B------:R-:W-:Y:S02]  /*8a350*/  IADD3 R3, R18, c[0x0][0x198], RZ ;  /* 0x0000660012037a10 */ /* 0x000fe40007ffe0ff */
[C---:B------:R-:W-:Y:S02]  /*8a360*/  IADD3 R22, R28.reuse, 0x46, RZ ;  /* 0x000000461c167810 */ /* 0x040fe40007ffe0ff */
[----:B------:R-:W-:Y:S01]  /*8a370*/  IADD3 R23, R28, 0x47, RZ ;  /* 0x000000471c177810 */ /* 0x000fe20007ffe0ff */
[----:B------:R-:W-:Y:S01]  /*8a380*/  IMAD.WIDE R18, R18, 0x2, R4 ;  /* 0x0000000212127825 */ /* 0x000fe200078e0204 */
[----:B------:R-:W-:-:S02]  /*8a390*/  ISETP.GE.AND P0, PT, R22, c[0x0][0x17c], PT ;  /* 0x00005f0016007a0c */ /* 0x000fc40003f06270 */
[----:B------:R-:W-:Y:S01]  /*8a3a0*/  ISETP.GE.AND P2, PT, R23, c[0x0][0x17c], PT ;  /* 0x00005f0017007a0c */ /* 0x000fe20003f46270 */
[C---:B------:R-:W-:Y:S01]  /*8a3b0*/  IMAD.WIDE R20, R3.reuse, 0x2, R6 ;  /* 0x0000000203147825 */ /* 0x040fe200078e0206 */
[----:B------:R0:W-:Y:S03]  /*8a3c0*/  @P1 STG.E.U16 [R18.64], R24 ;  /* 0x0000001812001986 */ /* 0x0001e6000c101506 */
[C---:B------:R-:W-:Y:S01]  /*8a3d0*/  IMAD.WIDE R22, R3.reuse, 0x2, R4 ;  /* 0x0000000203167825 */ /* 0x040fe200078e0204 */
[----:B------:R-:W-:Y:S02]  /*8a3e0*/  IADD3 R25, R28, 0x48, RZ ;  /* 0x000000481c197810 */ /* 0x000fe40007ffe0ff */
[----:B0-----:R-:W-:Y:S02]  /*8a3f0*/  IADD3 R18, R3, c[0x0][0x198], RZ ;  /* 0x0000660003127a10 */ /* 0x001fe40007ffe0ff */
[----:B------:R-:W-:-:S02]  /*8a400*/  ISETP.GE.AND P3, PT, R25, c[0x0][0x17c], PT ;  /* 0x00005f0019007a0c */ /* 0x000fc40003f66270 */
[----:B------:R-:W2:Y:S04]  /*8a410*/  LDL.LU R25, [R1+0x68] ;  /* 0x0000680001197983 */ /* 0x000ea80000300800 */
[----:B---3--:R-:W-:Y:S04]  /*8a420*/  @P6 STG.E.U16 [R20.64], R16 ;  /* 0x0000001014006986 */ /* 0x008fe8000c101506 */
[----:B----4-:R0:W-:Y:S01]  /*8a430*/  @P5 STG.E.U16 [R22.64], R17 ;  /* 0x0000001116005986 */ /* 0x0101e2000c101506 */
[----:B------:R-:W-:Y:S02]  /*8a440*/  ISETP.LT.AND P5, PT, R27, c[0x0][0x178], !P4 ;  /* 0x00005e001b007a0c */ /* 0x000fe400067a1270 */
[----:B------:R-:W-:-:S02]  /*8a450*/  PRMT R0, R16, 0x7632, R0 ;  /* 0x0000763210007816 */ /* 0x000fc40000000000 */
[----:B0-----:R-:W-:Y:S01]  /*8a460*/  PRMT R22, R17, 0x7632, R22 ;  /* 0x0000763211167816 */ /* 0x001fe20000000016 */
[----:B------:R-:W-:Y:S01]  /*8a470*/  IMAD.WIDE R16, R18, 0x2, R6 ;  /* 0x0000000212107825 */ /* 0x000fe200078e0206 */
[----:B------:R-:W-:-:S07]  /*8a480*/  IADD3 R23, R28, 0x4a, RZ ;  /* 0x0000004a1c177810 */ /* 0x000fce0007ffe0ff */
[----:B------:R-:W-:Y:S01]  /*8a490*/  @P5 STG.E.U16 [R16.64], R0 ;  /* 0x0000000010005986 */ /* 0x000fe2000c101506 */
[----:B------:R-:W-:-:S03]  /*8a4a0*/  ISETP.GE.AND P5, PT, R23, c[0x0][0x17c], PT ;  /* 0x00005f0017007a0c */ /* 0x000fc60003fa6270 */
[----:B------:R-:W3:Y:S01]  /*8a4b0*/  LDL.LU R23, [R1+0x1e8] ;  /* 0x0001e80001177983 */ /* 0x000ee20000300800 */
[----:B------:R-:W-:Y:S02]  /*8a4c0*/  ISETP.LT.AND P4, PT, R26, c[0x0][0x178], !P4 ;  /* 0x00005e001a007a0c */ /* 0x000fe40006781270 */
[C---:B------:R-:W-:Y:S01]  /*8a4d0*/  IADD3 R3, R18.reuse, c[0x0][0x198], RZ ;  /* 0x0000660012037a10 */ /* 0x040fe20007ffe0ff */
[----:B------:R-:W-:Y:S01]  /*8a4e0*/  IMAD.WIDE R18, R18, 0x2, R4 ;  /* 0x0000000212127825 */ /* 0x000fe200078e0204 */
[----:B------:R-:W-:Y:S02]  /*8a4f0*/  ISETP.LT.AND P6, PT, R27, c[0x0][0x178], !P0 ;  /* 0x00005e001b007a0c */ /* 0x000fe400047c1270 */
[----:B------:R-:W-:Y:S02]  /*8a500*/  ISETP.LT.AND P0, PT, R26, c[0x0][0x178], !P0 ;  /* 0x00005e001a007a0c */ /* 0x000fe40004701270 */
[----:B------:R-:W-:-:S05]  /*8a510*/  IADD3 R20, R28, 0x49, RZ ;  /* 0x000000491c147810 */ /* 0x000fca0007ffe0ff */
[----:B------:R0:W-:Y:S01]  /*8a520*/  @P4 STG.E.U16 [R18.64], R22 ;  /* 0x0000001612004986 */ /* 0x0001e2000c101506 */
[----:B------:R-:W-:Y:S01]  /*8a530*/  ISETP.GE.AND P1, PT, R20, c[0x0][0x17c], PT ;  /* 0x00005f0014007a0c */ /* 0x000fe20003f26270 */
[C---:B------:R-:W-:Y:S02]  /*8a540*/  IMAD.WIDE R20, R3.reuse, 0x2, R6 ;  /* 0x0000000203147825 */ /* 0x040fe400078e0206 */
[----:B0-----:R-:W4:Y:S02]  /*8a550*/  LDL.LU R22, [R1+0x1f8] ;  /* 0x0001f80001167983 */ /* 0x001f240000300800 */
[----:B------:R-:W-:Y:S01]  /*8a560*/  IMAD.WIDE R16, R3, 0x2, R4 ;  /* 0x0000000203107825 */ /* 0x000fe200078e0204 */
[----:B------:R-:W-:Y:S02]  /*8a570*/  IADD3 R0, R28, 0x4b, RZ ;  /* 0x0000004b1c007810 */ /* 0x000fe40007ffe0ff */
[----:B------:R-:W-:Y:S02]  /*8a580*/  ISETP.LT.AND P4, PT, R27, c[0x0][0x178], !P2 ;  /* 0x00005e001b007a0c */ /* 0x000fe40005781270 */
[----:B------:R-:W-:Y:S01]  /*8a590*/  ISETP.LT.AND P2, PT, R26, c[0x0][0x178], !P2 ;  /* 0x00005e001a007a0c */ /* 0x000fe20005741270 */
[----:B---3--:R0:W-:Y:S04]  /*8a5a0*/  @P6 STG.E.U16 [R20.64], R23 ;  /* 0x0000001714006986 */ /* 0x0081e8000c101506 */
[----:B--2---:R1:W-:Y:S01]  /*8a5b0*/  @P0 STG.E.U16 [R16.64], R15 ;  /* 0x0000000f10000986 */ /* 0x0043e2000c101506 */
[----:B------:R-:W-:-:S02]  /*8a5c0*/  ISETP.GE.AND P6, PT, R0, c[0x0][0x17c], PT ;  /* 0x00005f0000007a0c */ /* 0x000fc40003fc6270 */
[----:B------:R-:W-:Y:S02]  /*8a5d0*/  IADD3 R0, R3, c[0x0][0x198], RZ ;  /* 0x0000660003007a10 */ /* 0x000fe40007ffe0ff */
[----:B0-----:R-:W-:Y:S02]  /*8a5e0*/  PRMT R20, R15, 0x7632, R20 ;  /* 0x000076320f147816 */ /* 0x001fe40000000014 */
[----:B-1----:R-:W2:Y:S01]  /*8a5f0*/  LDL.LU R15, [R1+0x208] ;  /* 0x00020800010f7983 */ /* 0x002ea20000300800 */
[----:B------:R-:W-:-:S03]  /*8a600*/  PRMT R3, R23, 0x7632, R3 ;  /* 0x0000763217037816 */ /* 0x000fc60000000003 */
[----:B------:R-:W3:Y:S01]  /*8a610*/  LDL.LU R23, [R1+0xa8] ;  /* 0x0000a80001177983 */ /* 0x000ee20000300800 */
        /* <DEDUP_REMOVED lines=9> */
[----:B0-----:R-:W-:Y:S01]  /*8a6b0*/  IMAD.WIDE R16, R0, 0x2, R6 ;  /* 0x0000000200107825 */ /* 0x001fe200078e0206 */
[----:B------:R-:W-:-:S03]  /*8a6c0*/  IADD3 R3, R28, 0x4d, RZ ;  /* 0x0000004d1c037810 */ /* 0x000fc60007ffe0ff */
[C---:B-1----:R-:W-:Y:S01]  /*8a6d0*/  IMAD.WIDE R18, R0.reuse, 0x2, R4 ;  /* 0x0000000200127825 */ /* 0x042fe200078e0204 */
[----:B------:R-:W-:Y:S01]  /*8a6e0*/  IADD3 R0, R0, c[0x0][0x198], RZ ;  /* 0x0000660000007a10 */ /* 0x000fe20007ffe0ff */
[----:B----4-:R0:W-:Y:S01]  /*8a6f0*/  @P0 STG.E.U16 [R16.64], R22 ;  /* 0x0000001610000986 */ /* 0x0101e2000c101506 */
[----:B------:R-:W-:Y:S02]  /*8a700*/  ISETP.GE.AND P0, PT, R3, c[0x0][0x17c], PT ;  /* 0x00005f0003007a0c */ /* 0x000fe40003f06270 */
[----:B------:R-:W-:Y:S01]  /*8a710*/  PRMT R3, R22, 0x7632, R3 ;  /* 0x0000763216037816 */ /* 0x000fe20000000003 */
[----:B------:R1:W-:Y:S01]  /*8a720*/  @P3 STG.E.U16 [R18.64], R25 ;  /* 0x0000001912003986 */ /* 0x0003e2000c101506 */
[----:B------:R-:W-:Y:S02]  /*8a730*/  ISETP.LT.AND P3, PT, R27, c[0x0][0x178], !P5 ;  /* 0x00005e001b007a0c */ /* 0x000fe40006f61270 */
[----:B------:R-:W-:Y:S01]  /*8a740*/  PRMT R20, R25, 0x7632, R20 ;  /* 0x0000763219147816 */ /* 0x000fe20000000014 */
[----:B0-----:R-:W-:-:S04]  /*8a750*/  IMAD.WIDE R16, R0, 0x2, R6 ;  /* 0x0000000200107825 */ /* 0x001fc800078e0206 */
[C---:B-1----:R-:W-:Y:S01]  /*8a760*/  IMAD.WIDE R18, R0.reuse, 0x2, R4 ;  /* 0x0000000200127825 */ /* 0x042fe200078e0204 */
[----:B------:R-:W-:Y:S01]  /*8a770*/  IADD3 R0, R0, c[0x0][0x198], RZ ;  /* 0x0000660000007a10 */ /* 0x000fe20007ffe0ff */
[----:B------:R0:W-:Y:S01]  /*8a780*/  @P2 STG.E.U16 [R16.64], R3 ;  /* 0x0000000310002986 */ /* 0x0001e2000c101506 */
[----:B------:R-:W-:-:S03]  /*8a790*/  ISETP.LT.AND P5, PT, R26, c[0x0][0x178], !P5 ;  /* 0x00005e001a007a0c */ /* 0x000fc60006fa1270 */
[----:B------:R1:W-:Y:S01]  /*8a7a0*/  @P1 STG.E.U16 [R18.64], R20 ;  /* 0x0000001412001986 */ /* 0x0003e2000c101506 */
[----:B------:R-:W-:Y:S02]  /*8a7b0*/  ISETP.LT.AND P1, PT, R27, c[0x0][0x178], !P6 ;  /* 0x00005e001b007a0c */ /* 0x000fe40007721270 */
[----:B------:R-:W-:Y:S01]  /*8a7c0*/  IADD3 R22, R28, 0x50, RZ ;  /* 0x000000501c167810 */ /* 0x000fe20007ffe0ff */
[----:B------:R-:W4:Y:S01]  /*8a7d0*/  LDL.LU R25, [R1+0x98] ;  /* 0x0000980001197983 */ /* 0x000f220000300800 */
[C---:B0-----:R-:W-:Y:S01]  /*8a7e0*/  IMAD.WIDE R16, R0.reuse, 0x2, R6 ;  /* 0x0000000200107825 */ /* 0x041fe200078e0206 */
[----:B-1----:R-:W-:-:S05]  /*8a7f0*/  IADD3 R20, R0, c[0x0][0x198], RZ ;  /* 0x0000660000147a10 */ /* 0x002fca0007ffe0ff */
[----:B------:R-:W-:Y:S01]  /*8a800*/  IMAD.WIDE R18, R20, 0x2, R6 ;  /* 0x0000000214127825 */ /* 0x000fe200078e0206 */
[----:B--2---:R0:W-:Y:S03]  /*8a810*/  @P3 STG.E.U16 [R16.64], R15 ;  /* 0x0000000f10003986 */ /* 0x0041e6000c101506 */
[----:B0-----:R-:W-:Y:S01]  /*8a820*/  IMAD.WIDE R16, R0, 0x2, R4 ;  /* 0x0000000200107825 */ /* 0x001fe200078e0204 */
[----:B------:R-:W-:Y:S02]  /*8a830*/  PRMT R0, R15, 0x7632, R0 ;  /* 0x000076320f007816 */ /* 0x000fe40000000000 */
[----:B------:R-:W2:Y:S04]  /*8a840*/  LDL.LU R15, [R1+0xb8] ;  /* 0x0000b800010f7983 */ /* 0x000ea80000300800 */
[----:B---3--:R-:W-:Y:S04]  /*8a850*/  @P5 STG.E.U16 [R16.64], R23 ;  /* 0x0000001710005986 */ /* 0x008fe8000c101506 */
[----:B------:R0:W-:Y:S01]  /*8a860*/  @P1 STG.E.U16 [R18.64], R0 ;  /* 0x0000000012001986 */ /* 0x0001e2000c101506 */
[----:B------:R-:W-:-:S03]  /*8a870*/  ISETP.GE.AND P1, PT, R22, c[0x0][0x17c], PT ;  /* 0x00005f0016007a0c */ /* 0x000fc60003f26270 */
[----:B------:R-:W3:Y:S01]  /*8a880*/  LDL.LU R22, [R1+0x218] ;  /* 0x0002180001167983 */ /* 0x000ee20000300800 */
[C---:B------:R-:W-:Y:S02]  /*8a890*/  IADD3 R21, R28.reuse, 0x4c, RZ ;  /* 0x0000004c1c157810 */ /* 0x040fe40007ffe0ff */
[----:B------:R-:W-:Y:S02]  /*8a8a0*/  IADD3 R3, R28, 0x4e, RZ ;  /* 0x0000004e1c037810 */ /* 0x000fe40007ffe0ff */
[----:B------:R-:W-:Y:S02]  /*8a8b0*/  ISETP.GE.AND P4, PT, R21, c[0x0][0x17c], PT ;  /* 0x00005f0015007a0c */ /* 0x000fe40003f86270 */
[----:B------:R-:W-:Y:S02]  /*8a8c0*/  ISETP.LT.AND P6, PT, R26, c[0x0][0x178], !P6 ;  /* 0x00005e001a007a0c */ /* 0x000fe400077c1270 */
[----:B------:R-:W-:Y:S02]  /*8a8d0*/  ISETP.LT.AND P5, PT, R27, c[0x0][0x178], !P4 ;  /* 0x00005e001b007a0c */ /* 0x000fe400067a1270 */
[----:B------:R-:W-:-:S02]  /*8a8e0*/  ISETP.GE.AND P2, PT, R3, c[0x0][0x17c], PT ;  /* 0x00005f0003007a0c */ /* 0x000fc40003f46270 */
[----:B------:R-:W-:Y:S02]  /*8a8f0*/  IADD3 R3, R28, 0x4f, RZ ;  /* 0x0000004f1c037810 */ /* 0x000fe40007ffe0ff */
[C---:B0-----:R-:W-:Y:S01]  /*8a900*/  IADD3 R0, R20.reuse, c[0x0][0x198], RZ ;  /* 0x0000660014007a10 */ /* 0x041fe20007ffe0ff */
[----:B------:R-:W-:Y:S01]  /*8a910*/  IMAD.WIDE R16, R20, 0x2, R4 ;  /* 0x0000000214107825 */ /* 0x000fe200078e0204 */
[----:B------:R-:W-:Y:S02]  /*8a920*/  ISETP.GE.AND P3, PT, R3, c[0x0][0x17c], PT ;  /* 0x00005f0003007a0c */ /* 0x000fe40003f66270 */
[----:B------:R-:W-:Y:S01]  /*8a930*/  PRMT R3, R23, 0x7632, R3 ;  /* 0x0000763217037816 */ /* 0x000fe20000000003 */
[----:B------:R-:W-:Y:S01]  /*8a940*/  IMAD.WIDE R18, R0, 0x2, R6 ;  /* 0x0000000200127825 */ /* 0x000fe200078e0206 */
[----:B------:R-:W-:-:S03]  /*8a950*/  ISETP.LT.AND P4, PT, R26, c[0x0][0x178], !P4 ;  /* 0x00005e001a007a0c */ /* 0x000fc60006781270 */
[----:B------:R-:W-:Y:S01]  /*8a960*/  @P6 STG.E.U16 [R16.64], R3 ;  /* 0x0000000310006986 */ /* 0x000fe2000c101506 */
[C---:B------:R-:W-:Y:S01]  /*8a970*/  IMAD.WIDE R20, R0.reuse, 0x2, R4 ;  /* 0x0000000200147825 */ /* 0x040fe200078e0204 */
[----:B----4-:R-:W-:Y:S02]  /*8a980*/  PRMT R24, R25, 0x7632, R24 ;  /* 0x0000763219187816 */ /* 0x010fe40000000018 */
[----:B---3--:R0:W-:Y:S01]  /*8a990*/  @P5 STG.E.U16 [R18.64], R22 ;  /* 0x0000001612005986 */ /* 0x0081e2000c101506 */
[----:B------:R-:W-:Y:S02]  /*8a9a0*/  ISETP.LT.AND P5, PT, R27, c[0x0][0x178], !P0 ;  /* 0x00005e001b007a0c */ /* 0x000fe400047a1270 */
[----:B0-----:R-:W-:Y:S02]  /*8a9b0*/  IADD3 R18, R0, c[0x0][0x198], RZ ;  /* 0x0000660000127a10 */ /* 0x001fe40007ffe0ff */
[----:B------:R-:W-:-:S03]  /*8a9c0*/  PRMT R0, R22, 0x7632, R0 ;  /* 0x0000763216007816 */ /* 0x000fc60000000000 */
[----:B------:R-:W-:Y:S01]  /*8a9d0*/  IMAD.WIDE R16, R18, 0x2, R6 ;  /* 0x0000000212107825 */ /* 0x000fe200078e0206 */
[----:B------:R-:W-:Y:S01]  /*8a9e0*/  @P4 STG.E.U16 [R20.64], R25 ;  /* 0x0000001914004986 */ /* 0x000fe2000c101506 */
[----:B------:R-:W-:-:S04]  /*8a9f0*/  ISETP.LT.AND P0, PT, R26, c[0x0][0x178], !P0 ;  /* 0x00005e001a007a0c */ /* 0x000fc80004701270 */
[----:B------:R0:W-:Y:S01]  /*8aa00*/  @P5 STG.E.U16 [R16.64], R0 ;  /* 0x0000000010005986 */ /* 0x0001e2000c101506 */
[C---:B------:R-:W-:Y:S01]  /*8aa10*/  IADD3 R3, R18.reuse, c[0x0][0x198], RZ ;  /* 0x0000660012037a10 */ /* 0x040fe20007ffe0ff */
[----:B------:R-:W-:Y:S02]  /*8aa20*/  IMAD.WIDE R18, R18, 0x2, R4 ;  /* 0x0000000212127825 */ /* 0x000fe400078e0204 */
[----:B0-----:R-:W3:Y:S01]  /*8aa30*/  LDL.LU R17, [R1+0x2b8] ;  /* 0x0002b80001117983 */ /* 0x001ee20000300800 */
[----:B------:R-:W-:-:S04]  /*8aa40*/  IADD3 R25, R28, 0x52, RZ ;  /* 0x000000521c197810 */ /* 0x000fc80007ffe0ff */
[----:B------:R0:W-:Y:S01]  /*8aa50*/  @P0 STG.E.U16 [R18.64], R24 ;  /* 0x0000001812000986 */ /* 0x0001e2000c101506 */
[----:B------:R-:W-:-:S03]  /*8aa60*/  ISETP.GE.AND P5, PT, R25, c[0x0][0x17c], PT ;  /* 0x00005f0019007a0c */ /* 0x000fc60003fa6270 */
[----:B------:R-:W4:Y:S04]  /*8aa70*/  LDL.LU R25, [R1+0xc8] ;  /* 0x0000c80001197983 */ /* 0x000f280000300800 */
[----:B0-----:R-:W4:Y:S01]  /*8aa80*/  LDL.LU R24, [R1+0x2c8] ;  /* 0x0002c80001187983 */ /* 0x001f220000300800 */
[C---:B------:R-:W-:Y:S02]  /*8aa90*/  ISETP.LT.AND P4, PT, R27.reuse, c[0x0][0x178], !P2 ;  /* 0x00005e001b007a0c */ /* 0x040fe40005781270 */
[C---:B------:R-:W-:Y:S02]  /*8aaa0*/  ISETP.LT.AND P2, PT, R26.reuse, c[0x0][0x178], !P2 ;  /* 0x00005e001a007a0c */ /* 0x040fe40005741270 */
[----:B------:R-:W-:Y:S01]  /*8aab0*/  ISETP.LT.AND P0, PT, R27, c[0x0][0x178], !P3 ;  /* 0x00005e001b007a0c */ /* 0x000fe20005f01270 */
[----:B------:R-:W-:Y:S01]  /*8aac0*/  IMAD.WIDE R20, R3, 0x2, R6 ;  /* 0x0000000203147825 */ /* 0x000fe200078e0206 */
[----:B------:R-:W-:-:S02]  /*8aad0*/  ISETP.LT.AND P3, PT, R26, c[0x0][0x178], !P3 ;  /* 0x00005e001a007a0c */ /* 0x000fc40005f61270 */
[----:B------:R-:W-:Y:S02]  /*8aae0*/  IADD3 R23, R28, 0x51, RZ ;  /* 0x000000511c177810 */ /* 0x000fe40007ffe0ff */
[----:B------:R-:W-:Y:S02]  /*8aaf0*/  IADD3 R16, R3, c[0x0][0x198], RZ ;  /* 0x0000660003107a10 */ /* 0x000fe40007ffe0ff */
[----:B------:R-:W-:Y:S01]  /*8ab00*/  ISETP.GE.AND P6, PT, R23, c[0x0][0x17c], PT ;  /* 0x00005f0017007a0c */ /* 0x000fe20003fc6270 */
[----:B------:R-:W-:Y:S01]  /*8ab10*/  IMAD.WIDE R22, R3, 0x2, R4 ;  /* 0x0000000203167825 */ /* 0x000fe200078e0204 */
[C---:B------:R-:W-:Y:S02]  /*8ab20*/  IADD3 R0, R16.reuse, c[0x0][0x198], RZ ;  /* 0x0000660010007a10 */ /* 0x040fe40007ffe0ff */
[----:B--2---:R-:W-:Y:S01]  /*8ab30*/  PRMT R3, R15, 0x7632, R3 ;  /* 0x000076320f037816 */ /* 0x004fe20000000003 */
[----:B------:R-:W-:Y:S01]  /*8ab40*/  IMAD.WIDE R18, R16, 0x2, R6 ;  /* 0x0000000210127825 */ /* 0x000fe200078e0206 */
[----:B---3--:R0:W-:Y:S01]  /*8ab50*/  @P4 STG.E.U16 [R20.64], R17 ;  /* 0x0000001114004986 */ /* 0x0081e2000c101506 */
[----:B------:R-:W-:-:S02]  /*8ab60*/  ISETP.LT.AND P4, PT, R27, c[0x0][0x178], !P1 ;  /* 0x00005e001b007a0c */ /* 0x000fc40004f81270 */
[----:B------:R-:W-:Y:S01]  /*8ab70*/  ISETP.LT.AND P1, PT, R26, c[0x0][0x178], !P1 ;  /* 0x00005e001a007a0c */ /* 0x000fe20004f21270 */
[----:B------:R1:W-:Y:S01]  /*8ab80*/  @P2 STG.E.U16 [R22.64], R15 ;  /* 0x0000000f16002986 */ /* 0x0003e2000c101506 */
[----:B0-----:R-:W-:Y:S01]  /*8ab90*/  PRMT R20, R17, 0x7632, R20 ;  /* 0x0000763211147816 */ /* 0x001fe20000000014 */
[----:B------:R-:W-:Y:S01]  /*8aba0*/  IMAD.WIDE R16, R16, 0x2, R4 ;  /* 0x0000000210107825 */ /* 0x000fe200078e0204 */
[----:B------:R-:W-:Y:S01]  /*8abb0*/  IADD3 R21, R28, 0x53, RZ ;  /* 0x000000531c157810 */ /* 0x000fe20007ffe0ff */
[----:B-1----:R-:W2:Y:S04]  /*8abc0*/  LDL.LU R15, [R1+0x2d8] ;  /* 0x0002d800010f7983 */ /* 0x002ea80000300800 */
[----:B------:R0:W-:Y:S04]  /*8abd0*/  @P0 STG.E.U16 [R18.64], R20 ;  /* 0x0000001412000986 */ /* 0x0001e8000c101506 */
[----:B------:R1:W-:Y:S01]  /*8abe0*/  @P3 STG.E.U16 [R16.64], R3 ;  /* 0x0000000310003986 */ /* 0x0003e2000c101506 */
[----:B------:R-:W-:Y:S01]  /*8abf0*/  ISETP.LT.AND P3, PT, R27, c[0x0][0x178], !P6 ;  /* 0x00005e001b007a0c */ /* 0x000fe20007761270 */
[----:B0-----:R-:W-:-:S04]  /*8ac00*/  IMAD.WIDE R18, R0, 0x2, R6 ;  /* 0x0000000200127825 */ /* 0x001fc800078e0206 */
[C---:B-1----:R-:W-:Y:S01]  /*8ac10*/  IMAD.WIDE R16, R0.reuse, 0x2, R4 ;  /* 0x0000000200107825 */ /* 0x042fe200078e0204 */
[----:B------:R-:W-:Y:S01]  /*8ac20*/  IADD3 R0, R0, c[0x0][0x198], RZ ;  /* 0x0000660000007a10 */ /* 0x000fe20007ffe0ff */
[----:B----4-:R0:W-:Y:S01]  /*8ac30*/  @P4 STG.E.U16 [R18.64], R24 ;  /* 0x0000001812004986 */ /* 0x0101e2000c101506 */
[----:B------:R-:W-:Y:S02]  /*8ac40*/  ISETP.GE.AND P2, PT, R21, c[0x0][0x17c], PT ;  /* 0x00005f0015007a0c */ /* 0x000fe40003f46270 */
[----:B------:R-:W-:Y:S01]  /*8ac50*/  IADD3 R3, R28, 0x55, RZ ;  /* 0x000000551c037810 */ /* 0x000fe20007ffe0ff */
[----:B------:R1:W-:Y:S01]  /*8ac60*/  @P1 STG.E.U16 [R16.64], R25 ;  /* 0x0000001910001986 */ /* 0x0003e2000c101506 */
[----:B------:R-:W-:Y:S02]  /*8ac70*/  PRMT R21, R24, 0x7632, R21 ;  /* 0x0000763218157816 */ /* 0x000fe40000000015 */
[----:B------:R-:W-:Y:S02]  /*8ac80*/  ISETP.GE.AND P4, PT, R3, c[0x0][0x17c], PT ;  /* 0x00005f0003007a0c */ /* 0x000fe40003f86270 */
[----:B------:R-:W-:Y:S01]  /*8ac90*/  PRMT R3, R25, 0x7632, R3 ;  /* 0x0000763219037816 */ /* 0x000fe20000000003 */
[----:B0-----:R-:W3:Y:S01]  /*8aca0*/  LDL.LU R24, [R1+0x2e8] ;  /* 0x0002e80001187983 */ /* 0x001ee20000300800 */
[----:B-1----:R-:W-:-:S03]  /*8acb0*/  IMAD.WIDE R16, R0, 0x2, R6 ;  /* 0x0000000200107825 */ /* 0x002fc600078e0206 */
[----:B------:R-:W4:Y:S04]  /*8acc0*/  LDL.LU R25, [R1+0xd8] ;  /* 0x0000d80001197983 */ /* 0x000f280000300800 */
[----:B------:R0:W-:Y:S04]  /*8acd0*/  @P3 STG.E.U16 [R16.64], R21 ;  /* 0x0000001510003986 */ /* 0x0001e8000c101506 */
[----:B0-----:R-:W4:Y:S01]  /*8ace0*/  LDL.LU R21, [R1+0xe8] ;  /* 0x0000e80001157983 */ /* 0x001f220000300800 */
[----:B------:R-:W-:Y:S01]  /*8acf0*/  ISETP.LT.AND P6, PT, R26, c[0x0][0x178], !P6 ;  /* 0x00005e001a007a0c */ /* 0x000fe200077c1270 */
[----:B------:R-:W-:Y:S01]  /*8ad00*/  IMAD.WIDE R18, R0, 0x2, R4 ;  /* 0x0000000200127825 */ /* 0x000fe200078e0204 */
[----:B------:R-:W-:-:S02]  /*8ad10*/  ISETP.LT.AND P1, PT, R27, c[0x0][0x178], !P5 ;  /* 0x00005e001b007a0c */ /* 0x000fc40006f21270 */
[----:B------:R-:W-:Y:S02]  /*8ad20*/  ISETP.LT.AND P5, PT, R26, c[0x0][0x178], !P5 ;  /* 0x00005e001a007a0c */ /* 0x000fe40006fa1270 */
[----:B------:R-:W-:Y:S02]  /*8ad30*/  IADD3 R16, R0, c[0x0][0x198], RZ ;  /* 0x0000660000107a10 */ /* 0x000fe40007ffe0ff */
[----:B------:R-:W-:Y:S02]  /*8ad40*/  IADD3 R20, R28, 0x56, RZ ;  /* 0x000000561c147810 */ /* 0x000fe40007ffe0ff */
[----:B------:R-:W-:-:S03]  /*8ad50*/  IADD3 R0, R16, c[0x0][0x198], RZ ;  /* 0x0000660010007a10 */ /* 0x000fc60007ffe0ff */
[----:B------:R0:W-:Y:S01]  /*8ad60*/  @P6 STG.E.U16 [R18.64], R3 ;  /* 0x0000000312006986 */ /* 0x0001e2000c101506 */
[----:B------:R-:W-:Y:S02]  /*8ad70*/  ISETP.LT.AND P6, PT, R27, c[0x0][0x178], !P2 ;  /* 0x00005e001b007a0c */ /* 0x000fe400057c1270 */
[----:B------:R-:W-:Y:S02]  /*8ad80*/  ISETP.LT.AND P2, PT, R26, c[0x0][0x178], !P2 ;  /* 0x00005e001a007a0c */ /* 0x000fe40005741270 */
[----:B------:R-:W-:Y:S02]  /*8ad90*/  IADD3 R22, R28, 0x54, RZ ;  /* 0x000000541c167810 */ /* 0x000fe40007ffe0ff */
[----:B------:R-:W-:Y:S01]  /*8ada0*/  ISETP.GE.AND P3, PT, R20, c[0x0][0x17c], PT ;  /* 0x00005f0014007a0c */ /* 0x000fe20003f66270 */
[----:B0-----:R-:W-:Y:S01]  /*8adb0*/  IMAD.WIDE R18, R16, 0x2, R6 ;  /* 0x0000000210127825 */ /* 0x001fe200078e0206 */
[----:B------:R-:W-:-:S03]  /*8adc0*/  IADD3 R3, R28, 0x57, RZ ;  /* 0x000000571c037810 */ /* 0x000fc60007ffe0ff */
[----:B------:R-:W-:Y:S01]  /*8add0*/  IMAD.WIDE R16, R16, 0x2, R4 ;  /* 0x0000000210107825 */ /* 0x000fe200078e0204 */
[----:B------:R-:W-:Y:S01]  /*8ade0*/  ISETP.GE.AND P0, PT, R22, c[0x0][0x17c], PT ;  /* 0x00005f0016007a0c */ /* 0x000fe20003f06270 */
[----:B--2---:R0:W-:Y:S01]  /*8adf0*/  @P1 STG.E.U16 [R18.64], R15 ;  /* 0x0000000f12001986 */ /* 0x0041e2000c101506 */
[----:B------:R-:W-:Y:S02]  /*8ae00*/  PRMT R20, R15, 0x7632, R20 ;  /* 0x000076320f147816 */ /* 0x000fe40000000014 */
[----:B------:R-:W-:Y:S01]  /*8ae10*/  ISETP.GE.AND P1, PT, R3, c[0x0][0x17c], PT ;  /* 0x00005f0003007a0c */ /* 0x000fe20003f26270 */
[----:B0-----:R-:W-:Y:S01]  /*8ae20*/  IMAD.WIDE R18, R0, 0x2, R6 ;  /* 0x0000000200127825 */ /* 0x001fe200078e0206 */
[----:B------:R-:W2:Y:S01]  /*8ae30*/  LDL.LU R15, [R1+0x23dc] ;  /* 0x0023dc00010f7983 */ /* 0x000ea20000300800 */
[----:B---3--:R-:W-:-:S03]  /*8ae40*/  PRMT R22, R24, 0x7632, R22 ;  /* 0x0000763218167816 */ /* 0x008fc60000000016 */
[----:B----4-:R0:W-:Y:S01]  /*8ae50*/  @P5 STG.E.U16 [R16.64], R21 ;  /* 0x0000001510005986 */ /* 0x0101e2000c101506 */
[----:B------:R-:W-:Y:S02]  /*8ae60*/  PRMT R3, R21, 0x7632, R3 ;  /* 0x0000763215037816 */ /* 0x000fe40000000003 */
[----:B------:R-:W-:Y:S01]  /*8ae70*/  ISETP.LT.AND P5, PT, R27, c[0x0][0x178], !P0 ;  /* 0x00005e001b007a0c */ /* 0x000fe200047a1270 */
[----:B------:R1:W-:Y:S01]  /*8ae80*/  @P6 STG.E.U16 [R18.64], R20 ;  /* 0x0000001412006986 */ /* 0x0003e2000c101506 */
[----:B------:R-:W-:Y:S01]  /*8ae90*/  ISETP.LT.AND P0, PT, R26, c[0x0][0x178], !P0 ;  /* 0x00005e001a007a0c */ /* 0x000fe20004701270 */
[C---:B0-----:R-:W-:Y:S01]  /*8aea0*/  IMAD.WIDE R16, R0.reuse, 0x2, R4 ;  /* 0x0000000200107825 */ /* 0x041fe200078e0204 */
[----:B-1----:R-:W-:-:S04]  /*8aeb0*/  IADD3 R19, R0, c[0x0][0x198], RZ ;  /* 0x0000660000137a10 */ /* 0x002fc80007ffe0ff */
[----:B------:R0:W-:Y:S01]  /*8aec0*/  @P2 STG.E.U16 [R16.64], R3 ;  /* 0x0000000310002986 */ /* 0x0001e2000c101506 */
[----:B------:R-:W-:Y:S02]  /*8aed0*/  ISETP.LT.AND P2, PT, R27, c[0x0][0x178], !P4 ;  /* 0x00005e001b007a0c */ /* 0x000fe40006741270 */
[----:B------:R-:W-:-:S04]  /*8aee0*/  IADD3 R18, R28, 0x58, RZ ;  /* 0x000000581c127810 */ /* 0x000fc80007ffe0ff */
[----:B------:R-:W-:Y:S02]  /*8aef0*/  ISETP.GE.AND P6, PT, R18, c[0x0][0x17c], PT ;  /* 0x00005f0012007a0c */ /* 0x000fe40003fc6270 */
[C---:B0-----:R-:W-:Y:S01]  /*8af00*/  IADD3 R3, R19.reuse, c[0x0][0x198], RZ ;  /* 0x0000660013037a10 */ /* 0x041fe20007ffe0ff */
[----:B------:R-:W-:-:S04]  /*8af10*/  IMAD.WIDE R16, R19, 0x2, R6 ;  /* 0x0000000213107825 */ /* 0x000fc800078e0206 */
[----:B------:R-:W-:Y:S01]  /*8af20*/  IMAD.WIDE R18, R19, 0x2, R4 ;  /* 0x0000000213127825 */ /* 0x000fe200078e0204 */
[----:B------:R-:W-:Y:S03]  /*8af30*/  @P5 STG.E.U16 [R16.64], R24 ;  /* 0x0000001810005986 */ /* 0x000fe6000c101506 */
[----:B------:R-:W-:Y:S01]  /*8af40*/  IMAD.WIDE R20, R3, 0x2, R6 ;  /* 0x0000000203147825 */ /* 0x000fe200078e0206 */
[----:B------:R-:W-:Y:S04]  /*8af50*/  @P0 STG.E.U16 [R18.64], R25 ;  /* 0x0000001912000986 */ /* 0x000fe8000c101506 */
[----:B------:R0:W-:Y:S04]  /*8af60*/  @P2 STG.E.U16 [R20.64], R22 ;  /* 0x0000001614002986 */ /* 0x0001e8000c101506 */
[----:B0-----:R-:W3:Y:S04]  /*8af70*/  LDL.LU R22, [R1+0x378] ;  /* 0x0003780001167983 */ /* 0x001ee80000300800 */
[----:B------:R-:W4:Y:S04]  /*8af80*/  LDL.LU R21, [R1+0xf8] ;  /* 0x0000f80001157983 */ /* 0x000f280000300800 */
[----:B------:R-:W2:Y:S01]  /*8af90*/  LDL.LU R24, [R1+0x388] ;  /* 0x0003880001187983 */ /* 0x000ea20000300800 */
[----:B------:R-:W-:-:S03]  /*8afa0*/  PRMT R20, R25, 0x7632, R20 ;  /* 0x0000763219147816 */ /* 0x000fc60000000014 */
[----:B------:R-:W2:Y:S01]  /*8afb0*/  LDL.LU R25, [R1+0x108] ;  /* 0x0001080001197983 */ /* 0x000ea20000300800 */
[----:B------:R-:W-:Y:S02]  /*8afc0*/  ISETP.LT.AND P4, PT, R26, c[0x0][0x178], !P4 ;  /* 0x00005e001a007a0c */ /* 0x000fe40006781270 */
[----:B------:R-:W-:Y:S02]  /*8afd0*/  IADD3 R0, R28, 0x59, RZ ;  /* 0x000000591c007810 */ /* 0x000fe40007ffe0ff */
[----:B------:R-:W-:Y:S01]  /*8afe0*/  ISETP.LT.AND P0, PT, R27, c[0x0][0x178], !P3 ;  /* 0x00005e001b007a0c */ /* 0x000fe20005f01270 */
[C---:B------:R-:W-:Y:S01]  /*8aff0*/  IMAD.WIDE R16, R3.reuse, 0x2, R4 ;  /* 0x0000000203107825 */ /* 0x040fe200078e0204 */
[----:B------:R-:W-:Y:S02]  /*8b000*/  ISETP.GE.AND P5, PT, R0, c[0x0][0x17c], PT ;  /* 0x00005f0000007a0c */ /* 0x000fe40003fa6270 */
[----:B------:R-:W-:Y:S02]  /*8b010*/  IADD3 R0, R3, c[0x0][0x198], RZ ;  /* 0x0000660003007a10 */ /* 0x000fe40007ffe0ff */
[----:B------:R-:W-:-:S02]  /*8b020*/  ISETP.LT.AND P3, PT, R26, c[0x0][0x178], !P3 ;  /* 0x00005e001a007a0c */ /* 0x000fc40005f61270 */
[----:B------:R-:W-:Y:S01]  /*8b030*/  ISETP.LT.AND P2, PT, R27, c[0x0][0x178], !P1 ;  /* 0x00005e001b007a0c */ /* 0x000fe20004f41270 */
[----:B------:R-:W-:Y:S01]  /*8b040*/  IMAD.WIDE R18, R0, 0x2, R6 ;  /* 0x0000000200127825 */ /* 0x000fe200078e0206 */
[----:B------:R0:W-:Y:S01]  /*8b050*/  @P4 STG.E.U16 [R16.64], R20 ;  /* 0x0000001410004986 */ /* 0x0001e2000c101506 */
[----:B------:R-:W-:Y:S02]  /*8b060*/  IADD3 R3, R28, 0x5a, RZ ;  /* 0x0000005a1c037810 */ /* 0x000fe40007ffe0ff */
[----:B------:R-:W-:Y:S02]  /*8b070*/  ISETP.LT.AND P1, PT, R26, c[0x0][0x178], !P1 ;  /* 0x00005e001a007a0c */ /* 0x000fe40004f21270 */
[C---:B0-----:R-:W-:Y:S01]  /*8b080*/  IADD3 R20, R0.reuse, c[0x0][0x198], RZ ;  /* 0x0000660000147a10 */ /* 0x041fe20007ffe0ff */
[----:B------:R-:W-:Y:S01]  /*8b090*/  IMAD.WIDE R16, R0, 0x2, R4 ;  /* 0x0000000200107825 */ /* 0x000fe200078e0204 */
[----:B------:R-:W-:Y:S02]  /*8b0a0*/  ISETP.GE.AND P4, PT, R3, c[0x0][0x17c], PT ;  /* 0x00005f0003007a0c */ /* 0x000fe40003f86270 */
[----:B------:R-:W-:Y:S01]  /*8b0b0*/  IADD3 R3, R28, 0x5b, RZ ;  /* 0x0000005b1c037810 */ /* 0x000fe20007ffe0ff */
[----:B---3--:R0:W-:Y:S01]  /*8b0c0*/  @P0 STG.E.U16 [R18.64], R22 ;  /* 0x0000001612000986 */ /* 0x0081e2000c101506 */
[----:B------:R-:W-:-:S03]  /*8b0d0*/  PRMT R0, R22, 0x7632, R0 ;  /* 0x0000763216007816 */ /* 0x000fc60000000000 */
[----:B----4-:R1:W-:Y:S01]  /*8b0e0*/  @P3 STG.E.U16 [R16.64], R21 ;  /* 0x0000001510003986 */ /* 0x0103e2000c101506 */
[----:B------:R-:W-:Y:S01]  /*8b0f0*/  ISETP.LT.AND P3, PT, R27, c[0x0][0x178], !P6 ;  /* 0x00005e001b007a0c */ /* 0x000fe20007761270 */
[----:B0-----:R-:W-:Y:S01]  /*8b100*/  IMAD.WIDE R18, R20, 0x2, R6 ;  /* 0x0000000214127825 */ /* 0x001fe200078e0206 */
[----:B------:R-:W-:-:S04]  /*8b110*/  ISETP.GE.AND P0, PT, R3, c[0x0][0x17c], PT ;  /* 0x00005f0003007a0c */ /* 0x000fc80003f06270 */
[----:B------:R0:W-:Y:S01]  /*8b120*/  @P2 STG.E.U16 [R18.64], R0 ;  /* 0x0000000012002986 */ /* 0x0001e2000c101506 */
[----:B------:R-:W-:Y:S01]  /*8b130*/  PRMT R3, R21, 0x7632, R3 ;  /* 0x0000763215037816 */ /* 0x000fe20000000003 */
[----:B-1----:R-:W-:Y:S01]  /*8b140*/  IMAD.WIDE R16, R20, 0x2, R4 ;  /* 0x0000000214107825 */ /* 0x002fe200078e0204 */
[----:B------:R-:W-:Y:S02]  /*8b150*/  ISETP.LT.AND P6, PT, R26, c[0x0][0x178], !P6 ;  /* 0x00005e001a007a0c */ /* 0x000fe400077c1270 */
[----:B0-----:R-:W-:Y:S02]  /*8b160*/  IADD3 R0, R20, c[0x0][0x198], RZ ;  /* 0x0000660014007a10 */ /* 0x001fe40007ffe0ff */
[----:B------:R-:W-:Y:S01]  /*8b170*/  @P1 STG.E.U16 [R16.64], R3 ;  /* 0x0000000310001986 */ /* 0x000fe2000c101506 */
[----:B------:R-:W-:Y:S02]  /*8b180*/  IADD3 R21, R28, 0x5c, RZ ;  /* 0x0000005c1c157810 */ /* 0x000fe40007ffe0ff */
[----:B------:R-:W-:-:S02]  /*8b190*/  IMAD.WIDE R18, R0, 0x2, R6 ;  /* 0x0000000200127825 */ /* 0x000fc400078e0206 */
[----:B------:R-:W-:-:S03]  /*8b1a0*/  ISETP.GE.AND P2, PT, R21, c[0x0][0x17c], PT ;  /* 0x00005f0015007a0c */ /* 0x000fc60003f46270 */
[----:B--2---:R0:W-:Y:S01]  /*8b1b0*/  @P3 STG.E.U16 [R18.64], R24 ;  /* 0x0000001812003986 */ /* 0x0041e2000c101506 */
[----:B------:R-:W-:Y:S01]  /*8b1c0*/  ISETP.LT.AND P3, PT, R27, c[0x0][0x178], !P5 ;  /* 0x00005e001b007a0c */ /* 0x000fe20006f61270 */
[----:B------:R-:W-:Y:S01]  /*8b1d0*/  IMAD.WIDE R20, R0, 0x2, R4 ;  /* 0x0000000200147825 */ /* 0x000fe200078e0204 */
[----:B------:R-:W-:Y:S02]  /*8b1e0*/  IADD3 R22, R28, 0x5d, RZ ;  /* 0x0000005d1c167810 */ /* 0x000fe40007ffe0ff */
[----:B------:R-:W-:Y:S02]  /*8b1f0*/  PRMT R23, R24, 0x7632, R23 ;  /* 0x0000763218177816 */ /* 0x000fe40000000017 */
[----:B------:R1:W-:Y:S01]  /*8b200*/  @P6 STG.E.U16 [R20.64], R25 ;  /* 0x0000001914006986 */ /* 0x0003e2000c101506 */
[----:B0-----:R-:W-:-:S03]  /*8b210*/  IADD3 R18, R0, c[0x0][0x198], RZ ;  /* 0x0000660000127a10 */ /* 0x001fc60007ffe0ff */
[----:B------:R-:W2:Y:S01]  /*8b220*/  LDL.LU R24, [R1+0x3a8] ;  /* 0x0003a80001187983 */ /* 0x000ea20000300800 */
[----:B------:R-:W-:Y:S02]  /*8b230*/  ISETP.GE.AND P1, PT, R22, c[0x0][0x17c], PT ;  /* 0x00005f0016007a0c */ /* 0x000fe40003f26270 */
[----:B------:R-:W-:Y:S01]  /*8b240*/  IADD3 R22, R28, 0x5e, RZ ;  /* 0x0000005e1c167810 */ /* 0x000fe20007ffe0ff */
[----:B-1----:R-:W-:Y:S01]  /*8b250*/  IMAD.WIDE R20, R18, 0x2, R6 ;  /* 0x0000000212147825 */ /* 0x002fe200078e0206 */
[----:B------:R-:W-:Y:S02]  /*8b260*/  PRMT R3, R25, 0x7632, R3 ;  /* 0x0000763219037816 */ /* 0x000fe40000000003 */
[----:B------:R-:W3:Y:S04]  /*8b270*/  LDL.LU R25, [R1+0x118] ;  /* 0x0001180001197983 */ /* 0x000ee80000300800 */
[----:B------:R0:W-:Y:S01]  /*8b280*/  @P3 STG.E.U16 [R20.64], R23 ;  /* 0x0000001714003986 */ /* 0x0001e2000c101506 */
[----:B------:R-:W-:-:S03]  /*8b290*/  ISETP.GE.AND P3, PT, R22, c[0x0][0x17c], PT ;  /* 0x00005f0016007a0c */ /* 0x000fc60003f66270 */
[----:B0-----:R-:W4:Y:S04]  /*8b2a0*/  LDL.LU R23, [R1+0x128] ;  /* 0x0001280001177983 */ /* 0x001f280000300800 */
[----:B------:R-:W2:Y:S01]  /*8b2b0*/  LDL.LU R22, [R1+0x398] ;  /* 0x0003980001167983 */ /* 0x000ea20000300800 */
[----:B------:R-:W-:Y:S02]  /*8b2c0*/  ISETP.LT.AND P5, PT, R26, c[0x0][0x178], !P5 ;  /* 0x00005e001a007a0c */ /* 0x000fe40006fa1270 */
[----:B------:R-:W-:Y:S02]  /*8b2d0*/  ISETP.LT.AND P6, PT, R27, c[0x0][0x178], !P4 ;  /* 0x00005e001b007a0c */ /* 0x000fe400067c1270 */
[C---:B------:R-:W-:Y:S01]  /*8b2e0*/  IADD3 R0, R18.reuse, c[0x0][0x198], RZ ;  /* 0x0000660012007a10 */ /* 0x040fe20007ffe0ff */
[----:B------:R-:W-:Y:S01]  /*8b2f0*/  IMAD.WIDE R18, R18, 0x2, R4 ;  /* 0x0000000212127825 */ /* 0x000fe200078e0204 */
[----:B------:R-:W-:-:S03]  /*8b300*/  ISETP.LT.AND P4, PT, R26, c[0x0][0x178], !P4 ;  /* 0x00005e001a007a0c */ /* 0x000fc60006781270 */
[----:B------:R-:W-:-:S04]  /*8b310*/  IMAD.WIDE R16, R0, 0x2, R6 ;  /* 0x0000000200107825 */ /* 0x000fc800078e0206 */
[----:B------:R-:W-:Y:S01]  /*8b320*/  @P5 STG.E.U16 [R18.64], R3 ;  /* 0x0000000312005986 */ /* 0x000fe2000c101506 */
[----:B------:R-:W-:-:S03]  /*8b330*/  IMAD.WIDE R20, R0, 0x2, R4 ;  /* 0x0000000200147825 */ /* 0x000fc600078e0204 */
[----:B--2---:R0:W-:Y:S01]  /*8b340*/  @P6 STG.E.U16 [R16.64], R22 ;  /* 0x0000001610006986 */ /* 0x0041e2000c101506 */
[C---:B------:R-:W-:Y:S02]  /*8b350*/  ISETP.LT.AND P6, PT, R27.reuse, c[0x0][0x178], !P0 ;  /* 0x00005e001b007a0c */ /* 0x040fe400047c1270 */
[----:B------:R-:W-:Y:S01]  /*8b360*/  ISETP.LT.AND P0, PT, R26, c[0x0][0x178], !P0 ;  /* 0x00005e001a007a0c */ /* 0x000fe20004701270 */
[----:B----4-:R1:W-:Y:S01]  /*8b370*/  @P4 STG.E.U16 [R20.64], R23 ;  /* 0x0000001714004986 */ /* 0x0103e2000c101506 */
[----:B------:R-:W-:Y:S02]  /*8b380*/  ISETP.LT.AND P4, PT, R27, c[0x0][0x178], !P2 ;  /* 0x00005e001b007a0c */ /* 0x000fe40005781270 */
[----:B0-----:R-:W-:Y:S02]  /*8b390*/  IADD3 R16, R0, c[0x0][0x198], RZ ;  /* 0x0000660000107a10 */ /* 0x001fe40007ffe0ff */
[----:B-1----:R-:W-:-:S03]  /*8b3a0*/  PRMT R20, R22, 0x7632, R20 ;  /* 0x0000763216147816 */ /* 0x002fc60000000014 */
[C---:B------:R-:W-:Y:S01]  /*8b3b0*/  IMAD.WIDE R18, R16.reuse, 0x2, R6 ;  /* 0x0000000210127825 */ /* 0x040fe200078e0206 */
[----:B------:R-:W-:Y:S02]  /*8b3c0*/  IADD3 R0, R16, c[0x0][0x198], RZ ;  /* 0x0000660010007a10 */ /* 0x000fe40007ffe0ff */
[----:B------:R-:W-:Y:S01]  /*8b3d0*/  ISETP.LT.AND P2, PT, R26, c[0x0][0x178], !P2 ;  /* 0x00005e001a007a0c */ /* 0x000fe20005741270 */
[----:B------:R-:W-:Y:S01]  /*8b3e0*/  IMAD.WIDE R16, R16, 0x2, R4 ;  /* 0x0000000210107825 */ /* 0x000fe200078e0204 */
[----:B------:R-:W-:Y:S01]  /*8b3f0*/  PRMT R3, R23, 0x7632, R3 ;  /* 0x0000763217037816 */ /* 0x000fe20000000003 */
[----:B------:R0:W-:Y:S01]  /*8b400*/  @P6 STG.E.U16 [R18.64], R20 ;  /* 0x0000001412006986 */ /* 0x0001e2000c101506 */
[----:B------:R-:W-:-:S03]  /*8b410*/  ISETP.LT.AND P6, PT, R27, c[0x0][0x178], !P1 ;  /* 0x00005e001b007a0c */ /* 0x000fc60004fc1270 */
[----:B------:R1:W-:Y:S04]  /*8b420*/  @P0 STG.E.U16 [R16.64], R3 ;  /* 0x0000000310000986 */ /* 0x0003e8000c101506 */
[----:B------:R-:W2:Y:S01]  /*8b430*/  LDL.LU R23, [R1+0x8] ;  /* 0x0000080001177983 */ /* 0x000ea20000300800 */
[----:B0-----:R-:W-:-:S04]  /*8b440*/  IMAD.WIDE R18, R0, 0x2, R6 ;  /* 0x0000000200127825 */ /* 0x001fc800078e0206 */
[----:B-1----:R-:W-:Y:S01]  /*8b450*/  IMAD.WIDE R16, R0, 0x2, R4 ;  /* 0x0000000200107825 */ /* 0x002fe200078e0204 */
[----:B------:R0:W-:Y:S01]  /*8b460*/  @P4 STG.E.U16 [R18.64], R24 ;  /* 0x0000001812004986 */ /* 0x0001e2000c101506 */
[----:B------:R-:W-:Y:S02]  /*8b470*/  ISETP.LT.AND P1, PT, R26, c[0x0][0x178], !P1 ;  /* 0x00005e001a007a0c */ /* 0x000fe40004f21270 */
[----:B------:R-:W-:Y:S01]  /*8b480*/  PRMT R3, R24, 0x7632, R3 ;  /* 0x0000763218037816 */ /* 0x000fe20000000003 */
[----:B---3--:R1:W-:Y:S01]  /*8b490*/  @P2 STG.E.U16 [R16.64], R25 ;  /* 0x0000001910002986 */ /* 0x0083e2000c101506 */
[----:B0-----:R-:W-:-:S03]  /*8b4a0*/  IADD3 R18, R0, c[0x0][0x198], RZ ;  /* 0x0000660000127a10 */ /* 0x001fc60007ffe0ff */
[----:B------:R-:W3:Y:S02]  /*8b4b0*/  LDL.LU R24, [R1+0x4c] ;  /* 0x00004c0001187983 */ /* 0x000ee40000300800 */
[----:B-1----:R-:W-:-:S05]  /*8b4c0*/  IMAD.WIDE R16, R18, 0x2, R6 ;  /* 0x0000000212107825 */ /* 0x002fca00078e0206 */
[----:B------:R0:W-:Y:S02]  /*8b4d0*/  @P6 STG.E.U16 [R16.64], R3 ;  /* 0x0000000310006986 */ /* 0x0001e4000c101506 */
[----:B0-----:R-:W-:Y:S01]  /*8b4e0*/  PRMT R3, R25, 0x7632, R3 ;  /* 0x0000763219037816 */ /* 0x001fe20000000003 */
[----:B------:R-:W-:Y:S01]  /*8b4f0*/  IMAD.WIDE R16, R18, 0x2, R4 ;  /* 0x0000000212107825 */ /* 0x000fe200078e0204 */
[----:B------:R-:W4:Y:S04]  /*8b500*/  LDL.LU R25, [R1+0x1c] ;  /* 0x00001c0001197983 */ /* 0x000f280000300800 */
[----:B------:R0:W-:Y:S04]  /*8b510*/  @P1 STG.E.U16 [R16.64], R3 ;  /* 0x0000000310001986 */ /* 0x0001e8000c101506 */
[----:B0-----:R-:W3:Y:S01]  /*8b520*/  LDL.LU R17, [R1+0x428] ;  /* 0x0004280001117983 */ /* 0x001ee20000300800 */
[----:B------:R-:W-:-:S02]  /*8b530*/  IADD3 R0, R28, 0x61, RZ ;  /* 0x000000611c007810 */ /* 0x000fc40007ffe0ff */
[----:B------:R-:W-:Y:S02]  /*8b540*/  ISETP.LT.AND P2, PT, R27, c[0x0][0x178], !P3 ;  /* 0x00005e001b007a0c */ /* 0x000fe40005f41270 */
[----:B------:R-:W-:Y:S02]  /*8b550*/  ISETP.GE.AND P4, PT, R0, c[0x0][0x17c], PT ;  /* 0x00005f0000007a0c */ /* 0x000fe40003f86270 */
[----:B------:R-:W-:Y:S02]  /*8b560*/  IADD3 R0, R18, c[0x0][0x198], RZ ;  /* 0x0000660012007a10 */ /* 0x000fe40007ffe0ff */
[C---:B------:R-:W-:Y:S02]  /*8b570*/  IADD3 R20, R28.reuse, 0x60, RZ ;  /* 0x000000601c147810 */ /* 0x040fe40007ffe0ff */
[----:B------:R-:W-:Y:S02]  /*8b580*/  IADD3 R21, R28, 0x5f, RZ ;  /* 0x0000005f1c157810 */ /* 0x000fe40007ffe0ff */
[----:B------:R-:W-:Y:S01]  /*8b590*/  ISETP.LT.AND P3, PT, R26, c[0x0][0x178], !P3 ;  /* 0x00005e001a007a0c */ /* 0x000fe20005f61270 */
[----:B------:R-:W-:Y:S01]  /*8b5a0*/  IMAD.WIDE R18, R0, 0x2, R6 ;  /* 0x0000000200127825 */ /* 0x000fe200078e0206 */
[----:B------:R-:W-:-:S02]  /*8b5b0*/  ISETP.GE.AND P0, PT, R20, c[0x0][0x17c], PT ;  /* 0x00005f0014007a0c */ /* 0x000fc40003f06270 */
[----:B------:R-:W-:Y:S02]  /*8b5c0*/  IADD3 R20, R28, 0x62, RZ ;  /* 0x000000621c147810 */ /* 0x000fe40007ffe0ff */
[----:B------:R-:W-:Y:S02]  /*8b5d0*/  ISETP.GE.AND P5, PT, R21, c[0x0][0x17c], PT ;  /* 0x00005f0015007a0c */ /* 0x000fe40003fa6270 */
[----:B------:R-:W-:Y:S01]  /*8b5e0*/  ISETP.GE.AND P6, PT, R20, c[0x0][0x17c], PT ;  /* 0x00005f0014007a0c */ /* 0x000fe20003fc6270 */
[C---:B------:R-:W-:Y:S01]  /*8b5f0*/  IMAD.WIDE R20, R0.reuse, 0x2, R4 ;  /* 0x0000000200147825 */ /* 0x040fe200078e0204 */
[----:B------:R-:W-:-:S04]  /*8b600*/  IADD3 R16, R0, c[0x0][0x198], RZ ;  /* 0x0000660000107a10 */ /* 0x000fc80007ffe0ff */
[----:B------:R-:W-:Y:S02]  /*8b610*/  IADD3 R3, R16, c[0x0][0x198], RZ ;  /* 0x0000660010037a10 */ /* 0x000fe40007ffe0ff */
[----:B------:R-:W-:-:S04]  /*8b620*/  IADD3 R22, R28, 0x63, RZ ;  /* 0x000000631c167810 */ /* 0x000fc80007ffe0ff */
[----:B------:R-:W-:Y:S02]  /*8b630*/  ISETP.GE.AND P1, PT, R22, c[0x0][0x17c], PT ;  /* 0x00005f0016007a0c */ /* 0x000fe40003f26270 */
[----:B--2---:R-:W-:Y:S01]  /*8b640*/  PRMT R0, R23, 0x7632, R0 ;  /* 0x0000763217007816 */ /* 0x004fe20000000000 */
[----:B---3--:R0:W-:Y:S01]  /*8b650*/  @P2 STG.E.U16 [R18.64], R17 ;  /* 0x0000001112002986 */ /* 0x0081e2000c101506 */
[C---:B------:R-:W-:Y:S02]  /*8b660*/  ISETP.LT.AND P2, PT, R27.reuse, c[0x0][0x178], !P5 ;  /* 0x00005e001b007a0c */ /* 0x040fe40006f41270 */
[----:B------:R-:W-:Y:S01]  /*8b670*/  ISETP.LT.AND P5, PT, R26, c[0x0][0x178], !P5 ;  /* 0x00005e001a007a0c */ /* 0x000fe20006fa1270 */
[----:B------:R1:W-:Y:S01]  /*8b680*/  @P3 STG.E.U16 [R20.64], R23 ;  /* 0x0000001714003986 */ /* 0x0003e2000c101506 */
[----:B------:R-:W-:Y:S01]  /*8b690*/  ISETP.LT.AND P3, PT, R27, c[0x0][0x178], !P0 ;  /* 0x00005e001b007a0c */ /* 0x000fe20004761270 */
[----:B0-----:R-:W-:Y:S01]  /*8b6a0*/  IMAD.WIDE R18, R16, 0x2, R6 ;  /* 0x0000000210127825 */ /* 0x001fe200078e0206 */
[----:B-1----:R-:W-:-:S03]  /*8b6b0*/  PRMT R20, R17, 0x7632, R20 ;  /* 0x0000763211147816 */ /* 0x002fc60000000014 */
[----:B------:R-:W-:Y:S01]  /*8b6c0*/  IMAD.WIDE R16, R16, 0x2, R4 ;  /* 0x0000000210107825 */ /* 0x000fe200078e0204 */
[----:B------:R-:W-:-:S03]  /*8b6d0*/  ISETP.LT.AND P0, PT, R26, c[0x0][0x178], !P0 ;  /* 0x00005e001a007a0c */ /* 0x000fc60004701270 */
[----:B------:R0:W-:Y:S04]  /*8b6e0*/  @P2 STG.E.U16 [R18.64], R20 ;  /* 0x0000001412002986 */ /* 0x0001e8000c101506 */
[----:B------:R1:W-:Y:S01]  /*8b6f0*/  @P5 STG.E.U16 [R16.64], R0 ;  /* 0x0000000010005986 */ /* 0x0003e2000c101506 */
[----:B0-----:R-:W-:-:S05]  /*8b700*/  IMAD.WIDE R18, R3, 0x2, R6 ;  /* 0x0000000203127825 */ /* 0x001fca00078e0206 */
[----:B------:R0:W-:Y:S01]  /*8b710*/  @P3 STG.E.U16 [R18.64], R24 ;  /* 0x0000001812003986 */ /* 0x0001e2000c101506 */
[----:B------:R-:W-:Y:S01]  /*8b720*/  ISETP.LT.AND P3, PT, R27, c[0x0][0x178], !P4 ;  /* 0x00005e001b007a0c */ /* 0x000fe20006761270 */
[C---:B-1----:R-:W-:Y:S01]  /*8b730*/  IMAD.WIDE R16, R3.reuse, 0x2, R4 ;  /* 0x0000000203107825 */ /* 0x042fe200078e0204 */
[----:B------:R-:W-:Y:S02]  /*8b740*/  ISETP.LT.AND P4, PT, R26, c[0x0][0x178], !P4 ;  /* 0x00005e001a007a0c */ /* 0x000fe40006781270 */
[----:B------:R-:W-:Y:S02]  /*8b750*/  PRMT R0, R24, 0x7632, R0 ;  /* 0x0000763218007816 */ /* 0x000fe40000000000 */
[----:B----4-:R1:W-:Y:S01]  /*8b760*/  @P0 STG.E.U16 [R16.64], R25 ;  /* 0x0000001910000986 */ /* 0x0103e2000c101506 */
[----:B0-----:R-:W-:Y:S02]  /*8b770*/  IADD3 R18, R3, c[0x0][0x198], RZ ;  /* 0x0000660003127a10 */ /* 0x001fe40007ffe0ff */
[----:B------:R-:W-:-:S02]  /*8b780*/  IADD3 R23, R28, 0x66, RZ ;  /* 0x000000661c177810 */ /* 0x000fc40007ffe0ff */
[C---:B------:R-:W-:Y:S01]  /*8b790*/  IADD3 R3, R18.reuse, c[0x0][0x198], RZ ;  /* 0x0000660012037a10 */ /* 0x040fe20007ffe0ff */
[C---:B-1----:R-:W-:Y:S01]  /*8b7a0*/  IMAD.WIDE R16, R18.reuse, 0x2, R6 ;  /* 0x0000000212107825 */ /* 0x042fe200078e0206 */
[----:B------:R-:W-:Y:S02]  /*8b7b0*/  PRMT R22, R25, 0x7632, R22 ;  /* 0x0000763219167816 */ /* 0x000fe40000000016 */
[----:B------:R-:W2:Y:S01]  /*8b7c0*/  LDL.LU R25, [R1+0x2c] ;  /* 0x00002c0001197983 */ /* 0x000ea20000300800 */
[----:B------:R-:W-:-:S03]  /*8b7d0*/  IMAD.WIDE R18, R18, 0x2, R4 ;  /* 0x0000000212127825 */ /* 0x000fc600078e0204 */
[----:B------:R-:W-:Y:S01]  /*8b7e0*/  @P3 STG.E.U16 [R16.64], R0 ;  /* 0x0000000010003986 */ /* 0x000fe2000c101506 */
[----:B------:R-:W-:-:S03]  /*8b7f0*/  ISETP.GE.AND P3, PT, R23, c[0x0][0x17c], PT ;  /* 0x00005f0017007a0c */ /* 0x000fc60003f66270 */
[----:B------:R-:W3:Y:S04]  /*8b800*/  LDL.LU R23, [R1+0x8c] ;  /* 0x00008c0001177983 */ /* 0x000ee80000300800 */
[----:B------:R0:W-:Y:S04]  /*8b810*/  @P4 STG.E.U16 [R18.64], R22 ;  /* 0x0000001612004986 */ /* 0x0001e8000c101506 */
[----:B0-----:R-:W4:Y:S04]  /*8b820*/  LDL.LU R18, [R1+0x7c] ;  /* 0x00007c0001127983 */ /* 0x001f280000300800 */
[----:B------:R-:W2:Y:S01]  /*8b830*/  LDL.LU R19, [R1+0x3c] ;  /* 0x00003c0001137983 */ /* 0x000ea20000300800 */
[----:B------:R-:W-:-:S02]  /*8b840*/  ISETP.LT.AND P0, PT, R27, c[0x0][0x178], !P6 ;  /* 0x00005e001b007a0c */ /* 0x000fc40007701270 */
[C---:B------:R-:W-:Y:S02]  /*8b850*/  IADD3 R21, R28.reuse, 0x64, RZ ;  /* 0x000000641c157810 */ /* 0x040fe40007ffe0ff */
[----:B------:R-:W-:Y:S02]  /*8b860*/  IADD3 R20, R28, 0x65, RZ ;  /* 0x000000651c147810 */ /* 0x000fe40007ffe0ff */
[----:B------:R-:W-:Y:S02]  /*8b870*/  ISETP.LT.AND P6, PT, R26, c[0x0][0x178], !P6 ;  /* 0x00005e001a007a0c */ /* 0x000fe400077c1270 */
[----:B------:R-:W-:Y:S02]  /*8b880*/  ISETP.GE.AND P2, PT, R21, c[0x0][0x17c], PT ;  /* 0x00005f0015007a0c */ /* 0x000fe40003f46270 */
[----:B------:R-:W-:Y:S01]  /*8b890*/  ISETP.GE.AND P5, PT, R20, c[0x0][0x17c], PT ;  /* 0x00005f0014007a0c */ /* 0x000fe20003fa6270 */
[----:B------:R-:W-:-:S04]  /*8b8a0*/  IMAD.WIDE R20, R3, 0x2, R6 ;  /* 0x0000000203147825 */ /* 0x000fc800078e0206 */
[----:B------:R-:W-:Y:S01]  /*8b8b0*/  IMAD.WIDE R16, R3, 0x2, R4 ;  /* 0x0000000203107825 */ /* 0x000fe200078e0204 */
[----:B------:R-:W-:Y:S01]  /*8b8c0*/  IADD3 R22, R28, 0x68, RZ ;  /* 0x000000681c167810 */ /* 0x000fe20007ffe0ff */
[----:B----4-:R0:W-:Y:S01]  /*8b8d0*/  @P0 STG.E.U16 [R20.64], R18 ;  /* 0x0000001214000986 */ /* 0x0101e2000c101506 */
[C---:B------:R-:W-:Y:S02]  /*8b8e0*/  ISETP.LT.AND P0, PT, R27.reuse, c[0x0][0x178], !P1 ;  /* 0x00005e001b007a0c */ /* 0x040fe40004f01270 */
[----:B------:R-:W-:Y:S01]  /*8b8f0*/  ISETP.LT.AND P1, PT, R26, c[0x0][0x178], !P1 ;  /* 0x00005e001a007a0c */ /* 0x000fe20004f21270 */
[----:B--2---:R1:W-:Y:S01]  /*8b900*/  @P6 STG.E.U16 [R16.64], R19 ;  /* 0x0000001310006986 */ /* 0x0043e2000c101506 */
[----:B------:R-:W-:Y:S02]  /*8b910*/  ISETP.LT.AND P6, PT, R27, c[0x0][0x178], !P2 ;  /* 0x00005e001b007a0c */ /* 0x000fe400057c1270 */
[----:B------:R-:W-:Y:S02]  /*8b920*/  PRMT R0, R19, 0x7632, R0 ;  /* 0x0000763213007816 */ /* 0x000fe40000000000 */
[----:B0-----:R-:W-:-:S02]  /*8b930*/  IADD3 R21, R3, c[0x0][0x198], RZ ;  /* 0x0000660003157a10 */ /* 0x001fc40007ffe0ff */
[----:B------:R-:W-:Y:S02]  /*8b940*/  PRMT R20, R18, 0x7632, R20 ;  /* 0x0000763212147816 */ /* 0x000fe40000000014 */
[C---:B------:R-:W-:Y:S01]  /*8b950*/  IADD3 R3, R21.reuse, c[0x0][0x198], RZ ;  /* 0x0000660015037a10 */ /* 0x040fe20007ffe0ff */
[----:B-1----:R-:W-:Y:S01]  /*8b960*/  IMAD.WIDE R18, R21, 0x2, R6 ;  /* 0x0000000215127825 */ /* 0x002fe200078e0206 */
[----:B------:R-:W-:-:S03]  /*8b970*/  ISETP.LT.AND P2, PT, R26, c[0x0][0x178], !P2 ;  /* 0x00005e001a007a0c */ /* 0x000fc60005741270 */
[----:B------:R-:W-:Y:S01]  /*8b980*/  IMAD.WIDE R16, R21, 0x2, R4 ;  /* 0x0000000215107825 */ /* 0x000fe200078e0204 */
[----:B------:R0:W-:Y:S04]  /*8b990*/  @P0 STG.E.U16 [R18.64], R20 ;  /* 0x0000001412000986 */ /* 0x0001e8000c101506 */
[----:B------:R1:W-:Y:S01]  /*8b9a0*/  @P1 STG.E.U16 [R16.64], R0 ;  /* 0x0000000010001986 */ /* 0x0003e2000c101506 */
[----:B0-----:R-:W-:-:S05]  /*8b9b0*/  IMAD.WIDE R18, R3, 0x2, R6 ;  /* 0x0000000203127825 */ /* 0x001fca00078e0206 */
[----:B---3--:R0:W-:Y:S01]  /*8b9c0*/  @P6 STG.E.U16 [R18.64], R23 ;  /* 0x0000001712006986 */ /* 0x0081e2000c101506 */
[----:B------:R-:W-:Y:S01]  /*8b9d0*/  ISETP.LT.AND P6, PT, R27, c[0x0][0x178], !P5 ;  /* 0x00005e001b007a0c */ /* 0x000fe20006fc1270 */
[----:B-1----:R-:W-:Y:S01]  /*8b9e0*/  IMAD.WIDE R16, R3, 0x2, R4 ;  /* 0x0000000203107825 */ /* 0x002fe200078e0204 */
[----:B------:R-:W-:Y:S02]  /*8b9f0*/  ISETP.LT.AND P5, PT, R26, c[0x0][0x178], !P5 ;  /* 0x00005e001a007a0c */ /* 0x000fe40006fa1270 */
[----:B------:R-:W-:Y:S02]  /*8ba00*/  PRMT R0, R23, 0x7632, R0 ;  /* 0x0000763217007816 */ /* 0x000fe40000000000 */
[----:B------:R1:W-:Y:S01]  /*8ba10*/  @P2 STG.E.U16 [R16.64], R25 ;  /* 0x0000001910002986 */ /* 0x0003e2000c101506 */
[----:B0-----:R-:W-:Y:S02]  /*8ba20*/  IADD3 R18, R3, c[0x0][0x198], RZ ;  /* 0x0000660003127a10 */ /* 0x001fe40007ffe0ff */
[----:B------:R-:W-:-:S02]  /*8ba30*/  ISETP.GE.AND P0, PT, R22, c[0x0][0x17c], PT ;  /* 0x00005f0016007a0c */ /* 0x000fc40003f06270 */
[----:B------:R-:W-:Y:S02]  /*8ba40*/  IADD3 R23, R28, 0x6a, RZ ;  /* 0x0000006a1c177810 */ /* 0x000fe40007ffe0ff */
        /* <DEDUP_REMOVED lines=15> */
[----:B------:R-:W-:Y:S01]  /*8bb40*/  ISETP.GE.AND P1, PT, R20, c[0x0][0x17c], PT ;  /* 0x00005f0014007a0c */ /* 0x000fe20003f26270 */
[----:B------:R-:W-:Y:S01]  /*8bb50*/  IMAD.WIDE R20, R3, 0x2, R6 ;  /* 0x0000000203147825 */ /* 0x000fe200078e0206 */
[----:B------:R-:W-:-:S03]  /*8bb60*/  ISETP.GE.AND P4, PT, R24, c[0x0][0x17c], PT ;  /* 0x00005f0018007a0c */ /* 0x000fc60003f86270 */
        /* <DEDUP_REMOVED lines=239> */
[C---:B-1----:R-:W-:Y:S01]  /*8ca60*/  IMAD.WIDE R16, R3.reuse, 0x2, R4 ;  /* 0x0000000203107825 */ /* 0x042fe200078e0204 */
[----:B------:R-:W-:Y:S02]  /*8ca70*/  ISETP.LT.AND P5, PT, R26, c[0x0][0x178], !P5 ;  /* 0x00005e001a007a0c */ /* 0x000fe40006fa1270 */
[----:B------:R-:W-:Y:S02]  /*8ca80*/  ISETP.GE.AND P0, PT, R22, c[0x0][0x17c], PT ;  /* 0x00005f0016007a0c */ /* 0x000fe40003f06270 */
[----:B------:R1:W-:Y:S01]  /*8ca90*/  @P2 STG.E.U16 [R16.64], R25 ;  /* 0x0000001910002986 */ /* 0x0003e2000c101506 */
[----:B0-----:R-:W-:Y:S02]  /*8caa0*/  IADD3 R18, R3, c[0x0][0x198], RZ ;  /* 0x0000660003127a10 */ /* 0x001fe40007ffe0ff */
[----:B------:R-:W-:-:S02]  /*8cab0*/  PRMT R0, R23, 0x7632, R0 ;  /* 0x0000763217007816 */ /* 0x000fc40000000000 */
        /* <DEDUP_REMOVED lines=10> */
[----:B0-----:R-:W4:Y:S01]  /*8cb60*/  LDL.LU R19, [R1+0x42c] ;  /* 0x00042c0001137983 */ /* 0x001f220000300800 */
[----:B------:R-:W-:Y:S02]  /*8cb70*/  ISETP.LT.AND P2, PT, R27, c[0x0][0x178], !P3 ;  /* 0x00005e001b007a0c */ /* 0x000fe40005f41270 */
[----:B------:R-:W-:-:S02]  /*8cb80*/  IADD3 R20, R28, 0x81, RZ ;  /* 0x000000811c147810 */ /* 0x000fc40007ffe0ff */
[----:B------:R-:W-:Y:S02]  /*8cb90*/  IADD3 R24, R28, 0x7f, RZ ;  /* 0x0000007f1c187810 */ /* 0x000fe40007ffe0ff */
[----:B------:R-:W-:Y:S01]  /*8cba0*/  ISETP.GE.AND P1, PT, R20, c[0x0][0x17c], PT ;  /* 0x00005f0014007a0c */ /* 0x000fe20003f26270 */
[C---:B------:R-:W-:Y:S01]  /*8cbb0*/  IMAD.WIDE R20, R23.reuse, 0x2, R6 ;  /* 0x0000000217147825 */ /* 0x040fe200078e0206 */
[----:B------:R-:W-:Y:S02]  /*8cbc0*/  ISETP.LT.AND P3, PT, R26, c[0x0][0x178], !P3 ;  /* 0x00005e001a007a0c */ /* 0x000fe40005f61270 */
[----:B------:R-:W-:Y:S01]  /*8cbd0*/  ISETP.GE.AND P4, PT, R24, c[0x0][0x17c], PT ;  /* 0x00005f0018007a0c */ /* 0x000fe20003f86270 */
[C---:B------:R-:W-:Y:S01]  /*8cbe0*/  IMAD.WIDE R16, R23.reuse, 0x2, R4 ;  /* 0x0000000217107825 */ /* 0x040fe200078e0204 */
[----:B------:R-:W-:Y:S02]  /*8cbf0*/  IADD3 R0, R23, c[0x0][0x198], RZ ;  /* 0x0000660017007a10 */ /* 0x000fe40007ffe0ff */
[----:B------:R-:W2:Y:S04]  /*8cc00*/  LDL.LU R23, [R1+0x190] ;  /* 0x0001900001177983 */ /* 0x000ea80000300800 */
[----:B----4-:R0:W-:Y:S01]  /*8cc10*/  @P2 STG.E.U16 [R20.64], R19 ;  /* 0x0000001314002986 */ /* 0x0101e2000c101506 */
[----:B------:R-:W-:-:S02]  /*8cc20*/  ISETP.LT.AND P2, PT, R27, c[0x0][0x178], !P4 ;  /* 0x00005e001b007a0c */ /* 0x000fc40006741270 */
[----:B------:R-:W-:Y:S01]  /*8cc30*/  PRMT R3, R19, 0x7632, R3 ;  /* 0x0000763213037816 */ /* 0x000fe20000000003 */
[----:B---3--:R1:W-:Y:S01]  /*8cc40*/  @P3 STG.E.U16 [R16.64], R22 ;  /* 0x0000001610003986 */ /* 0x0083e2000c101506 */
[----:B0-----:R-:W-:Y:S01]  /*8cc50*/  IADD3 R21, R28, 0x84, RZ ;  /* 0x000000841c157810 */ /* 0x001fe20007ffe0ff */
[----:B-1----:R-:W-:Y:S01]  /*8cc60*/  IMAD.WIDE R16, R0, 0x2, R6 ;  /* 0x0000000200107825 */ /* 0x002fe200078e0206 */
[----:B------:R-:W-:Y:S02]  /*8cc70*/  PRMT R20, R22, 0x7632, R20 ;  /* 0x0000763216147816 */ /* 0x000fe40000000014 */
[----:B------:R-:W3:Y:S05]  /*8cc80*/  LDL.LU R22, [R1+0x140] ;  /* 0x0001400001167983 */ /* 0x000eea0000300800 */
[----:B------:R0:W-:Y:S01]  /*8cc90*/  @P2 STG.E.U16 [R16.64], R3 ;  /* 0x0000000310002986 */ /* 0x0001e2000c101506 */
[----:B------:R-:W-:-:S03]  /*8cca0*/  ISETP.GE.AND P2, PT, R21, c[0x0][0x17c], PT ;  /* 0x00005f0015007a0c */ /* 0x000fc60003f46270 */
[----:B------:R-:W4:Y:S01]  /*8ccb0*/  LDL.LU R21, [R1+0x180] ;  /* 0x0001800001157983 */ /* 0x000f220000300800 */
[----:B------:R-:W-:Y:S02]  /*8ccc0*/  ISETP.LT.AND P4, PT, R26, c[0x0][0x178], !P4 ;  /* 0x00005e001a007a0c */ /* 0x000fe40006781270 */
[----:B------:R-:W-:Y:S01]  /*8ccd0*/  ISETP.LT.AND P3, PT, R27, c[0x0][0x178], !P0 ;  /* 0x00005e001b007a0c */ /* 0x000fe20004761270 */
[----:B------:R-:W-:Y:S01]  /*8cce0*/  IMAD.WIDE R18, R0, 0x2, R4 ;  /* 0x0000000200127825 */ /* 0x000fe200078e0204 */
[----:B------:R-:W-:Y:S02]  /*8ccf0*/  ISETP.LT.AND P0, PT, R26, c[0x0][0x178], !P0 ;  /* 0x00005e001a007a0c */ /* 0x000fe40004701270 */
[----:B------:R-:W-:-:S05]  /*8cd00*/  IADD3 R0, R0, c[0x0][0x198], RZ ;  /* 0x0000660000007a10 */ /* 0x000fca0007ffe0ff */
[----:B0-----:R-:W-:Y:S02]  /*8cd10*/  IMAD.WIDE R16, R0, 0x2, R6 ;  /* 0x0000000200107825 */ /* 0x001fe400078e0206 */
[----:B------:R0:W-:Y:S01]  /*8cd20*/  @P4 STG.E.U16 [R18.64], R20 ;  /* 0x0000001412004986 */ /* 0x0001e2000c101506 */
[----:B------:R-:W-:Y:S02]  /*8cd30*/  ISETP.LT.AND P4, PT, R27, c[0x0][0x178], !P1 ;  /* 0x00005e001b007a0c */ /* 0x000fe40004f81270 */
[----:B------:R-:W-:Y:S02]  /*8cd40*/  ISETP.LT.AND P1, PT, R26, c[0x0][0x178], !P1 ;  /* 0x00005e001a007a0c */ /* 0x000fe40004f21270 */
[----:B------:R-:W-:Y:S01]  /*8cd50*/  IADD3 R3, R28, 0x85, RZ ;  /* 0x000000851c037810 */ /* 0x000fe20007ffe0ff */
[C---:B0-----:R-:W-:Y:S01]  /*8cd60*/  IMAD.WIDE R18, R0.reuse, 0x2, R4 ;  /* 0x0000000200127825 */ /* 0x041fe200078e0204 */
[----:B------:R-:W-:Y:S02]  /*8cd70*/  IADD3 R0, R0, c[0x0][0x198], RZ ;  /* 0x0000660000007a10 */ /* 0x000fe40007ffe0ff */
[----:B------:R-:W-:-:S04]  /*8cd80*/  IADD3 R24, R28, 0x83, RZ ;  /* 0x000000831c187810 */ /* 0x000fc80007ffe0ff */
[----:B------:R-:W-:Y:S01]  /*8cd90*/  ISETP.GE.AND P5, PT, R24, c[0x0][0x17c], PT ;  /* 0x00005f0018007a0c */ /* 0x000fe20003fa6270 */
[----:B----4-:R0:W-:Y:S01]  /*8cda0*/  @P3 STG.E.U16 [R16.64], R21 ;  /* 0x0000001510003986 */ /* 0x0101e2000c101506 */
        /* <DEDUP_REMOVED lines=16> */
[----:B------:R0:W-:Y:S01]  /*8ceb0*/  @P0 STG.E.U16 [R16.64], R23 ;  /* 0x0000001710000986 */ /* 0x0001e2000c101506 */
[----:B------:R-:W-:Y:S02]  /*8cec0*/  ISETP.GE.AND P4, PT, R20, c[0x0][0x17c], PT ;  /* 0x00005f0014007a0c */ /* 0x000fe40003f86270 */
[----:B------:R-:W-:Y:S02]  /*8ced0*/  IADD3 R20, R0, c[0x0][0x198], RZ ;  /* 0x0000660000147a10 */ /* 0x000fe40007ffe0ff */
[----:B------:R-:W-:-:S02]  /*8cee0*/  ISETP.GE.AND P0, PT, R3, c[0x0][0x17c], PT ;  /* 0x00005f0003007a0c */ /* 0x000fc40003f06270 */
[----:B---3--:R-:W-:Y:S01]  /*8cef0*/  PRMT R3, R22, 0x7632, R3 ;  /* 0x0000763216037816 */ /* 0x008fe20000000003 */
[----:B0-----:R-:W-:Y:S01]  /*8cf00*/  IMAD.WIDE R16, R0, 0x2, R4 ;  /* 0x0000000200107825 */ /* 0x001fe200078e0204 */
[----:B------:R-:W-:-:S03]  /*8cf10*/  PRMT R0, R23, 0x7632, R0 ;  /* 0x0000763217007816 */ /* 0x000fc60000000000 */
[----:B------:R-:W-:Y:S01]  /*8cf20*/  IMAD.WIDE R18, R20, 0x2, R6 ;  /* 0x0000000214127825 */ /* 0x000fe200078e0206 */
[----:B------:R0:W-:Y:S04]  /*8cf30*/  @P6 STG.E.U16 [R16.64], R22 ;  /* 0x0000001610006986 */ /* 0x0001e8000c101506 */
[----:B------:R1:W-:Y:S01]  /*8cf40*/  @P1 STG.E.U16 [R18.64], R0 ;  /* 0x0000000012001986 */ /* 0x0003e2000c101506 */
[----:B0-----:R-:W-:-:S04]  /*8cf50*/  IADD3 R22, R28, 0x88, RZ ;  /* 0x000000881c167810 */ /* 0x001fc80007ffe0ff */
[----:B------:R-:W-:Y:S02]  /*8cf60*/  ISETP.GE.AND P1, PT, R22, c[0x0][0x17c], PT ;  /* 0x00005f0016007a0c */ /* 0x000fe40003f26270 */
[----:B------:R-:W3:Y:S01]  /*8cf70*/  LDL.LU R22, [R1+0x1c0] ;  /* 0x0001c00001167983 */ /* 0x000ee20000300800 */
        /* <DEDUP_REMOVED lines=8> */
[----:B---3--:R1:W-:Y:S04]  /*8d000*/  @P6 STG.E.U16 [R18.64], R22 ;  /* 0x0000001612006986 */ /* 0x0083e8000c101506 */
[----:B--2---:R-:W-:Y:S01]  /*8d010*/  @P2 STG.E.U16 [R20.64], R25 ;  /* 0x0000001914002986 */ /* 0x004fe2000c101506 */
[----:B------:R-:W-:-:S02]  /*8d020*/  ISETP.LT.AND P2, PT, R27, c[0x0][0x178], !P3 ;  /* 0x00005e001b007a0c */ /* 0x000fc40005f41270 */
[----:B0-----:R-:W-:Y:S02]  /*8d030*/  PRMT R3, R22, 0x7632, R3 ;  /* 0x0000763216037816 */ /* 0x001fe40000000003 */
[----:B-1----:R-:W-:-:S05]  /*8d040*/  IADD3 R18, R0, c[0x0][0x198], RZ ;  /* 0x0000660000127a10 */ /* 0x002fca0007ffe0ff */
[----:B------:R-:W-:-:S05]  /*8d050*/  IMAD.WIDE R16, R18, 0x2, R6 ;  /* 0x0000000212107825 */ /* 0x000fca00078e0206 */
[----:B------:R0:W-:Y:S04]  /*8d060*/  @P2 STG.E.U16 [R16.64], R3 ;  /* 0x0000000310002986 */ /* 0x0001e8000c101506 */
[----:B0-----:R-:W2:Y:S04]  /*8d070*/  LDL.LU R16, [R1+0x1d0] ;  /* 0x0001d00001107983 */ /* 0x001ea80000300800 */
[----:B------:R-:W3:Y:S01]  /*8d080*/  LDL.LU R17, [R1+0x160] ;  /* 0x0001600001117983 */ /* 0x000ee20000300800 */
[----:B------:R-:W-:Y:S02]  /*8d090*/  ISETP.LT.AND P3, PT, R26, c[0x0][0x178], !P3 ;  /* 0x00005e001a007a0c */ /* 0x000fe40005f61270 */
[----:B------:R-:W-:-:S02]  /*8d0a0*/  ISETP.LT.AND P6, PT, R27, c[0x0][0x178], !P4 ;  /* 0x00005e001b007a0c */ /* 0x000fc400067c1270 */
[C---:B------:R-:W-:Y:S01]  /*8d0b0*/  IADD3 R0, R18.reuse, c[0x0][0x198], RZ ;  /* 0x0000660012007a10 */ /* 0x040fe20007ffe0ff */
[----:B------:R-:W-:Y:S01]  /*8d0c0*/  IMAD.WIDE R18, R18, 0x2, R4 ;  /* 0x0000000212127825 */ /* 0x000fe200078e0204 */
[----:B------:R-:W-:Y:S02]  /*8d0d0*/  ISETP.LT.AND P4, PT, R26, c[0x0][0x178], !P4 ;  /* 0x00005e001a007a0c */ /* 0x000fe40006781270 */
[----:B------:R-:W-:Y:S01]  /*8d0e0*/  PRMT R24, R25, 0x7632, R24 ;  /* 0x0000763219187816 */ /* 0x000fe20000000018 */
        /* <DEDUP_REMOVED lines=9> */
[----:B--2---:R-:W-:Y:S01]  /*8d180*/  @P6 STG.E.U16 [R20.64], R16 ;  /* 0x0000001014006986 */ /* 0x004fe2000c101506 */
        /* <DEDUP_REMOVED lines=10> */
[----:B0-----:R-:W2:Y:S04]  /*8d230*/  LDL.LU R18, [R1+0x240] ;  /* 0x0002400001127983 */ /* 0x001ea80000300800 */
[----:B------:R-:W3:Y:S01]  /*8d240*/  LDL.LU R19, [R1+0x1b0] ;  /* 0x0001b00001137983 */ /* 0x000ee20000300800 */
[----:B------:R-:W-:-:S02]  /*8d250*/  ISETP.LT.AND P4, PT, R27, c[0x0][0x178], !P1 ;  /* 0x00005e001b007a0c */ /* 0x000fc40004f81270 */
[C---:B------:R-:W-:Y:S02]  /*8d260*/  IADD3 R20, R28.reuse, 0x8b, RZ ;  /* 0x0000008b1c147810 */ /* 0x040fe40007ffe0ff */
[----:B------:R-:W-:Y:S02]  /*8d270*/  IADD3 R0, R28, 0x8c, RZ ;  /* 0x0000008c1c007810 */ /* 0x000fe40007ffe0ff */
[----:B------:R-:W-:Y:S02]  /*8d280*/  ISETP.LT.AND P1, PT, R26, c[0x0][0x178], !P1 ;  /* 0x00005e001a007a0c */ /* 0x000fe40004f21270 */
[----:B------:R-:W-:Y:S01]  /*8d290*/  ISETP.GE.AND P3, PT, R20, c[0x0][0x17c], PT ;  /* 0x00005f0014007a0c */ /* 0x000fe20003f66270 */
[----:B------:R-:W-:Y:S01]  /*8d2a0*/  IMAD.WIDE R20, R23, 0x2, R6 ;  /* 0x0000000217147825 */ /* 0x000fe200078e0206 */
[----:B------:R-:W-:Y:S02]  /*8d2b0*/  ISETP.GE.AND P6, PT, R0, c[0x0][0x17c], PT ;  /* 0x00005f0000007a0c */ /* 0x000fe40003fc6270 */
[----:B------:R-:W-:-:S02]  /*8d2c0*/  IADD3 R0, R28, 0x8d, RZ ;  /* 0x0000008d1c007810 */ /* 0x000fc40007ffe0ff */
[----:B------:R-:W-:Y:S01]  /*8d2d0*/  ISETP.LT.AND P0, PT, R27, c[0x0][0x178], !P5 ;  /* 0x00005e001b007a0c */ /* 0x000fe20006f01270 */
[C---:B------:R-:W-:Y:S01]  /*8d2e0*/  IMAD.WIDE R16, R23.reuse, 0x2, R4 ;  /* 0x0000000217107825 */ /* 0x040fe200078e0204 */
[----:B--2---:R0:W-:Y:S01]  /*8d2f0*/  @P4 STG.E.U16 [R20.64], R18 ;  /* 0x0000001214004986 */ /* 0x0041e2000c101506 */
[----:B------:R-:W-:Y:S02]  /*8d300*/  ISETP.GE.AND P4, PT, R0, c[0x0][0x17c], PT ;  /* 0x00005f0000007a0c */ /* 0x000fe40003f86270 */
[----:B------:R-:W-:Y:S01]  /*8d310*/  IADD3 R0, R23, c[0x0][0x198], RZ ;  /* 0x0000660017007a10 */ /* 0x000fe20007ffe0ff */
[----:B---3--:R1:W-:Y:S01]  /*8d320*/  @P1 STG.E.U16 [R16.64], R19 ;  /* 0x0000001310001986 */ /* 0x0083e2000c101506 */
[----:B------:R-:W-:-:S03]  /*8d330*/  PRMT R3, R18, 0x7632, R3 ;  /* 0x0000763212037816 */ /* 0x000fc60000000003 */
[----:B------:R-:W2:Y:S01]  /*8d340*/  LDL.LU R23, [R1+0x280] ;  /* 0x0002800001177983 */ /* 0x000ea20000300800 */
[----:B0-----:R-:W-:-:S03]  /*8d350*/  PRMT R20, R19, 0x7632, R20 ;  /* 0x0000763213147816 */ /* 0x001fc60000000014 */
[----:B------:R-:W3:Y:S01]  /*8d360*/  LDL.LU R22, [R1+0x230] ;  /* 0x0002300001167983 */ /* 0x000ee20000300800 */
[----:B------:R-:W-:Y:S01]  /*8d370*/  IADD3 R21, R28, 0x137, RZ ;  /* 0x000001371c157810 */ /* 0x000fe20007ffe0ff */
[----:B-1----:R-:W-:-:S05]  /*8d380*/  IMAD.WIDE R18, R0, 0x2, R6 ;  /* 0x0000000200127825 */ /* 0x002fca00078e0206 */
[----:B------:R0:W-:Y:S01]  /*8d390*/  @P0 STG.E.U16 [R18.64], R3 ;  /* 0x0000000312000986 */ /* 0x0001e2000c101506 */
[----:B------:R-:W-:-:S03]  /*8d3a0*/  ISETP.GE.AND P0, PT, R21, c[0x0][0x17c], PT ;  /* 0x00005f0015007a0c */ /* 0x000fc60003f06270 */
[----:B------:R-:W2:Y:S01]  /*8d3b0*/  LDL.LU R21, [R1+0x250] ;  /* 0x0002500001157983 */ /* 0x000ea20000300800 */
        /* <DEDUP_REMOVED lines=11> */
[----:B------:R-:W-:-:S04]  /*8d470*/  IADD3 R0, R0, c[0x0][0x198], RZ ;  /* 0x0000660000007a10 */ /* 0x000fc80007ffe0ff */
[----:B--2---:R0:W-:Y:S01]  /*8d480*/  @P1 STG.E.U16 [R16.64], R21 ;  /* 0x0000001510001986 */ /* 0x0041e2000c101506 */
[----:B------:R-:W-:-:S03]  /*8d490*/  PRMT R20, R21, 0x7632, R20 ;  /* 0x0000763215147816 */ /* 0x000fc60000000014 */
[----:B----4-:R1:W-:Y:S01]  /*8d4a0*/  @P2 STG.E.U16 [R18.64], R25 ;  /* 0x0000001912002986 */ /* 0x0103e2000c101506 */
        /* <DEDUP_REMOVED lines=44> */
[----:B------:R-:W-:-:S04]  /*8d770*/  IADD3 R23, R28, 0x90, RZ ;  /* 0x000000901c177810 */ /* 0x000fc80007ffe0ff */
[----:B------:R-:W-:Y:S02]  /*8d780*/  ISETP.GE.AND P4, PT, R23, c[0x0][0x17c], PT ;  /* 0x00005f0017007a0c */ /* 0x000fe40003f86270 */
[----:B------:R-:W-:Y:S02]  /*8d790*/  ISETP.LT.AND P3, PT, R26, c[0x0][0x178], !P3 ;  /* 0x00005e001a007a0c */ /* 0x000fe40005f61270 */
[----:B------:R-:W-:Y:S02]  /*8d7a0*/  ISETP.LT.AND P6, PT, R27, c[0x0][0x178], !P4 ;  /* 0x00005e001b007a0c */ /* 0x000fe400067c1270 */
[C---:B------:R-:W-:Y:S02]  /*8d7b0*/  IADD3 R0, R18.reuse, c[0x0][0x198], RZ ;  /* 0x0000660012007a10 */ /* 0x040fe40007ffe0ff */
[----:B------:R-:W-:Y:S01]  /*8d7c0*/  PRMT R24, R25, 0x7632, R24 ;  /* 0x0000763219187816 */ /* 0x000fe20000000018 */
[----:B------:R-:W-:Y:S01]  /*8d7d0*/  IMAD.WIDE R18, R18, 0x2, R4 ;  /* 0x0000000212127825 */ /* 0x000fe200078e0204 */
[----:B------:R-:W-:-:S02]  /*8d7e0*/  IADD3 R25, R28, 0x91, RZ ;  /* 0x000000911c197810 */ /* 0x000fc40007ffe0ff */
[----:B------:R-:W-:Y:S01]  /*8d7f0*/  ISETP.LT.AND P4, PT, R26, c[0x0][0x178], !P4 ;  /* 0x00005e001a007a0c */ /* 0x000fe20006781270 */
[C---:B------:R-:W-:Y:S01]  /*8d800*/  IMAD.WIDE R20, R0.reuse, 0x2, R6 ;  /* 0x0000000200147825 */ /* 0x040fe200078e0206 */
[----:B------:R-:W-:Y:S01]  /*8d810*/  ISETP.GE.AND P2, PT, R25, c[0x0][0x17c], PT ;  /* 0x00005f0019007a0c */ /* 0x000fe20003f46270 */
[----:B------:R0:W-:Y:S02]  /*8d820*/  @P3 STG.E.U16 [R18.64], R24 ;  /* 0x0000001812003986 */ /* 0x0001e4000c101506 */
[C---:B------:R-:W-:Y:S02]  /*8d830*/  IMAD.WIDE R22, R0.reuse, 0x2, R4 ;  /* 0x0000000200167825 */ /* 0x040fe400078e0204 */
[----:B------:R-:W4:Y:S01]  /*8d840*/  LDL.LU R25, [R1+0x2f0] ;  /* 0x0002f00001197983 */ /* 0x000f220000300800 */
[----:B0-----:R-:W-:-:S03]  /*8d850*/  IADD3 R18, R0, c[0x0][0x198], RZ ;  /* 0x0000660000127a10 */ /* 0x001fc60007ffe0ff */
[----:B--2---:R-:W-:Y:S01]  /*8d860*/  @P6 STG.E.U16 [R20.64], R16 ;  /* 0x0000001014006986 */ /* 0x004fe2000c101506 */
[----:B------:R-:W-:Y:S02]  /*8d870*/  ISETP.LT.AND P6, PT, R27, c[0x0][0x178], !P2 ;  /* 0x00005e001b007a0c */ /* 0x000fe400057c1270 */
        /* <DEDUP_REMOVED lines=14> */
[----:B------:R-:W-:Y:S01]  /*8d960*/  ISETP.GE.AND P4, PT, R20, c[0x0][0x17c], PT ;  /* 0x00005f0014007a0c */ /* 0x000fe20003f86270 */
[C---:B------:R-:W-:Y:S01]  /*8d970*/  IMAD.WIDE R20, R23.reuse, 0x2, R6 ;  /* 0x0000000217147825 */ /* 0x040fe200078e0206 */
[----:B------:R-:W-:Y:S02]  /*8d980*/  ISETP.LT.AND P5, PT, R26, c[0x0][0x178], !P5 ;  /* 0x00005e001a007a0c */ /* 0x000fe40006fa1270 */
[----:B------:R-:W-:Y:S02]  /*8d990*/  ISETP.GE.AND P6, PT, R0, c[0x0][0x17c], PT ;  /* 0x00005f0000007a0c */ /* 0x000fe40003fc6270 */
[----:B------:R-:W-:Y:S01]  /*8d9a0*/  IADD3 R0, R28, 0x94, RZ ;  /* 0x000000941c007810 */ /* 0x000fe20007ffe0ff */
[----:B------:R-:W-:-:S03]  /*8d9b0*/  IMAD.WIDE R16, R23, 0x2, R4 ;  /* 0x0000000217107825 */ /* 0x000fc600078e0204 */
[----:B------:R-:W-:Y:S02]  /*8d9c0*/  ISETP.GE.AND P2, PT, R0, c[0x0][0x17c], PT ;  /* 0x00005f0000007a0c */ /* 0x000fe40003f46270 */
[----:B------:R-:W-:Y:S02]  /*8d9d0*/  IADD3 R0, R23, c[0x0][0x198], RZ ;  /* 0x0000660017007a10 */ /* 0x000fe40007ffe0ff */
[----:B------:R-:W4:Y:S04]  /*8d9e0*/  LDL.LU R23, [R1+0x440] ;  /* 0x0004400001177983 */ /* 0x000f280000300800 */
[----:B------:R-:W4:Y:S04]  /*8d9f0*/  LDL.LU R22, [R1+0x2a0] ;  /* 0x0002a00001167983 */ /* 0x000f280000300800 */
[----:B--2---:R0:W-:Y:S01]  /*8da00*/  @P3 STG.E.U16 [R20.64], R18 ;  /* 0x0000001214003986 */ /* 0x0041e2000c101506 */
[----:B------:R-:W-:-:S02]  /*8da10*/  ISETP.LT.AND P3, PT, R27, c[0x0][0x178], !P6 ;  /* 0x00005e001b007a0c */ /* 0x000fc40007761270 */
[----:B------:R-:W-:Y:S01]  /*8da20*/  PRMT R3, R18, 0x7632, R3 ;  /* 0x0000763212037816 */ /* 0x000fe20000000003 */
[----:B---3--:R1:W-:Y:S01]  /*8da30*/  @P5 STG.E.U16 [R16.64], R19 ;  /* 0x0000001310005986 */ /* 0x0083e2000c101506 */
[----:B0-----:R-:W-:Y:S02]  /*8da40*/  PRMT R20, R19, 0x7632, R20 ;  /* 0x0000763213147816 */ /* 0x001fe40000000014 */
[----:B------:R-:W-:Y:S01]  /*8da50*/  IADD3 R21, R28, 0x95, RZ ;  /* 0x000000951c157810 */ /* 0x000fe20007ffe0ff */
[----:B-1----:R-:W-:-:S06]  /*8da60*/  IMAD.WIDE R18, R0, 0x2, R6 ;  /* 0x0000000200127825 */ /* 0x002fcc00078e0206 */
[----:B------:R0:W-:Y:S01]  /*8da70*/  @P3 STG.E.U16 [R18.64], R3 ;  /* 0x0000000312003986 */ /* 0x0001e2000c101506 */
[----:B------:R-:W-:-:S03]  /*8da80*/  ISETP.GE.AND P3, PT, R21, c[0x0][0x17c], PT ;  /* 0x00005f0015007a0c */ /* 0x000fc60003f66270 */
[----:B------:R-:W2:Y:S01]  /*8da90*/  LDL.LU R21, [R1+0x430] ;  /* 0x0004300001157983 */ /* 0x000ea20000300800 */
[----:B------:R-:W-:Y:S02]  /*8daa0*/  ISETP.LT.AND P6, PT, R26, c[0x0][0x178], !P6 ;  /* 0x00005e001a007a0c */ /* 0x000fe400077c1270 */
[----:B------:R-:W-:Y:S01]  /*8dab0*/  ISETP.LT.AND P5, PT, R27, c[0x0][0x178], !P2 ;  /* 0x00005e001b007a0c */ /* 0x000fe200057a1270 */
[C---:B------:R-:W-:Y:S01]  /*8dac0*/  IMAD.WIDE R16, R0.reuse, 0x2, R4 ;  /* 0x0000000200107825 */ /* 0x040fe200078e0204 */
[----:B------:R-:W-:Y:S02]  /*8dad0*/  IADD3 R0, R0, c[0x0][0x198], RZ ;  /* 0x0000660000007a10 */ /* 0x000fe40007ffe0ff */
[----:B------:R-:W-:Y:S02]  /*8dae0*/  ISETP.LT.AND P2, PT, R26, c[0x0][0x178], !P2 ;  /* 0x00005e001a007a0c */ /* 0x000fe40005741270 */
[----:B0-----:R-:W-:-:S05]  /*8daf0*/  IADD3 R3, R28, 0x96, RZ ;  /* 0x000000961c037810 */ /* 0x001fca0007ffe0ff */
[----:B------:R0:W-:Y:S01]  /*8db00*/  @P6 STG.E.U16 [R16.64], R20 ;  /* 0x0000001410006986 */ /* 0x0001e2000c101506 */
[----:B------:R-:W-:Y:S01]  /*8db10*/  ISETP.LT.AND P6, PT, R27, c[0x0][0x178], !P3 ;  /* 0x00005e001b007a0c */ /* 0x000fe20005fc1270 */
[----:B------:R-:W-:Y:S01]  /*8db20*/  IMAD.WIDE R18, R0, 0x2, R4 ;  /* 0x0000000200127825 */ /* 0x000fe200078e0204 */
[----:B------:R-:W-:-:S03]  /*8db30*/  ISETP.LT.AND P3, PT, R26, c[0x0][0x178], !P3 ;  /* 0x00005e001a007a0c */ /* 0x000fc60005f61270 */
[C---:B0-----:R-:W-:Y:S01]  /*8db40*/  IMAD.WIDE R16, R0.reuse, 0x2, R6 ;  /* 0x0000000200107825 */ /* 0x041fe200078e0206 */
[----:B------:R-:W-:-:S04]  /*8db50*/  IADD3 R0, R0, c[0x0][0x198], RZ ;  /* 0x0000660000007a10 */ /* 0x000fc80007ffe0ff */
[----:B--2---:R0:W-:Y:S01]  /*8db60*/  @P5 STG.E.U16 [R16.64], R21 ;  /* 0x0000001510005986 */ /* 0x0041e2000c101506 */
[----:B------:R-:W-:-:S03]  /*8db70*/  ISETP.GE.AND P5, PT, R3, c[0x0][0x17c], PT ;  /* 0x00005f0003007a0c */ /* 0x000fc60003fa6270 */
[----:B----4-:R1:W-:Y:S01]  /*8db80*/  @P2 STG.E.U16 [R18.64], R25 ;  /* 0x0000001912002986 */ /* 0x0103e2000c101506 */
[----:B------:R-:W-:Y:S02]  /*8db90*/  ISETP.LT.AND P2, PT, R27, c[0x0][0x178], !P5 ;  /* 0x00005e001b007a0c */ /* 0x000fe40006f41270 */
[----:B------:R-:W-:Y:S02]  /*8dba0*/  PRMT R20, R21, 0x7632, R20 ;  /* 0x0000763215147816 */ /* 0x000fe40000000014 */
        /* <DEDUP_REMOVED lines=16> */
[----:B------:R-:W-:Y:S01]  /*8dcb0*/  PRMT R3, R22, 0x7632, R3 ;  /* 0x0000763216037816 */ /* 0x000fe20000000003 */
        /* <DEDUP_REMOVED lines=87> */
[----:B------:R-:W-:Y:S02]  /*8e230*/  IADD3 R0, R0, c[0x0][0x198], RZ ;  /* 0x0000660000007a10 */ /* 0x000fe40007ffe0ff */
[----:B----4-:R-:W-:Y:S02]  /*8e240*/  PRMT R20, R25, 0x7632, R20 ;  /* 0x0000763219147816 */ /* 0x010fe40000000014 */
[----:B--2---:R0:W-:Y:S01]  /*8e250*/  @P6 STG.E.U16 [R16.64], R21 ;  /* 0x0000001510006986 */ /* 0x0041e2000c101506 */
[----:B------:R-:W-:-:S03]  /*8e260*/  ISETP.GE.AND P6, PT, R3, c[0x0][0x17c], PT ;  /* 0x00005f0003007a0c */ /* 0x000fc60003fc6270 */
        /* <DEDUP_REMOVED lines=11> */
[--C-:B0-----:R-:W-:Y:S01]  /*8e320*/  IMAD.WIDE R16, R0, 0x2, R6.reuse ;  /* 0x0000000200107825 */ /* 0x101fe200078e0206 */
[----:B------:R-:W-:Y:S02]  /*8e330*/  IADD3 R3, R28, 0xa6, RZ ;  /* 0x000000a61c037810 */ /* 0x000fe40007ffe0ff */
[----:B-1----:R-:W-:Y:S02]  /*8e340*/  IADD3 R20, R0, c[0x0][0x198], RZ ;  /* 0x0000660000147a10 */ /* 0x002fe40007ffe0ff */
[----:B------:R0:W-:Y:S01]  /*8e350*/  @P2 STG.E.U16 [R16.64], R23 ;  /* 0x0000001710002986 */ /* 0x0001e2000c101506 */
[----:B------:R-:W-:Y:S02]  /*8e360*/  ISETP.GE.AND P5, PT, R3, c[0x0][0x17c], PT ;  /* 0x00005f0003007a0c */ /* 0x000fe40003fa6270 */
[----:B------:R-:W-:Y:S01]  /*8e370*/  IADD3 R3, R28, 0xa2, RZ ;  /* 0x000000a21c037810 */ /* 0x000fe20007ffe0ff */
[----:B------:R-:W-:-:S03]  /*8e380*/  IMAD.WIDE R18, R20, 0x2, R6 ;  /* 0x0000000214127825 */ /* 0x000fc600078e0206 */
[----:B------:R-:W-:Y:S01]  /*8e390*/  ISETP.GE.AND P2, PT, R3, c[0x0][0x17c], PT ;  /* 0x00005f0003007a0c */ /* 0x000fe20003f46270 */
[----:B0-----:R-:W-:Y:S01]  /*8e3a0*/  IMAD.WIDE R16, R0, 0x2, R4 ;  /* 0x0000000200107825 */ /* 0x001fe200078e0204 */
[----:B------:R-:W-:Y:S02]  /*8e3b0*/  PRMT R0, R23, 0x7632, R0 ;  /* 0x0000763217007816 */ /* 0x000fe40000000000 */
[----:B------:R-:W-:Y:S02]  /*8e3c0*/  PRMT R3, R22, 0x7632, R3 ;  /* 0x0000763216037816 */ /* 0x000fe40000000003 */
        /* <DEDUP_REMOVED lines=13> */
[----:B---3--:R0:W-:Y:S04]  /*8e4a0*/  @P6 STG.E.U16 [R18.64], R22 ;  /* 0x0000001612006986 */ /* 0x0081e8000c101506 */
[----:B--2---:R-:W-:Y:S01]  /*8e4b0*/  @P2 STG.E.U16 [R20.64], R25 ;  /* 0x0000001914002986 */ /* 0x004fe2000c101506 */
[----:B------:R-:W-:-:S02]  /*8e4c0*/  ISETP.LT.AND P2, PT, R27, c[0x0][0x178], !P3 ;  /* 0x00005e001b007a0c */ /* 0x000fc40005f41270 */
[----:B0-----:R-:W-:Y:S02]  /*8e4d0*/  IADD3 R18, R0, c[0x0][0x198], RZ ;  /* 0x0000660000127a10 */ /* 0x001fe40007ffe0ff */
[----:B------:R-:W-:-:S03]  /*8e4e0*/  PRMT R0, R22, 0x7632, R0 ;  /* 0x0000763216007816 */ /* 0x000fc60000000000 */
[----:B------:R-:W-:-:S06]  /*8e4f0*/  IMAD.WIDE R16, R18, 0x2, R6 ;  /* 0x0000000212107825 */ /* 0x000fcc00078e0206 */
        /* <DEDUP_REMOVED lines=12> */
[----:B------:R-:W-:Y:S01]  /*8e5c0*/  IMAD.WIDE R20, R3, 0x2, R6 ;  /* 0x0000000203147825 */ /* 0x000fe200078e0206 */
        /* <DEDUP_REMOVED lines=14> */
[----:B------:R0:W-:Y:S04]  /*8e6b0*/  @P6 STG.E.U16 [R16.64], R22 ;  /* 0x0000001610006986 */ /* 0x0001e8000c101506 */
[----:B------:R1:W-:Y:S04]  /*8e6c0*/  @P2 STG.E.U16 [R18.64], R0 ;  /* 0x0000000012002986 */ /* 0x0003e8000c101506 */
[----:B0-----:R-:W2:Y:S04]  /*8e6d0*/  LDL.LU R22, [R1+0x164] ;  /* 0x0001640001167983 */ /* 0x001ea80000300800 */
[----:B-1----:R-:W3:Y:S01]  /*8e6e0*/  LDL.LU R19, [R1+0x1d4] ;  /* 0x0001d40001137983 */ /* 0x002ee20000300800 */
[----:B------:R-:W-:-:S02]  /*8e6f0*/  ISETP.LT.AND P3, PT, R27, c[0x0][0x178], !P5 ;  /* 0x00005e001b007a0c */ /* 0x000fc40006f61270 */
[C---:B------:R-:W-:Y:S02]  /*8e700*/  IADD3 R20, R28.reuse, 0xab, RZ ;  /* 0x000000ab1c147810 */ /* 0x040fe40007ffe0ff */
[----:B------:R-:W-:Y:S02]  /*8e710*/  IADD3 R3, R28, 0xa7, RZ ;  /* 0x000000a71c037810 */ /* 0x000fe40007ffe0ff */
[----:B------:R-:W-:Y:S01]  /*8e720*/  ISETP.GE.AND P4, PT, R20, c[0x0][0x17c], PT ;  /* 0x00005f0014007a0c */ /* 0x000fe20003f86270 */
[----:B------:R-:W-:Y:S01]  /*8e730*/  IMAD.WIDE R20, R23, 0x2, R6 ;  /* 0x0000000217147825 */ /* 0x000fe200078e0206 */
[----:B------:R-:W-:Y:S02]  /*8e740*/  ISETP.GE.AND P6, PT, R3, c[0x0][0x17c], PT ;  /* 0x00005f0003007a0c */ /* 0x000fe40003fc6270 */
[----:B------:R-:W-:Y:S02]  /*8e750*/  IADD3 R0, R28, 0xa8, RZ ;  /* 0x000000a81c007810 */ /* 0x000fe40007ffe0ff */
[----:B------:R-:W-:-:S02]  /*8e760*/  ISETP.LT.AND P5, PT, R26, c[0x0][0x178], !P5 ;  /* 0x00005e001a007a0c */ /* 0x000fc40006fa1270 */
[----:B------:R-:W-:Y:S02]  /*8e770*/  ISETP.GE.AND P2, PT, R0, c[0x0][0x17c], PT ;  /* 0x00005f0000007a0c */ /* 0x000fe40003f46270 */
[C---:B------:R-:W-:Y:S01]  /*8e780*/  IADD3 R0, R23.reuse, c[0x0][0x198], RZ ;  /* 0x0000660017007a10 */ /* 0x040fe20007ffe0ff */
[----:B------:R-:W-:Y:S02]  /*8e790*/  IMAD.WIDE R16, R23, 0x2, R4 ;  /* 0x0000000217107825 */ /* 0x000fe400078e0204 */
[----:B------:R-:W4:Y:S04]  /*8e7a0*/  LDL.LU R23, [R1+0x254] ;  /* 0x0002540001177983 */ /* 0x000f280000300800 */
[----:B---3--:R0:W-:Y:S01]  /*8e7b0*/  @P3 STG.E.U16 [R20.64], R19 ;  /* 0x0000001314003986 */ /* 0x0081e2000c101506 */
[----:B------:R-:W-:-:S02]  /*8e7c0*/  ISETP.LT.AND P3, PT, R27, c[0x0][0x178], !P6 ;  /* 0x00005e001b007a0c */ /* 0x000fc40007761270 */
[----:B------:R-:W-:Y:S01]  /*8e7d0*/  PRMT R3, R19, 0x7632, R3 ;  /* 0x0000763213037816 */ /* 0x000fe20000000003 */
[----:B--2---:R1:W-:Y:S01]  /*8e7e0*/  @P5 STG.E.U16 [R16.64], R22 ;  /* 0x0000001610005986 */ /* 0x0043e2000c101506 */
[----:B0-----:R-:W-:Y:S01]  /*8e7f0*/  IMAD.WIDE R18, R0, 0x2, R6 ;  /* 0x0000000200127825 */ /* 0x001fe200078e0206 */
[----:B------:R-:W-:Y:S02]  /*8e800*/  IADD3 R21, R28, 0xa9, RZ ;  /* 0x000000a91c157810 */ /* 0x000fe40007ffe0ff */
[----:B------:R-:W-:-:S06]  /*8e810*/  PRMT R20, R22, 0x7632, R20 ;  /* 0x0000763216147816 */ /* 0x000fcc0000000014 */
[----:B------:R0:W-:Y:S01]  /*8e820*/  @P3 STG.E.U16 [R18.64], R3 ;  /* 0x0000000312003986 */ /* 0x0001e2000c101506 */
[----:B------:R-:W-:-:S03]  /*8e830*/  ISETP.GE.AND P3, PT, R21, c[0x0][0x17c], PT ;  /* 0x00005f0015007a0c */ /* 0x000fc60003f66270 */
[----:B-1----:R-:W2:Y:S04]  /*8e840*/  LDL.LU R22, [R1+0x1a4] ;  /* 0x0001a40001167983 */ /* 0x002ea80000300800 */
[----:B------:R-:W3:Y:S01]  /*8e850*/  LDL.LU R21, [R1+0x244] ;  /* 0x0002440001157983 */ /* 0x000ee20000300800 */
[----:B------:R-:W-:Y:S02]  /*8e860*/  ISETP.LT.AND P6, PT, R26, c[0x0][0x178], !P6 ;  /* 0x00005e001a007a0c */ /* 0x000fe400077c1270 */
[----:B------:R-:W-:Y:S01]  /*8e870*/  ISETP.LT.AND P5, PT, R27, c[0x0][0x178], !P2 ;  /* 0x00005e001b007a0c */ /* 0x000fe200057a1270 */
[C---:B------:R-:W-:Y:S01]  /*8e880*/  IMAD.WIDE R16, R0.reuse, 0x2, R4 ;  /* 0x0000000200107825 */ /* 0x040fe200078e0204 */
[----:B------:R-:W-:Y:S02]  /*8e890*/  IADD3 R0, R0, c[0x0][0x198], RZ ;  /* 0x0000660000007a10 */ /* 0x000fe40007ffe0ff */
[----:B------:R-:W-:-:S02]  /*8e8a0*/  ISETP.LT.AND P2, PT, R26, c[0x0][0x178], !P2 ;  /* 0x00005e001a007a0c */ /* 0x000fc40005741270 */
[----:B0-----:R-:W-:-:S05]  /*8e8b0*/  IADD3 R3, R28, 0xaa, RZ ;  /* 0x000000aa1c037810 */ /* 0x001fca0007ffe0ff */
[----:B------:R0:W-:Y:S01]  /*8e8c0*/  @P6 STG.E.U16 [R16.64], R20 ;  /* 0x0000001410006986 */ /* 0x0001e2000c101506 */
[----:B------:R-:W-:Y:S01]  /*8e8d0*/  ISETP.LT.AND P6, PT, R27, c[0x0][0x178], !P3 ;  /* 0x00005e001b007a0c */ /* 0x000fe20005fc1270 */
[----:B------:R-:W-:Y:S01]  /*8e8e0*/  IMAD.WIDE R18, R0, 0x2, R4 ;  /* 0x0000000200127825 */ /* 0x000fe200078e0204 */
[----:B------:R-:W-:-:S03]  /*8e8f0*/  ISETP.LT.AND P3, PT, R26, c[0x0][0x178], !P3 ;  /* 0x00005e001a007a0c */ /* 0x000fc60005f61270 */
[C---:B0-----:R-:W-:Y:S01]  /*8e900*/  IMAD.WIDE R16, R0.reuse, 0x2, R6 ;  /* 0x0000000200107825 */ /* 0x041fe200078e0206 */
[----:B------:R-:W-:-:S04]  /*8e910*/  IADD3 R0, R0, c[0x0][0x198], RZ ;  /* 0x0000660000007a10 */ /* 0x000fc80007ffe0ff */
[----:B---3--:R0:W-:Y:S01]  /*8e920*/  @P5 STG.E.U16 [R16.64], R21 ;  /* 0x0000001510005986 */ /* 0x0081e2000c101506 */
        /* <DEDUP_REMOVED lines=16> */
[----:B------:R0:W-:Y:S01]  /*8ea30*/  @P2 STG.E.U16 [R16.64], R23 ;  /* 0x0000001710002986 */ /* 0x0001e2000c101506 */
[----:B------:R-:W-:Y:S02]  /*8ea40*/  ISETP.GE.AND P6, PT, R20, c[0x0][0x17c], PT ;  /* 0x00005f0014007a0c */ /* 0x000fe40003fc6270 */
[----:B------:R-:W-:Y:S02]  /*8ea50*/  IADD3 R20, R0, c[0x0][0x198], RZ ;  /* 0x0000660000147a10 */ /* 0x000fe40007ffe0ff */
[----:B------:R-:W-:-:S02]  /*8ea60*/  ISETP.GE.AND P2, PT, R3, c[0x0][0x17c], PT ;  /* 0x00005f0003007a0c */ /* 0x000fc40003f46270 */
[----:B--2---:R-:W-:Y:S01]  /*8ea70*/  PRMT R3, R22, 0x7632, R3 ;  /* 0x0000763216037816 */ /* 0x004fe20000000003 */
[----:B0-----:R-:W-:Y:S01]  /*8ea80*/  IMAD.WIDE R16, R0, 0x2, R4 ;  /* 0x0000000200107825 */ /* 0x001fe200078e0204 */
[----:B------:R-:W-:-:S03]  /*8ea90*/  PRMT R0, R23, 0x7632, R0 ;  /* 0x0000763217007816 */ /* 0x000fc60000000000 */
[----:B------:R-:W-:Y:S01]  /*8eaa0*/  IMAD.WIDE R18, R20, 0x2, R6 ;  /* 0x0000000214127825 */ /* 0x000fe200078e0206 */
[----:B------:R0:W-:Y:S04]  /*8eab0*/  @P5 STG.E.U16 [R16.64], R22 ;  /* 0x0000001610005986 */ /* 0x0001e8000c101506 */
[----:B------:R1:W-:Y:S01]  /*8eac0*/  @P3 STG.E.U16 [R18.64], R0 ;  /* 0x0000000012003986 */ /* 0x0003e2000c101506 */
[----:B0-----:R-:W-:-:S04]  /*8ead0*/  IADD3 R22, R28, 0xad, RZ ;  /* 0x000000ad1c167810 */ /* 0x001fc80007ffe0ff */
[----:B------:R-:W-:Y:S02]  /*8eae0*/  ISETP.GE.AND P3, PT, R22, c[0x0][0x17c], PT ;  /* 0x00005f0016007a0c */ /* 0x000fe40003f66270 */
[----:B------:R-:W2:Y:S01]  /*8eaf0*/  LDL.LU R22, [R1+0x284] ;  /* 0x0002840001167983 */ /* 0x000ea20000300800 */
        /* <DEDUP_REMOVED lines=8> */
[----:B--2---:R0:W-:Y:S04]  /*8eb80*/  @P5 STG.E.U16 [R18.64], R22 ;  /* 0x0000001612005986 */ /* 0x0041e8000c101506 */
[----:B---3--:R-:W-:Y:S01]  /*8eb90*/  @P2 STG.E.U16 [R20.64], R25 ;  /* 0x0000001914002986 */ /* 0x008fe2000c101506 */
        /* <DEDUP_REMOVED lines=241> */
[----:B0-----:R-:W-:-:S04]  /*8fab0*/  IADD3 R18, R3, c[0x0][0x198], RZ ;  /* 0x0000660003127a10 */ /* 0x001fc80007ffe0ff */
[----:B------:R-:W-:Y:S01]  /*8fac0*/  IADD3 R3, R18, c[0x0][0x198], RZ ;  /* 0x0000660012037a10 */ /* 0x000fe20007ffe0ff */
[----:B--2---:R-:W-:Y:S01]  /*8fad0*/  @P5 STG.E.U16 [R20.64], R16 ;  /* 0x0000001014005986 */ /* 0x004fe2000c101506 */
[----:B------:R-:W-:Y:S02]  /*8fae0*/  ISETP.LT.AND P5, PT, R27, c[0x0][0x178], !P2 ;  /* 0x00005e001b007a0c */ /* 0x000fe400057a1270 */
[----:B------:R-:W-:Y:S01]  /*8faf0*/  ISETP.LT.AND P2, PT, R26, c[0x0][0x178], !P2 ;  /* 0x00005e001a007a0c */ /* 0x000fe20005741270 */
[----:B---3--:R0:W-:Y:S01]  /*8fb00*/  @P4 STG.E.U16 [R22.64], R17 ;  /* 0x0000001116004986 */ /* 0x0081e2000c101506 */
[----:B------:R-:W-:Y:S02]  /*8fb10*/  PRMT R0, R16, 0x7632, R0 ;  /* 0x0000763210007816 */ /* 0x000fe40000000000 */
[----:B0-----:R-:W-:Y:S01]  /*8fb20*/  PRMT R22, R17, 0x7632, R22 ;  /* 0x0000763211167816 */ /* 0x001fe20000000016 */
[----:B------:R-:W-:Y:S01]  /*8fb30*/  IMAD.WIDE R16, R18, 0x2, R6 ;  /* 0x0000000212107825 */ /* 0x000fe200078e0206 */
[----:B------:R-:W-:-:S03]  /*8fb40*/  IADD3 R23, R28, 0xc5, RZ ;  /* 0x000000c51c177810 */ /* 0x000fc60007ffe0ff */
[----:B------:R-:W-:Y:S02]  /*8fb50*/  IMAD.WIDE R18, R18, 0x2, R4 ;  /* 0x0000000212127825 */ /* 0x000fe400078e0204 */
[----:B------:R-:W-:Y:S01]  /*8fb60*/  @P5 STG.E.U16 [R16.64], R0 ;  /* 0x0000000010005986 */ /* 0x000fe2000c101506 */
[----:B------:R-:W-:-:S03]  /*8fb70*/  ISETP.GE.AND P5, PT, R23, c[0x0][0x17c], PT ;  /* 0x00005f0017007a0c */ /* 0x000fc60003fa6270 */
[----:B------:R-:W2:Y:S04]  /*8fb80*/  LDL.LU R23, [R1+0x178] ;  /* 0x0001780001177983 */ /* 0x000ea80000300800 */
[----:B------:R0:W-:Y:S04]  /*8fb90*/  @P2 STG.E.U16 [R18.64], R22 ;  /* 0x0000001612002986 */ /* 0x0001e8000c101506 */
[----:B0-----:R-:W3:Y:S01]  /*8fba0*/  LDL.LU R19, [R1+0x1c8] ;  /* 0x0001c80001137983 */ /* 0x001ee20000300800 */
[----:B------:R-:W-:Y:S02]  /*8fbb0*/  ISETP.LT.AND P3, PT, R27, c[0x0][0x178], !P6 ;  /* 0x00005e001b007a0c */ /* 0x000fe40007761270 */
[----:B------:R-:W-:-:S02]  /*8fbc0*/  IADD3 R20, R28, 0xc9, RZ ;  /* 0x000000c91c147810 */ /* 0x000fc40007ffe0ff */
[----:B------:R-:W-:Y:S01]  /*8fbd0*/  IADD3 R0, R28, 0xc6, RZ ;  /* 0x000000c61c007810 */ /* 0x000fe20007ffe0ff */
[C---:B------:R-:W-:Y:S01]  /*8fbe0*/  IMAD.WIDE R16, R3.reuse, 0x2, R4 ;  /* 0x0000000203107825 */ /* 0x040fe200078e0204 */
[----:B------:R-:W-:Y:S01]  /*8fbf0*/  ISETP.GE.AND P4, PT, R20, c[0x0][0x17c], PT ;  /* 0x00005f0014007a0c */ /* 0x000fe20003f86270 */
[----:B------:R-:W4:Y:S01]  /*8fc00*/  LDL.LU R22, [R1+0x248] ;  /* 0x0002480001167983 */ /* 0x000f220000300800 */
[----:B------:R-:W-:Y:S01]  /*8fc10*/  ISETP.LT.AND P6, PT, R26, c[0x0][0x178], !P6 ;  /* 0x00005e001a007a0c */ /* 0x000fe200077c1270 */
[C---:B------:R-:W-:Y:S01]  /*8fc20*/  IMAD.WIDE R20, R3.reuse, 0x2, R6 ;  /* 0x0000000203147825 */ /* 0x040fe200078e0206 */
[----:B------:R-:W-:Y:S02]  /*8fc30*/  ISETP.GE.AND P2, PT, R0, c[0x0][0x17c], PT ;  /* 0x00005f0000007a0c */ /* 0x000fe40003f46270 */
[----:B------:R-:W-:Y:S02]  /*8fc40*/  IADD3 R0, R3, c[0x0][0x198], RZ ;  /* 0x0000660003007a10 */ /* 0x000fe40007ffe0ff */
[----:B---3--:R0:W-:Y:S01]  /*8fc50*/  @P3 STG.E.U16 [R20.64], R19 ;  /* 0x0000001314003986 */ /* 0x0081e2000c101506 */
[----:B------:R-:W-:-:S02]  /*8fc60*/  ISETP.LT.AND P3, PT, R27, c[0x0][0x178], !P5 ;  /* 0x00005e001b007a0c */ /* 0x000fc40006f61270 */
[----:B------:R-:W-:-:S04]  /*8fc70*/  PRMT R3, R19, 0x7632, R3 ;  /* 0x0000763213037816 */ /* 0x000fc80000000003 */
[----:B--2---:R1:W-:Y:S01]  /*8fc80*/  @P6 STG.E.U16 [R16.64], R23 ;  /* 0x0000001710006986 */ /* 0x0043e2000c101506 */
[----:B0-----:R-:W-:Y:S01]  /*8fc90*/  IADD3 R21, R28, 0xc7, RZ ;  /* 0x000000c71c157810 */ /* 0x001fe20007ffe0ff */
[----:B-1----:R-:W-:Y:S01]  /*8fca0*/  IMAD.WIDE R16, R0, 0x2, R6 ;  /* 0x0000000200107825 */ /* 0x002fe200078e0206 */
[----:B------:R-:W-:Y:S02]  /*8fcb0*/  PRMT R20, R23, 0x7632, R20 ;  /* 0x0000763217147816 */ /* 0x000fe40000000014 */
[----:B------:R-:W2:Y:S04]  /*8fcc0*/  LDL.LU R23, [R1+0x1b8] ;  /* 0x0001b80001177983 */ /* 0x000ea80000300800 */
[----:B------:R0:W-:Y:S01]  /*8fcd0*/  @P3 STG.E.U16 [R16.64], R3 ;  /* 0x0000000310003986 */ /* 0x0001e2000c101506 */
[----:B------:R-:W-:-:S03]  /*8fce0*/  ISETP.GE.AND P3, PT, R21, c[0x0][0x17c], PT ;  /* 0x00005f0015007a0c */ /* 0x000fc60003f66270 */
[----:B------:R-:W3:Y:S01]  /*8fcf0*/  LDL.LU R21, [R1+0x1d8] ;  /* 0x0001d80001157983 */ /* 0x000ee20000300800 */
[----:B------:R-:W-:Y:S02]  /*8fd00*/  ISETP.LT.AND P5, PT, R26, c[0x0][0x178], !P5 ;  /* 0x00005e001a007a0c */ /* 0x000fe40006fa1270 */
[----:B------:R-:W-:Y:S01]  /*8fd10*/  ISETP.LT.AND P6, PT, R27, c[0x0][0x178], !P2 ;  /* 0x00005e001b007a0c */ /* 0x000fe200057c1270 */
[C---:B------:R-:W-:Y:S01]  /*8fd20*/  IMAD.WIDE R18, R0.reuse, 0x2, R4 ;  /* 0x0000000200127825 */ /* 0x040fe200078e0204 */
[----:B------:R-:W-:Y:S02]  /*8fd30*/  IADD3 R0, R0, c[0x0][0x198], RZ ;  /* 0x0000660000007a10 */ /* 0x000fe40007ffe0ff */
[----:B------:R-:W-:-:S03]  /*8fd40*/  ISETP.LT.AND P2, PT, R26, c[0x0][0x178], !P2 ;  /* 0x00005e001a007a0c */ /* 0x000fc60005741270 */
[----:B0-----:R-:W-:Y:S01]  /*8fd50*/  IMAD.WIDE R16, R0, 0x2, R6 ;  /* 0x0000000200107825 */ /* 0x001fe200078e0206 */
[----:B------:R-:W-:-:S03]  /*8fd60*/  IADD3 R3, R28, 0xc8, RZ ;  /* 0x000000c81c037810 */ /* 0x000fc60007ffe0ff */
[----:B------:R0:W-:Y:S01]  /*8fd70*/  @P5 STG.E.U16 [R18.64], R20 ;  /* 0x0000001412005986 */ /* 0x0001e2000c101506 */
[----:B------:R-:W-:Y:S02]  /*8fd80*/  ISETP.LT.AND P5, PT, R27, c[0x0][0x178], !P3 ;  /* 0x00005e001b007a0c */ /* 0x000fe40005fa1270 */
[----:B------:R-:W-:Y:S01]  /*8fd90*/  ISETP.LT.AND P3, PT, R26, c[0x0][0x178], !P3 ;  /* 0x00005e001a007a0c */ /* 0x000fe20005f61270 */
[C---:B0-----:R-:W-:Y:S01]  /*8fda0*/  IMAD.WIDE R18, R0.reuse, 0x2, R4 ;  /* 0x0000000200127825 */ /* 0x041fe200078e0204 */
[----:B------:R-:W-:Y:S02]  /*8fdb0*/  IADD3 R0, R0, c[0x0][0x198], RZ ;  /* 0x0000660000007a10 */ /* 0x000fe40007ffe0ff */
[----:B----4-:R-:W-:Y:S01]  /*8fdc0*/  PRMT R20, R25, 0x7632, R20 ;  /* 0x0000763219147816 */ /* 0x010fe20000000014 */
[----:B---3--:R0:W-:Y:S01]  /*8fdd0*/  @P6 STG.E.U16 [R16.64], R21 ;  /* 0x0000001510006986 */ /* 0x0081e2000c101506 */
[----:B------:R-:W-:Y:S02]  /*8fde0*/  ISETP.GE.AND P6, PT, R3, c[0x0][0x17c], PT ;  /* 0x00005f0003007a0c */ /* 0x000fe40003fc6270 */
[----:B------:R-:W-:Y:S01]  /*8fdf0*/  PRMT R3, R21, 0x7632, R3 ;  /* 0x0000763215037816 */ /* 0x000fe20000000003 */
[----:B------:R1:W-:Y:S01]  /*8fe00*/  @P2 STG.E.U16 [R18.64], R25 ;  /* 0x0000001912002986 */ /* 0x0003e2000c101506 */
[----:B------:R-:W-:Y:S01]  /*8fe10*/  ISETP.LT.AND P2, PT, R27, c[0x0][0x178], !P6 ;  /* 0x00005e001b007a0c */ /* 0x000fe20007741270 */
        /* <DEDUP_REMOVED lines=8> */
[C---:B0-----:R-:W-:Y:S01]  /*8fea0*/  IMAD.WIDE R16, R0.reuse, 0x2, R6 ;  /* 0x0000000200107825 */ /* 0x041fe200078e0206 */
[----:B-1----:R-:W-:-:S04]  /*8feb0*/  IADD3 R20, R0, c[0x0][0x198], RZ ;  /* 0x0000660000147a10 */ /* 0x002fc80007ffe0ff */
[----:B------:R0:W-:Y:S01]  /*8fec0*/  @P2 STG.E.U16 [R16.64], R22 ;  /* 0x0000001610002986 */ /* 0x0001e2000c101506 */
[----:B------:R-:W-:-:S04]  /*8fed0*/  IMAD.WIDE R18, R20, 0x2, R6 ;  /* 0x0000000214127825 */ /* 0x000fc800078e0206 */
[----:B0-----:R-:W-:Y:S01]  /*8fee0*/  IMAD.WIDE R16, R0, 0x2, R4 ;  /* 0x0000000200107825 */ /* 0x001fe200078e0204 */
[----:B------:R-:W-:Y:S02]  /*8fef0*/  PRMT R0, R22, 0x7632, R0 ;  /* 0x0000763216007816 */ /* 0x000fe40000000000 */
[----:B------:R-:W-:Y:S02]  /*8ff00*/  IADD3 R22, R28, 0xcb, RZ ;  /* 0x000000cb1c167810 */ /* 0x000fe40007ffe0ff */
[----:B--2---:R-:W-:Y:S04]  /*8ff10*/  @P6 STG.E.U16 [R16.64], R23 ;  /* 0x0000001710006986 */ /* 0x004fe8000c101506 */
[----:B------:R0:W-:Y:S01]  /*8ff20*/  @P3 STG.E.U16 [R18.64], R0 ;  /* 0x0000000012003986 */ /* 0x0001e2000c101506 */
[----:B------:R-:W-:-:S03]  /*8ff30*/  ISETP.GE.AND P3, PT, R22, c[0x0][0x17c], PT ;  /* 0x00005f0016007a0c */ /* 0x000fc60003f66270 */
[----:B------:R-:W2:Y:S01]  /*8ff40*/  LDL.LU R22, [R1+0x258] ;  /* 0x0002580001167983 */ /* 0x000ea20000300800 */
[----:B------:R-:W-:-:S04]  /*8ff50*/  IADD3 R3, R28, 0xce, RZ ;  /* 0x000000ce1c037810 */ /* 0x000fc80007ffe0ff */
[----:B------:R-:W-:Y:S02]  /*8ff60*/  ISETP.GE.AND P5, PT, R3, c[0x0][0x17c], PT ;  /* 0x00005f0003007a0c */ /* 0x000fe40003fa6270 */
[----:B------:R-:W-:-:S04]  /*8ff70*/  IADD3 R3, R28, 0xca, RZ ;  /* 0x000000ca1c037810 */ /* 0x000fc80007ffe0ff */
[----:B------:R-:W-:Y:S02]  /*8ff80*/  ISETP.GE.AND P2, PT, R3, c[0x0][0x17c], PT ;  /* 0x00005f0003007a0c */ /* 0x000fe40003f46270 */
[C---:B------:R-:W-:Y:S02]  /*8ff90*/  ISETP.LT.AND P4, PT, R26.reuse, c[0x0][0x178], !P4 ;  /* 0x00005e001a007a0c */ /* 0x040fe40006781270 */
[----:B------:R-:W-:Y:S02]  /*8ffa0*/  ISETP.LT.AND P6, PT, R27, c[0x0][0x178], !P2 ;  /* 0x00005e001b007a0c */ /* 0x000fe400057c1270 */
[----:B------:R-:W-:Y:S02]  /*8ffb0*/  ISETP.LT.AND P2, PT, R26, c[0x0][0x178], !P2 ;  /* 0x00005e001a007a0c */ /* 0x000fe40005741270 */
[C---:B0-----:R-:W-:Y:S01]  /*8ffc0*/  IADD3 R0, R20.reuse, c[0x0][0x198], RZ ;  /* 0x0000660014007a10 */ /* 0x041fe20007ffe0ff */
[----:B------:R-:W-:Y:S01]  /*8ffd0*/  IMAD.WIDE R16, R20, 0x2, R4 ;  /* 0x0000000214107825 */ /* 0x000fe200078e0204 */
[----:B------:R-:W-:-:S03]  /*8ffe0*/  PRMT R3, R23, 0x7632, R3 ;  /* 0x0000763217037816 */ /* 0x000fc60000000003 */
        /* <DEDUP_REMOVED lines=134> */
[C---:B------:R-:W-:Y:S01]  /*90850*/  IMAD.WIDE R22, R3.reuse, 0x2, R4 ;  /* 0x0000000203167825 */ /* 0x040fe200078e0204 */
[----:B0-----:R-:W-:Y:S01]  /*90860*/  IADD3 R18, R3, c[0x0][0x198], RZ ;  /* 0x0000660003127a10 */ /* 0x001fe20007ffe0ff */
[----:B------:R-:W4:Y:S03]  /*90870*/  LDL.LU R24, [R1+0x468] ;  /* 0x0004680001187983 */ /* 0x000f260000300800 */
[----:B------:R-:W-:Y:S01]  /*90880*/  IADD3 R3, R18, c[0x0][0x198], RZ ;  /* 0x0000660012037a10 */ /* 0x000fe20007ffe0ff */
[----:B------:R-:W4:Y:S04]  /*90890*/  LDL.LU R25, [R1+0x328] ;  /* 0x0003280001197983 */ /* 0x000f280000300800 */
[----:B--2---:R-:W-:Y:S01]  /*908a0*/  @P5 STG.E.U16 [R20.64], R16 ;  /* 0x0000001014005986 */ /* 0x004fe2000c101506 */
[----:B------:R-:W-:-:S02]  /*908b0*/  ISETP.LT.AND P5, PT, R27, c[0x0][0x178], !P2 ;  /* 0x00005e001b007a0c */ /* 0x000fc400057a1270 */
        /* <DEDUP_REMOVED lines=16> */
[----:B------:R-:W-:Y:S01]  /*909c0*/  ISETP.LT.AND P6, PT, R26, c[0x0][0x178], !P6 ;  /* 0x00005e001a007a0c */ /* 0x000fe200077c1270 */
[----:B------:R-:W4:Y:S01]  /*909d0*/  LDL.LU R22, [R1+0x488] ;  /* 0x0004880001167983 */ /* 0x000f220000300800 */
[----:B------:R-:W-:Y:S01]  /*909e0*/  ISETP.GE.AND P4, PT, R20, c[0x0][0x17c], PT ;  /* 0x00005f0014007a0c */ /* 0x000fe20003f86270 */
[----:B------:R-:W-:Y:S01]  /*909f0*/  IMAD.WIDE R20, R3, 0x2, R6 ;  /* 0x0000000203147825 */ /* 0x000fe200078e0206 */
[----:B------:R-:W-:Y:S02]  /*90a00*/  ISETP.LT.AND P2, PT, R27, c[0x0][0x178], !P5 ;  /* 0x00005e001b007a0c */ /* 0x000fe40006f41270 */
[----:B------:R-:W-:Y:S02]  /*90a10*/  ISETP.LT.AND P5, PT, R26, c[0x0][0x178], !P5 ;  /* 0x00005e001a007a0c */ /* 0x000fe40006fa1270 */
[----:B---3--:R0:W-:Y:S01]  /*90a20*/  @P3 STG.E.U16 [R20.64], R19 ;  /* 0x0000001314003986 */ /* 0x0081e2000c101506 */
[----:B------:R-:W-:-:S02]  /*90a30*/  ISETP.GE.AND P3, PT, R0, c[0x0][0x17c], PT ;  /* 0x00005f0000007a0c */ /* 0x000fc40003f66270 */
[----:B------:R-:W-:Y:S02]  /*90a40*/  IADD3 R0, R3, c[0x0][0x198], RZ ;  /* 0x0000660003007a10 */ /* 0x000fe40007ffe0ff */
[----:B--2---:R1:W-:Y:S01]  /*90a50*/  @P6 STG.E.U16 [R16.64], R23 ;  /* 0x0000001710006986 */ /* 0x0043e2000c101506 */
[----:B------:R-:W-:Y:S02]  /*90a60*/  ISETP.LT.AND P6, PT, R27, c[0x0][0x178], !P3 ;  /* 0x00005e001b007a0c */ /* 0x000fe40005fc1270 */
[----:B------:R-:W-:Y:S02]  /*90a70*/  PRMT R3, R19, 0x7632, R3 ;  /* 0x0000763213037816 */ /* 0x000fe40000000003 */
[----:B0-----:R-:W-:Y:S01]  /*90a80*/  PRMT R20, R23, 0x7632, R20 ;  /* 0x0000763217147816 */ /* 0x001fe20000000014 */
[C---:B------:R-:W-:Y:S01]  /*90a90*/  IMAD.WIDE R18, R0.reuse, 0x2, R4 ;  /* 0x0000000200127825 */ /* 0x040fe200078e0204 */
[----:B-1----:R-:W2:Y:S03]  /*90aa0*/  LDL.LU R23, [R1+0x348] ;  /* 0x0003480001177983 */ /* 0x002ea60000300800 */
[C---:B------:R-:W-:Y:S01]  /*90ab0*/  IMAD.WIDE R16, R0.reuse, 0x2, R6 ;  /* 0x0000000200107825 */ /* 0x040fe200078e0206 */
[----:B------:R-:W-:-:S04]  /*90ac0*/  IADD3 R0, R0, c[0x0][0x198], RZ ;  /* 0x0000660000007a10 */ /* 0x000fc80007ffe0ff */
[----:B------:R0:W-:Y:S01]  /*90ad0*/  @P2 STG.E.U16 [R16.64], R3 ;  /* 0x0000000310002986 */ /* 0x0001e2000c101506 */
[----:B------:R-:W-:-:S03]  /*90ae0*/  ISETP.LT.AND P3, PT, R26, c[0x0][0x178], !P3 ;  /* 0x00005e001a007a0c */ /* 0x000fc60005f61270 */
[----:B------:R1:W-:Y:S01]  /*90af0*/  @P5 STG.E.U16 [R18.64], R20 ;  /* 0x0000001412005986 */ /* 0x0003e2000c101506 */
[----:B0-----:R-:W-:Y:S01]  /*90b00*/  IMAD.WIDE R16, R0, 0x2, R6 ;  /* 0x0000000200107825 */ /* 0x001fe200078e0206 */
[----:B------:R-:W-:-:S04]  /*90b10*/  IADD3 R3, R28, 0xdc, RZ ;  /* 0x000000dc1c037810 */ /* 0x000fc80007ffe0ff */
[----:B----4-:R0:W-:Y:S01]  /*90b20*/  @P6 STG.E.U16 [R16.64], R24 ;  /* 0x0000001810006986 */ /* 0x0101e2000c101506 */
[----:B------:R-:W-:Y:S02]  /*90b30*/  ISETP.GE.AND P6, PT, R3, c[0x0][0x17c], PT ;  /* 0x00005f0003007a0c */ /* 0x000fe40003fc6270 */
[----:B------:R-:W-:Y:S01]  /*90b40*/  PRMT R3, R24, 0x7632, R3 ;  /* 0x0000763218037816 */ /* 0x000fe20000000003 */
[----:B-1----:R-:W-:Y:S01]  /*90b50*/  IMAD.WIDE R18, R0, 0x2, R4 ;  /* 0x0000000200127825 */ /* 0x002fe200078e0204 */
[----:B0-----:R-:W3:Y:S01]  /*90b60*/  LDL.LU R24, [R1+0x478] ;  /* 0x0004780001187983 */ /* 0x001ee20000300800 */
[----:B------:R-:W-:-:S03]  /*90b70*/  PRMT R20, R25, 0x7632, R20 ;  /* 0x0000763219147816 */ /* 0x000fc60000000014 */
[----:B------:R0:W-:Y:S04]  /*90b80*/  @P3 STG.E.U16 [R18.64], R25 ;  /* 0x0000001912003986 */ /* 0x0001e8000c101506 */
[----:B0-----:R-:W4:Y:S01]  /*90b90*/  LDL.LU R25, [R1+0x138] ;  /* 0x0001380001197983 */ /* 0x001f220000300800 */
[----:B------:R-:W-:-:S04]  /*90ba0*/  IADD3 R21, R28, 0xdb, RZ ;  /* 0x000000db1c157810 */ /* 0x000fc80007ffe0ff */
[----:B------:R-:W-:-:S04]  /*90bb0*/  ISETP.GE.AND P2, PT, R21, c[0x0][0x17c], PT ;  /* 0x00005f0015007a0c */ /* 0x000fc80003f46270 */
[C---:B------:R-:W-:Y:S02]  /*90bc0*/  ISETP.LT.AND P5, PT, R27.reuse, c[0x0][0x178], !P2 ;  /* 0x00005e001b007a0c */ /* 0x040fe400057a1270 */
        /* <DEDUP_REMOVED lines=10> */
[----:B0-----:R-:W-:Y:S01]  /*90c70*/  IADD3 R3, R28, 0x101, RZ ;  /* 0x000001011c037810 */ /* 0x001fe20007ffe0ff */
[----:B------:R-:W-:-:S03]  /*90c80*/  IMAD.WIDE R16, R0, 0x2, R6 ;  /* 0x0000000200107825 */ /* 0x000fc600078e0206 */
[----:B------:R-:W-:Y:S02]  /*90c90*/  ISETP.GE.AND P5, PT, R3, c[0x0][0x17c], PT ;  /* 0x00005f0003007a0c */ /* 0x000fe40003fa6270 */
[----:B------:R-:W-:Y:S01]  /*90ca0*/  IADD3 R3, R28, 0xde, RZ ;  /* 0x000000de1c037810 */ /* 0x000fe20007ffe0ff */
[----:B------:R0:W-:Y:S01]  /*90cb0*/  @P3 STG.E.U16 [R16.64], R22 ;  /* 0x0000001610003986 */ /* 0x0001e2000c101506 */
[----:B-1----:R-:W-:Y:S02]  /*90cc0*/  IADD3 R20, R0, c[0x0][0x198], RZ ;  /* 0x0000660000147a10 */ /* 0x002fe40007ffe0ff */
[----:B------:R-:W-:-:S03]  /*90cd0*/  ISETP.GE.AND P3, PT, R3, c[0x0][0x17c], PT ;  /* 0x00005f0003007a0c */ /* 0x000fc60003f66270 */
[----:B------:R-:W-:Y:S01]  /*90ce0*/  IMAD.WIDE R18, R20, 0x2, R6 ;  /* 0x0000000214127825 */ /* 0x000fe200078e0206 */
[----:B------:R-:W-:-:S03]  /*90cf0*/  ISETP.LT.AND P4, PT, R26, c[0x0][0x178], !P4 ;  /* 0x00005e001a007a0c */ /* 0x000fc60006781270 */
[----:B0-----:R-:W-:Y:S01]  /*90d00*/  IMAD.WIDE R16, R0, 0x2, R4 ;  /* 0x0000000200107825 */ /* 0x001fe200078e0204 */
[----:B------:R-:W-:Y:S02]  /*90d10*/  PRMT R0, R22, 0x7632, R0 ;  /* 0x0000763216007816 */ /* 0x000fe40000000000 */
[----:B------:R-:W-:Y:S02]  /*90d20*/  IADD3 R22, R28, 0xdf, RZ ;  /* 0x000000df1c167810 */ /* 0x000fe40007ffe0ff */
[----:B--2---:R0:W-:Y:S01]  /*90d30*/  @P6 STG.E.U16 [R16.64], R23 ;  /* 0x0000001710006986 */ /* 0x0041e2000c101506 */
[----:B------:R-:W-:-:S03]  /*90d40*/  ISETP.LT.AND P6, PT, R27, c[0x0][0x178], !P3 ;  /* 0x00005e001b007a0c */ /* 0x000fc60005fc1270 */
[----:B------:R1:W-:Y:S01]  /*90d50*/  @P2 STG.E.U16 [R18.64], R0 ;  /* 0x0000000012002986 */ /* 0x0003e2000c101506 */
[----:B------:R-:W-:Y:S02]  /*90d60*/  PRMT R3, R23, 0x7632, R3 ;  /* 0x0000763217037816 */ /* 0x000fe40000000003 */
[----:B------:R-:W-:Y:S01]  /*90d70*/  ISETP.GE.AND P2, PT, R22, c[0x0][0x17c], PT ;  /* 0x00005f0016007a0c */ /* 0x000fe20003f46270 */
[C---:B0-----:R-:W-:Y:S01]  /*90d80*/  IMAD.WIDE R16, R20.reuse, 0x2, R4 ;  /* 0x0000000214107825 */ /* 0x041fe200078e0204 */
[----:B-1----:R-:W-:-:S04]  /*90d90*/  IADD3 R0, R20, c[0x0][0x198], RZ ;  /* 0x0000660014007a10 */ /* 0x002fc80007ffe0ff */
[----:B------:R0:W-:Y:S01]  /*90da0*/  @P4 STG.E.U16 [R16.64], R3 ;  /* 0x0000000310004986 */ /* 0x0001e2000c101506 */
[----:B------:R-:W-:Y:S01]  /*90db0*/  IMAD.WIDE R18, R0, 0x2, R6 ;  /* 0x0000000200127825 */ /* 0x000fe200078e0206 */
[----:B------:R-:W-:-:S03]  /*90dc0*/  ISETP.LT.AND P3, PT, R26, c[0x0][0x178], !P3 ;  /* 0x00005e001a007a0c */ /* 0x000fc60005f61270 */
[----:B------:R-:W-:Y:S01]  /*90dd0*/  IMAD.WIDE R20, R0, 0x2, R4 ;  /* 0x0000000200147825 */ /* 0x000fe200078e0204 */
[----:B---3--:R1:W-:Y:S01]  /*90de0*/  @P6 STG.E.U16 [R18.64], R24 ;  /* 0x0000001812006986 */ /* 0x0083e2000c101506 */
[----:B------:R-:W-:Y:S02]  /*90df0*/  ISETP.LT.AND P6, PT, R27, c[0x0][0x178], !P2 ;  /* 0x00005e001b007a0c */ /* 0x000fe400057c1270 */
[----:B------:R-:W-:Y:S02]  /*90e00*/  ISETP.LT.AND P2, PT, R26, c[0x0][0x178], !P2 ;  /* 0x00005e001a007a0c */ /* 0x000fe40005741270 */
[----:B0-----:R-:W-:Y:S02]  /*90e10*/  PRMT R3, R24, 0x7632, R3 ;  /* 0x0000763218037816 */ /* 0x001fe40000000003 */
[----:B-1----:R-:W-:Y:S02]  /*90e20*/  IADD3 R18, R0, c[0x0][0x198], RZ ;  /* 0x0000660000127a10 */ /* 0x002fe40007ffe0ff */
[----:B------:R-:W-:-:S02]  /*90e30*/  IADD3 R24, R28, 0xe1, RZ ;  /* 0x000000e11c187810 */ /* 0x000fc40007ffe0ff */
[C---:B------:R-:W-:Y:S01]  /*90e40*/  IADD3 R0, R18.reuse, c[0x0][0x198], RZ ;  /* 0x0000660012007a10 */ /* 0x040fe20007ffe0ff */
[C---:B------:R-:W-:Y:S01]  /*90e50*/  IMAD.WIDE R16, R18.reuse, 0x2, R6 ;  /* 0x0000000212107825 */ /* 0x040fe200078e0206 */
[----:B----4-:R-:W-:Y:S01]  /*90e60*/  PRMT R22, R25, 0x7632, R22 ;  /* 0x0000763219167816 */ /* 0x010fe20000000016 */
[----:B------:R0:W-:Y:S02]  /*90e70*/  @P3 STG.E.U16 [R20.64], R25 ;  /* 0x0000001914003986 */ /* 0x0001e4000c101506 */
[----:B------:R-:W-:Y:S02]  /*90e80*/  IMAD.WIDE R18, R18, 0x2, R4 ;  /* 0x0000000212127825 */ /* 0x000fe400078e0204 */
[----:B------:R1:W-:Y:S01]  /*90e90*/  @P6 STG.E.U16 [R16.64], R3 ;  /* 0x0000000310006986 */ /* 0x0003e2000c101506 */
[----:B------:R-:W-:-:S03]  /*90ea0*/  ISETP.GE.AND P6, PT, R24, c[0x0][0x17c], PT ;  /* 0x00005f0018007a0c */ /* 0x000fc60003fc6270 */
[----:B------:R2:W-:Y:S04]  /*90eb0*/  @P2 STG.E.U16 [R18.64], R22 ;  /* 0x0000001612002986 */ /* 0x0005e8000c101506 */
[----:B0-----:R-:W3:Y:S04]  /*90ec0*/  LDL.LU R25, [R1+0x14c] ;  /* 0x00014c0001197983 */ /* 0x001ee80000300800 */
[----:B-1----:R-:W4:Y:S04]  /*90ed0*/  LDL.LU R3, [R1+0x15c] ;  /* 0x00015c0001037983 */ /* 0x002f280000300800 */
[----:B------:R-:W3:Y:S04]  /*90ee0*/  LDL.LU R24, [R1+0x19c] ;  /* 0x00019c0001187983 */ /* 0x000ee80000300800 */
[----:B--2---:R-:W2:Y:S01]  /*90ef0*/  LDL.LU R19, [R1+0x18c] ;  /* 0x00018c0001137983 */ /* 0x004ea20000300800 */
[----:B------:R-:W-:-:S04]  /*90f00*/  IADD3 R23, R28, 0xe0, RZ ;  /* 0x000000e01c177810 */ /* 0x000fc80007ffe0ff */
[----:B------:R-:W-:-:S04]  /*90f10*/  ISETP.GE.AND P4, PT, R23, c[0x0][0x17c], PT ;  /* 0x00005f0017007a0c */ /* 0x000fc80003f86270 */
[----:B------:R-:W-:Y:S02]  /*90f20*/  ISETP.LT.AND P3, PT, R27, c[0x0][0x178], !P4 ;  /* 0x00005e001b007a0c */ /* 0x000fe40006761270 */
[----:B------:R-:W-:Y:S01]  /*90f30*/  ISETP.LT.AND P4, PT, R26, c[0x0][0x178], !P4 ;  /* 0x00005e001a007a0c */ /* 0x000fe20006781270 */
[----:B------:R-:W-:Y:S01]  /*90f40*/  IMAD.WIDE R20, R0, 0x2, R6 ;  /* 0x0000000200147825 */ /* 0x000fe200078e0206 */
[----:B------:R-:W-:-:S03]  /*90f50*/  IADD3 R23, R28, 0xe2, RZ ;  /* 0x000000e21c177810 */ /* 0x000fc60007ffe0ff */
[----:B------:R-:W-:Y:S01]  /*90f60*/  IMAD.WIDE R16, R0, 0x2, R4 ;  /* 0x0000000200107825 */ /* 0x000fe200078e0204 */
[----:B------:R-:W-:Y:S02]  /*90f70*/  ISETP.GE.AND P2, PT, R23, c[0x0][0x17c], PT ;  /* 0x00005f0017007a0c */ /* 0x000fe40003f46270 */
[----:B------:R-:W-:-:S03]  /*90f80*/  IADD3 R22, R28, 0xe3, RZ ;  /* 0x000000e31c167810 */ /* 0x000fc60007ffe0ff */
[----:B--2---:R0:W-:Y:S01]  /*90f90*/  @P3 STG.E.U16 [R20.64], R19 ;  /* 0x0000001314003986 */ /* 0x0041e2000c101506 */
[C---:B------:R-:W-:Y:S02]  /*90fa0*/  ISETP.LT.AND P3, PT, R27.reuse, c[0x0][0x178], !P6 ;  /* 0x00005e001b007a0c */ /* 0x040fe40007761270 */
[C---:B------:R-:W-:Y:S01]  /*90fb0*/  ISETP.LT.AND P6, PT, R26.reuse, c[0x0][0x178], !P6 ;  /* 0x00005e001a007a0c */ /* 0x040fe200077c1270 */
[----:B----4-:R1:W-:Y:S01]  /*90fc0*/  @P4 STG.E.U16 [R16.64], R3 ;  /* 0x0000000310004986 */ /* 0x0103e2000c101506 */
[----:B------:R-:W-:Y:S02]  /*90fd0*/  ISETP.LT.AND P4, PT, R27, c[0x0][0x178], !P2 ;  /* 0x00005e001b007a0c */ /* 0x000fe40005781270 */
[----:B------:R-:W-:Y:S02]  /*90fe0*/  ISETP.LT.AND P2, PT, R26, c[0x0][0x178], !P2 ;  /* 0x00005e001a007a0c */ /* 0x000fe40005741270 */
[----:B0-----:R-:W-:Y:S02]  /*90ff0*/  IADD3 R21, R0, c[0x0][0x198], RZ ;  /* 0x0000660000157a10 */ /* 0x001fe40007ffe0ff */
[----:B------:R-:W-:-:S02]  /*91000*/  PRMT R20, R19, 0x7632, R20 ;  /* 0x0000763213147816 */ /* 0x000fc40000000014 */
[----:B------:R-:W-:Y:S01]  /*91010*/  PRMT R0, R3, 0x7632, R0 ;  /* 0x0000763203007816 */ /* 0x000fe20000000000 */
[C---:B------:R-:W-:Y:S01]  /*91020*/  IMAD.WIDE R18, R21.reuse, 0x2, R6 ;  /* 0x0000000215127825 */ /* 0x040fe200078e0206 */
[----:B-1----:R-:W-:-:S03]  /*91030*/  IADD3 R3, R21, c[0x0][0x198], RZ ;  /* 0x0000660015037a10 */ /* 0x002fc60007ffe0ff */
[----:B------:R-:W-:Y:S01]  /*91040*/  IMAD.WIDE R16, R21, 0x2, R4 ;  /* 0x0000000215107825 */ /* 0x000fe200078e0204 */
[----:B------:R0:W-:Y:S01]  /*91050*/  @P3 STG.E.U16 [R18.64], R20 ;  /* 0x0000001412003986 */ /* 0x0001e2000c101506 */
[----:B------:R-:W-:-:S03]  /*91060*/  ISETP.GE.AND P3, PT, R22, c[0x0][0x17c], PT ;  /* 0x00005f0016007a0c */ /* 0x000fc60003f66270 */
[----:B------:R1:W-:Y:S01]  /*91070*/  @P6 STG.E.U16 [R16.64], R0 ;  /* 0x0000000010006986 */ /* 0x0003e2000c101506 */
[----:B0-----:R-:W-:-:S04]  /*91080*/  IMAD.WIDE R18, R3, 0x2, R6 ;  /* 0x0000000203127825 */ /* 0x001fc800078e0206 */
[----:B-1----:R-:W-:Y:S01]  /*91090*/  IMAD.WIDE R16, R3, 0x2, R4 ;  /* 0x0000000203107825 */ /* 0x002fe200078e0204 */
[----:B---3--:R0:W-:Y:S01]  /*910a0*/  @P4 STG.E.U16 [R18.64], R24 ;  /* 0x0000001812004986 */ /* 0x0081e2000c101506 */
[----:B------:R-:W-:-:S03]  /*910b0*/  ISETP.LT.AND P4, PT, R27, c[0x0][0x178], !P3 ;  /* 0x00005e001b007a0c */ /* 0x000fc60005f81270 */
[----:B------:R1:W-:Y:S01]  /*910c0*/  @P2 STG.E.U16 [R16.64], R25 ;  /* 0x0000001910002986 */ /* 0x0003e2000c101506 */
[----:B------:R-:W-:Y:S02]  /*910d0*/  ISETP.LT.AND P2, PT, R26, c[0x0][0x178], !P3 ;  /* 0x00005e001a007a0c */ /* 0x000fe40005f41270 */
[----:B------:R-:W-:Y:S02]  /*910e0*/  PRMT R0, R24, 0x7632, R0 ;  /* 0x0000763218007816 */ /* 0x000fe40000000000 */
[----:B0-----:R-:W-:Y:S02]  /*910f0*/  IADD3 R18, R3, c[0x0][0x198], RZ ;  /* 0x0000660003127a10 */ /* 0x001fe40007ffe0ff */
[----:B------:R-:W-:Y:S02]  /*91100*/  IADD3 R24, R28, 0xe5, RZ ;  /* 0x000000e51c187810 */ /* 0x000fe40007ffe0ff */
[C---:B------:R-:W-:Y:S01]  /*91110*/  IADD3 R3, R18.reuse, c[0x0][0x198], RZ ;  /* 0x0000660012037a10 */ /* 0x040fe20007ffe0ff */
[----:B-1----:R-:W-:Y:S01]  /*91120*/  IMAD.WIDE R16, R18, 0x2, R6 ;  /* 0x0000000212107825 */ /* 0x002fe200078e0206 */
[----:B------:R-:W-:-:S02]  /*91130*/  PRMT R22, R25, 0x7632, R22 ;  /* 0x0000763219167816 */ /* 0x000fc40000000016 */
        /* <DEDUP_REMOVED lines=17> */
[----:B----4-:R0:W-:Y:S01]  /*91250*/  @P3 STG.E.U16 [R20.64], R18 ;  /* 0x0000001214003986 */ /* 0x0101e2000c101506 */
[C---:B------:R-:W-:Y:S02]  /*91260*/  ISETP.LT.AND P3, PT, R27.reuse, c[0x0][0x178], !P4 ;  /* 0x00005e001b007a0c */ /* 0x040fe40006761270 */
[----:B------:R-:W-:Y:S01]  /*91270*/  ISETP.LT.AND P4, PT, R26, c[0x0][0x178], !P4 ;  /* 0x00005e001a007a0c */ /* 0x000fe20006781270 */
[----:B--2---:R1:W-:Y:S01]  /*91280*/  @P6 STG.E.U16 [R16.64], R19 ;  /* 0x0000001310006986 */ /* 0x0043e2000c101506 */
[----:B------:R-:W-:Y:S02]  /*91290*/  ISETP.LT.AND P6, PT, R27, c[0x0][0x178], !P2 ;  /* 0x00005e001b007a0c */ /* 0x000fe400057c1270 */
[----:B------:R-:W-:Y:S02]  /*912a0*/  PRMT R0, R19, 0x7632, R0 ;  /* 0x0000763213007816 */ /* 0x000fe40000000000 */
[----:B0-----:R-:W-:Y:S02]  /*912b0*/  IADD3 R21, R3, c[0x0][0x198], RZ ;  /* 0x0000660003157a10 */ /* 0x001fe40007ffe0ff */
[----:B------:R-:W-:-:S02]  /*912c0*/  PRMT R20, R18, 0x7632, R20 ;  /* 0x0000763212147816 */ /* 0x000fc40000000014 */
[----:B------:R-:W-:Y:S01]  /*912d0*/  ISETP.LT.AND P2, PT, R26, c[0x0][0x178], !P2 ;  /* 0x00005e001a007a0c */ /* 0x000fe20005741270 */
[C---:B-1----:R-:W-:Y:S01]  /*912e0*/  IMAD.WIDE R18, R21.reuse, 0x2, R6 ;  /* 0x0000000215127825 */ /* 0x042fe200078e0206 */
[----:B------:R-:W-:-:S03]  /*912f0*/  IADD3 R3, R21, c[0x0][0x198], RZ ;  /* 0x0000660015037a10 */ /* 0x000fc60007ffe0ff */
        /* <DEDUP_REMOVED lines=217> */
[C---:B------:R-:W-:Y:S01]  /*92090*/  IADD3 R3, R21.reuse, c[0x0][0x198], RZ ;  /* 0x0000660015037a10 */ /* 0x040fe20007ffe0ff */
[----:B-1----:R-:W-:Y:S01]  /*920a0*/  IMAD.WIDE R18, R21, 0x2, R6 ;  /* 0x0000000215127825 */ /* 0x002fe200078e0206 */
[----:B------:R-:W-:-:S03]  /*920b0*/  ISETP.LT.AND P2, PT, R26, c[0x0][0x178], !P2 ;  /* 0x00005e001a007a0c */ /* 0x000fc60005741270 */
[----:B------:R-:W-:Y:S01]  /*920c0*/  IMAD.WIDE R16, R21, 0x2, R4 ;  /* 0x0000000215107825 */ /* 0x000fe200078e0204 */
[----:B------:R0:W-:Y:S01]  /*920d0*/  @P3 STG.E.U16 [R18.64], R20 ;  /* 0x0000001412003986 */ /* 0x0001e2000c101506 */
[----:B------:R-:W-:-:S03]  /*920e0*/  ISETP.GE.AND P3, PT, R22, c[0x0][0x17c], PT ;  /* 0x00005f0016007a0c */ /* 0x000fc60003f66270 */
[----:B------:R1:W-:Y:S01]  /*920f0*/  @P6 STG.E.U16 [R16.64], R0 ;  /* 0x0000000010006986 */ /* 0x0003e2000c101506 */
[----:B0-----:R-:W-:-:S05]  /*92100*/  IMAD.WIDE R18, R3, 0x2, R6 ;  /* 0x0000000203127825 */ /* 0x001fca00078e0206 */
[----:B---3--:R0:W-:Y:S01]  /*92110*/  @P4 STG.E.U16 [R18.64], R24 ;  /* 0x0000001812004986 */ /* 0x0081e2000c101506 */
[----:B------:R-:W-:Y:S01]  /*92120*/  ISETP.LT.AND P4, PT, R27, c[0x0][0x178], !P3 ;  /* 0x00005e001b007a0c */ /* 0x000fe20005f81270 */
[C---:B-1----:R-:W-:Y:S01]  /*92130*/  IMAD.WIDE R16, R3.reuse, 0x2, R4 ;  /* 0x0000000203107825 */ /* 0x042fe200078e0204 */
[----:B------:R-:W-:Y:S02]  /*92140*/  ISETP.LT.AND P3, PT, R26, c[0x0][0x178], !P3 ;  /* 0x00005e001a007a0c */ /* 0x000fe40005f61270 */
[----:B------:R-:W-:Y:S02]  /*92150*/  PRMT R0, R24, 0x7632, R0 ;  /* 0x0000763218007816 */ /* 0x000fe40000000000 */
[----:B------:R1:W-:Y:S01]  /*92160*/  @P2 STG.E.U16 [R16.64], R25 ;  /* 0x0000001910002986 */ /* 0x0003e2000c101506 */
[----:B0-----:R-:W-:Y:S02]  /*92170*/  IADD3 R18, R3, c[0x0][0x198], RZ ;  /* 0x0000660003127a10 */ /* 0x001fe40007ffe0ff */
[----:B------:R-:W-:-:S02]  /*92180*/  PRMT R22, R25, 0x7632, R22 ;  /* 0x0000763219167816 */ /* 0x000fc40000000016 */
[C---:B------:R-:W-:Y:S01]  /*92190*/  IADD3 R3, R18.reuse, c[0x0][0x198], RZ ;  /* 0x0000660012037a10 */ /* 0x040fe20007ffe0ff */
[C---:B-1----:R-:W-:Y:S01]  /*921a0*/  IMAD.WIDE R16, R18.reuse, 0x2, R6 ;  /* 0x0000000212107825 */ /* 0x042fe200078e0206 */
[----:B------:R-:W2:Y:S03]  /*921b0*/  LDL.LU R25, [R1+0x13c] ;  /* 0x00013c0001197983 */ /* 0x000ea60000300800 */
[----:B------:R-:W-:Y:S01]  /*921c0*/  IMAD.WIDE R18, R18, 0x2, R4 ;  /* 0x0000000212127825 */ /* 0x000fe200078e0204 */
[----:B------:R-:W-:Y:S04]  /*921d0*/  @P4 STG.E.U16 [R16.64], R0 ;  /* 0x0000000010004986 */ /* 0x000fe8000c101506 */
[----:B------:R0:W-:Y:S04]  /*921e0*/  @P3 STG.E.U16 [R18.64], R22 ;  /* 0x0000001612003986 */ /* 0x0001e8000c101506 */
[----:B0-----:R-:W3:Y:S04]  /*921f0*/  LDL.LU R18, [R1+0x48c] ;  /* 0x00048c0001127983 */ /* 0x001ee80000300800 */
[----:B------:R-:W4:Y:S01]  /*92200*/  LDL.LU R19, [R1+0x34c] ;  /* 0x00034c0001137983 */ /* 0x000f220000300800 */
[----:B------:R-:W-:-:S04]  /*92210*/  IADD3 R20, R28, 0xfc, RZ ;  /* 0x000000fc1c147810 */ /* 0x000fc80007ffe0ff */
[----:B------:R-:W-:-:S04]  /*92220*/  ISETP.GE.AND P6, PT, R20, c[0x0][0x17c], PT ;  /* 0x00005f0014007a0c */ /* 0x000fc80003fc6270 */
[----:B------:R-:W-:Y:S02]  /*92230*/  ISETP.LT.AND P2, PT, R27, c[0x0][0x178], !P6 ;  /* 0x00005e001b007a0c */ /* 0x000fe40007741270 */
[----:B------:R-:W-:Y:S01]  /*92240*/  IADD3 R24, R28, 0xfd, RZ ;  /* 0x000000fd1c187810 */ /* 0x000fe20007ffe0ff */
[C---:B------:R-:W-:Y:S01]  /*92250*/  IMAD.WIDE R20, R3.reuse, 0x2, R6 ;  /* 0x0000000203147825 */ /* 0x040fe200078e0206 */
[----:B------:R-:W-:Y:S02]  /*92260*/  ISETP.LT.AND P6, PT, R26, c[0x0][0x178], !P6 ;  /* 0x00005e001a007a0c */ /* 0x000fe400077c1270 */
[----:B------:R-:W-:Y:S01]  /*92270*/  ISETP.GE.AND P4, PT, R24, c[0x0][0x17c], PT ;  /* 0x00005f0018007a0c */ /* 0x000fe20003f86270 */
[C---:B------:R-:W-:Y:S01]  /*92280*/  IMAD.WIDE R16, R3.reuse, 0x2, R4 ;  /* 0x0000000203107825 */ /* 0x040fe200078e0204 */
[----:B------:R-:W-:Y:S02]  /*92290*/  IADD3 R3, R3, c[0x0][0x198], RZ ;  /* 0x0000660003037a10 */ /* 0x000fe40007ffe0ff */
[----:B------:R-:W-:-:S04]  /*922a0*/  IADD3 R23, R28, 0xfe, RZ ;  /* 0x000000fe1c177810 */ /* 0x000fc80007ffe0ff */
[----:B------:R-:W-:Y:S02]  /*922b0*/  ISETP.GE.AND P3, PT, R23, c[0x0][0x17c], PT ;  /* 0x00005f0017007a0c */ /* 0x000fe40003f66270 */
[----:B------:R-:W2:Y:S04]  /*922c0*/  LDL.LU R23, [R1+0x410] ;  /* 0x0004100001177983 */ /* 0x000ea80000300800 */
[----:B------:R-:W2:Y:S04]  /*922d0*/  LDL.LU R22, [R1+0x3c0] ;  /* 0x0003c00001167983 */ /* 0x000ea80000300800 */
[----:B---3--:R0:W-:Y:S01]  /*922e0*/  @P2 STG.E.U16 [R20.64], R18 ;  /* 0x0000001214002986 */ /* 0x0081e2000c101506 */
[----:B------:R-:W-:-:S02]  /*922f0*/  ISETP.LT.AND P2, PT, R27, c[0x0][0x178], !P4 ;  /* 0x00005e001b007a0c */ /* 0x000fc40006741270 */
[----:B------:R-:W-:Y:S01]  /*92300*/  PRMT R0, R18, 0x7632, R0 ;  /* 0x0000763212007816 */ /* 0x000fe20000000000 */
[----:B----4-:R1:W-:Y:S01]  /*92310*/  @P6 STG.E.U16 [R16.64], R19 ;  /* 0x0000001310006986 */ /* 0x0103e2000c101506 */
[----:B0-----:R-:W-:Y:S01]  /*92320*/  IADD3 R21, R28, 0xff, RZ ;  /* 0x000000ff1c157810 */ /* 0x001fe20007ffe0ff */
[----:B-1----:R-:W-:-:S08]  /*92330*/  IMAD.WIDE R16, R3, 0x2, R6 ;  /* 0x0000000203107825 */ /* 0x002fd000078e0206 */
[----:B------:R0:W-:Y:S01]  /*92340*/  @P2 STG.E.U16 [R16.64], R0 ;  /* 0x0000000010002986 */ /* 0x0001e2000c101506 */
[----:B------:R-:W-:-:S03]  /*92350*/  ISETP.GE.AND P2, PT, R21, c[0x0][0x17c], PT ;  /* 0x00005f0015007a0c */ /* 0x000fc60003f46270 */
[----:B------:R-:W3:Y:S01]  /*92360*/  LDL.LU R21, [R1+0x47c] ;  /* 0x00047c0001157983 */ /* 0x000ee20000300800 */
[C---:B------:R-:W-:Y:S02]  /*92370*/  ISETP.LT.AND P4, PT, R26.reuse, c[0x0][0x178], !P4 ;  /* 0x00005e001a007a0c */ /* 0x040fe40006781270 */
[----:B------:R-:W-:Y:S02]  /*92380*/  ISETP.LT.AND P6, PT, R27, c[0x0][0x178], !P3 ;  /* 0x00005e001b007a0c */ /* 0x000fe40005fc1270 */
[----:B------:R-:W-:Y:S01]  /*92390*/  PRMT R20, R19, 0x7632, R20 ;  /* 0x0000763213147816 */ /* 0x000fe20000000014 */
[C---:B------:R-:W-:Y:S01]  /*923a0*/  IMAD.WIDE R18, R3.reuse, 0x2, R4 ;  /* 0x0000000203127825 */ /* 0x040fe200078e0204 */
[----:B------:R-:W-:Y:S02]  /*923b0*/  IADD3 R3, R3, c[0x0][0x198], RZ ;  /* 0x0000660003037a10 */ /* 0x000fe40007ffe0ff */
[----:B------:R-:W-:-:S03]  /*923c0*/  ISETP.LT.AND P3, PT, R26, c[0x0][0x178], !P3 ;  /* 0x00005e001a007a0c */ /* 0x000fc60005f61270 */
[----:B0-----:R-:W-:Y:S01]  /*923d0*/  IMAD.WIDE R16, R3, 0x2, R6 ;  /* 0x0000000203107825 */ /* 0x001fe200078e0206 */
[----:B------:R-:W-:Y:S01]  /*923e0*/  IADD3 R0, R28, 0x100, RZ ;  /* 0x000001001c007810 */ /* 0x000fe20007ffe0ff */
[----:B------:R0:W-:Y:S01]  /*923f0*/  @P4 STG.E.U16 [R18.64], R20 ;  /* 0x0000001412004986 */ /* 0x0001e2000c101506 */
[----:B------:R-:W-:Y:S02]  /*92400*/  ISETP.LT.AND P4, PT, R27, c[0x0][0x178], !P2 ;  /* 0x00005e001b007a0c */ /* 0x000fe40005781270 */
[----:B------:R-:W-:Y:S01]  /*92410*/  ISETP.LT.AND P2, PT, R26, c[0x0][0x178], !P2 ;  /* 0x00005e001a007a0c */ /* 0x000fe20005741270 */
[C---:B0-----:R-:W-:Y:S01]  /*92420*/  IMAD.WIDE R18, R3.reuse, 0x2, R4 ;  /* 0x0000000203127825 */ /* 0x041fe200078e0204 */
[----:B------:R-:W-:Y:S02]  /*92430*/  IADD3 R3, R3, c[0x0][0x198], RZ ;  /* 0x0000660003037a10 */ /* 0x000fe40007ffe0ff */
[----:B--2---:R-:W-:Y:S01]  /*92440*/  PRMT R20, R25, 0x7632, R20 ;  /* 0x0000763219147816 */ /* 0x004fe20000000014 */
[----:B---3--:R0:W-:Y:S01]  /*92450*/  @P6 STG.E.U16 [R16.64], R21 ;  /* 0x0000001510006986 */ /* 0x0081e2000c101506 */
        /* <DEDUP_REMOVED lines=8> */
[----:B------:R-:W-:Y:S02]  /*924e0*/  ISETP.LT.AND P6, PT, R26, c[0x0][0x178], !P6 ;  /* 0x00005e001a007a0c */ /* 0x000fe400077c1270 */
[----:B------:R-:W-:Y:S01]  /*924f0*/  ISETP.LT.AND P4, PT, R27, c[0x0][0x178], !P5 ;  /* 0x00005e001b007a0c */ /* 0x000fe20006f81270 */
[----:B------:R1:W-:Y:S04]  /*92500*/  @P2 STG.E.U16 [R18.64], R20 ;  /* 0x0000001412002986 */ /* 0x0003e8000c101506 */
[----:B------:R-:W2:Y:S01]  /*92510*/  LDL.LU R25, [R1+0x3e0] ;  /* 0x0003e00001197983 */ /* 0x000ea20000300800 */
[----:B0-----:R-:W-:Y:S01]  /*92520*/  IMAD.WIDE R16, R3, 0x2, R6 ;  /* 0x0000000203107825 */ /* 0x001fe200078e0206 */
[----:B------:R-:W-:-:S02]  /*92530*/  IADD3 R0, R28, 0x106, RZ ;  /* 0x000001061c007810 */ /* 0x000fc40007ffe0ff */
        /* <DEDUP_REMOVED lines=31> */
[----:B------:R-:W-:Y:S02]  /*92730*/  IADD3 R23, R28, 0x104, RZ ;  /* 0x000001041c177810 */ /* 0x000fe40007ffe0ff */
[----:B------:R-:W-:-:S02]  /*92740*/  ISETP.LT.AND P4, PT, R26, c[0x0][0x178], !P4 ;  /* 0x00005e001a007a0c */ /* 0x000fc40006781270 */
[----:B------:R-:W-:Y:S02]  /*92750*/  ISETP.GE.AND P5, PT, R23, c[0x0][0x17c], PT ;  /* 0x00005f0017007a0c */ /* 0x000fe40003fa6270 */
[----:B------:R-:W-:Y:S02]  /*92760*/  PRMT R24, R25, 0x7632, R24 ;  /* 0x0000763219187816 */ /* 0x000fe40000000018 */
[----:B------:R-:W-:Y:S02]  /*92770*/  ISETP.LT.AND P6, PT, R27, c[0x0][0x178], !P5 ;  /* 0x00005e001b007a0c */ /* 0x000fe40006fc1270 */
[----:B------:R-:W-:Y:S02]  /*92780*/  IADD3 R25, R28, 0x105, RZ ;  /* 0x000001051c197810 */ /* 0x000fe40007ffe0ff */
[----:B------:R-:W-:Y:S02]  /*92790*/  ISETP.LT.AND P5, PT, R26, c[0x0][0x178], !P5 ;  /* 0x00005e001a007a0c */ /* 0x000fe40006fa1270 */
[C---:B------:R-:W-:Y:S01]  /*927a0*/  IADD3 R0, R18.reuse, c[0x0][0x198], RZ ;  /* 0x0000660012007a10 */ /* 0x040fe20007ffe0ff */
[----:B------:R-:W-:Y:S01]  /*927b0*/  IMAD.WIDE R18, R18, 0x2, R4 ;  /* 0x0000000212127825 */ /* 0x000fe200078e0204 */
[----:B------:R-:W-:-:S02]  /*927c0*/  ISETP.GE.AND P3, PT, R25, c[0x0][0x17c], PT ;  /* 0x00005f0019007a0c */ /* 0x000fc40003f66270 */
[----:B------:R-:W4:Y:S01]  /*927d0*/  LDL.LU R25, [R1+0x400] ;  /* 0x0004000001197983 */ /* 0x000f220000300800 */
[----:B------:R-:W-:-:S03]  /*927e0*/  IMAD.WIDE R20, R0, 0x2, R6 ;  /* 0x0000000200147825 */ /* 0x000fc600078e0206 */
[----:B------:R0:W-:Y:S01]  /*927f0*/  @P4 STG.E.U16 [R18.64], R24 ;  /* 0x0000001812004986 */ /* 0x0001e2000c101506 */
[----:B------:R-:W-:Y:S01]  /*92800*/  ISETP.LT.AND P4, PT, R27, c[0x0][0x178], !P3 ;  /* 0x00005e001b007a0c */ /* 0x000fe20005f81270 */
[----:B------:R-:W-:Y:S01]  /*92810*/  IMAD.WIDE R22, R0, 0x2, R4 ;  /* 0x0000000200167825 */ /* 0x000fe200078e0204 */
[----:B------:R-:W-:Y:S02]  /*92820*/  ISETP.LT.AND P3, PT, R26, c[0x0][0x178], !P3 ;  /* 0x00005e001a007a0c */ /* 0x000fe40005f61270 */
[----:B0-----:R-:W-:Y:S01]  /*92830*/  IADD3 R18, R0, c[0x0][0x198], RZ ;  /* 0x0000660000127a10 */ /* 0x001fe20007ffe0ff */
[----:B--2---:R-:W-:Y:S01]  /*92840*/  @P6 STG.E.U16 [R20.64], R16 ;  /* 0x0000001014006986 */ /* 0x004fe2000c101506 */
[----:B------:R-:W-:-:S03]  /*92850*/  PRMT R3, R16, 0x7632, R3 ;  /* 0x0000763210037816 */ /* 0x000fc60000000003 */
[----:B---3--:R0:W-:Y:S02]  /*92860*/  @P5 STG.E.U16 [R22.64], R17 ;  /* 0x0000001116005986 */ /* 0x0081e4000c101506 */
[----:B0-----:R-:W-:Y:S01]  /*92870*/  PRMT R22, R17, 0x7632, R22 ;  /* 0x0000763211167816 */ /* 0x001fe20000000016 */
[C---:B------:R-:W-:Y:S01]  /*92880*/  IMAD.WIDE R16, R18.reuse, 0x2, R6 ;  /* 0x0000000212107825 */ /* 0x040fe200078e0206 */
[----:B------:R-:W-:-:S03]  /*92890*/  IADD3 R23, R18, c[0x0][0x198], RZ ;  /* 0x0000660012177a10 */ /* 0x000fc60007ffe0ff */
[----:B------:R-:W-:Y:S01]  /*928a0*/  IMAD.WIDE R18, R18, 0x2, R4 ;  /* 0x0000000212127825 */ /* 0x000fe200078e0204 */
        /* <DEDUP_REMOVED lines=84> */
[----:B0-----:R-:W2:Y:S01]  /*92df0*/  LDL.LU R17, [R1+0x550] ;  /* 0x0005500001117983 */ /* 0x001ea20000300800 */
[----:B------:R-:W-:-:S04]  /*92e00*/  IADD3 R23, R28, 0x10e, RZ ;  /* 0x0000010e1c177810 */ /* 0x000fc80007ffe0ff */
[----:B------:R-:W-:Y:S02]  /*92e10*/  ISETP.GE.AND P2, PT, R23, c[0x0][0x17c], PT ;  /* 0x00005f0017007a0c */ /* 0x000fe40003f46270 */
[C---:B------:R-:W-:Y:S02]  /*92e20*/  ISETP.LT.AND P5, PT, R26.reuse, c[0x0][0x178], !P5 ;  /* 0x00005e001a007a0c */ /* 0x040fe40006fa1270 */
[----:B------:R-:W-:Y:S02]  /*92e30*/  ISETP.LT.AND P6, PT, R27, c[0x0][0x178], !P2 ;  /* 0x00005e001b007a0c */ /* 0x000fe400057c1270 */
[----:B------:R-:W-:Y:S02]  /*92e40*/  ISETP.LT.AND P2, PT, R26, c[0x0][0x178], !P2 ;  /* 0x00005e001a007a0c */ /* 0x000fe40005741270 */
[C---:B------:R-:W-:Y:S01]  /*92e50*/  IADD3 R3, R18.reuse, c[0x0][0x198], RZ ;  /* 0x0000660012037a10 */ /* 0x040fe20007ffe0ff */
[----:B------:R-:W-:Y:S01]  /*92e60*/  IMAD.WIDE R18, R18, 0x2, R4 ;  /* 0x0000000212127825 */ /* 0x000fe200078e0204 */
[----:B------:R-:W-:-:S03]  /*92e70*/  PRMT R24, R25, 0x7632, R24 ;  /* 0x0000763219187816 */ /* 0x000fc60000000018 */
[----:B------:R-:W-:-:S04]  /*92e80*/  IMAD.WIDE R20, R3, 0x2, R6 ;  /* 0x0000000203147825 */ /* 0x000fc800078e0206 */
[----:B------:R-:W-:Y:S01]  /*92e90*/  IMAD.WIDE R22, R3, 0x2, R4 ;  /* 0x0000000203167825 */ /* 0x000fe200078e0204 */
[----:B------:R0:W-:Y:S01]  /*92ea0*/  @P5 STG.E.U16 [R18.64], R24 ;  /* 0x0000001812005986 */ /* 0x0001e2000c101506 */
[----:B------:R-:W-:-:S04]  /*92eb0*/  IADD3 R25, R28, 0x10f, RZ ;  /* 0x0000010f1c197810 */ /* 0x000fc80007ffe0ff */
[----:B------:R-:W-:Y:S01]  /*92ec0*/  ISETP.GE.AND P3, PT, R25, c[0x0][0x17c], PT ;  /* 0x00005f0019007a0c */ /* 0x000fe20003f66270 */
[----:B0-----:R-:W3:Y:S03]  /*92ed0*/  LDL.LU R24, [R1+0x4f0] ;  /* 0x0004f00001187983 */ /* 0x001ee60000300800 */
[----:B------:R-:W-:Y:S02]  /*92ee0*/  ISETP.LT.AND P5, PT, R27, c[0x0][0x178], !P3 ;  /* 0x00005e001b007a0c */ /* 0x000fe40005fa1270 */
[----:B------:R-:W-:Y:S01]  /*92ef0*/  IADD3 R18, R3, c[0x0][0x198], RZ ;  /* 0x0000660003127a10 */ /* 0x000fe20007ffe0ff */
[----:B--2---:R-:W-:Y:S04]  /*92f00*/  @P6 STG.E.U16 [R20.64], R17 ;  /* 0x0000001114006986 */ /* 0x004fe8000c101506 */
[----:B------:R0:W-:Y:S04]  /*92f10*/  @P2 STG.E.U16 [R22.64], R12 ;  /* 0x0000000c16002986 */ /* 0x0001e8000c101506 */
[----:B0-----:R-:W2:Y:S01]  /*92f20*/  LDL.LU R23, [R1+0x560] ;  /* 0x0005600001177983 */ /* 0x001ea20000300800 */
[----:B------:R-:W-:Y:S01]  /*92f30*/  PRMT R0, R17, 0x7632, R0 ;  /* 0x0000763211007816 */ /* 0x000fe20000000000 */
[----:B------:R-:W-:Y:S01]  /*92f40*/  IMAD.WIDE R16, R18, 0x2, R6 ;  /* 0x0000000212107825 */ /* 0x000fe200078e0206 */
[----:B------:R-:W-:Y:S01]  /*92f50*/  IADD3 R22, R28, 0x111, RZ ;  /* 0x000001111c167810 */ /* 0x000fe20007ffe0ff */
[----:B------:R-:W4:Y:S04]  /*92f60*/  LDL.LU R25, [R1+0x490] ;  /* 0x0004900001197983 */ /* 0x000f280000300800 */
[----:B------:R0:W-:Y:S01]  /*92f70*/  @P5 STG.E.U16 [R16.64], R0 ;  /* 0x0000000010005986 */ /* 0x0001e2000c101506 */
[----:B------:R-:W-:-:S03]  /*92f80*/  ISETP.GE.AND P5, PT, R22, c[0x0][0x17c], PT ;  /* 0x00005f0016007a0c */ /* 0x000fc60003fa6270 */
[----:B------:R-:W4:Y:S01]  /*92f90*/  LDL.LU R22, [R1+0x570] ;  /* 0x0005700001167983 */ /* 0x000f220000300800 */
[C---:B------:R-:W-:Y:S02]  /*92fa0*/  ISETP.LT.AND P3, PT, R26.reuse, c[0x0][0x178], !P3 ;  /* 0x00005e001a007a0c */ /* 0x040fe40005f61270 */
[----:B------:R-:W-:Y:S02]  /*92fb0*/  ISETP.LT.AND P6, PT, R27, c[0x0][0x178], !P4 ;  /* 0x00005e001b007a0c */ /* 0x000fe400067c1270 */
[----:B------:R-:W-:Y:S02]  /*92fc0*/  ISETP.LT.AND P4, PT, R26, c[0x0][0x178], !P4 ;  /* 0x00005e001a007a0c */ /* 0x000fe40006781270 */
[----:B------:R-:W-:Y:S02]  /*92fd0*/  IADD3 R20, R28, 0x115, RZ ;  /* 0x000001151c147810 */ /* 0x000fe40007ffe0ff */
[C---:B------:R-:W-:Y:S01]  /*92fe0*/  IADD3 R3, R18.reuse, c[0x0][0x198], RZ ;  /* 0x0000660012037a10 */ /* 0x040fe20007ffe0ff */
[----:B------:R-:W-:Y:S01]  /*92ff0*/  IMAD.WIDE R18, R18, 0x2, R4 ;  /* 0x0000000212127825 */ /* 0x000fe200078e0204 */
[----:B------:R-:W-:-:S02]  /*93000*/  PRMT R12, R12, 0x7632, R12 ;  /* 0x000076320c0c7816 */ /* 0x000fc4000000000c */
[----:B------:R-:W-:Y:S01]  /*93010*/  ISETP.GE.AND P2, PT, R20, c[0x0][0x17c], PT ;  /* 0x00005f0014007a0c */ /* 0x000fe20003f46270 */
[C---:B------:R-:W-:Y:S01]  /*93020*/  IMAD.WIDE R20, R3.reuse, 0x2, R6 ;  /* 0x0000000203147825 */ /* 0x040fe200078e0206 */
[----:B0-----:R-:W-:Y:S01]  /*93030*/  IADD3 R0, R28, 0x112, RZ ;  /* 0x000001121c007810 */ /* 0x001fe20007ffe0ff */
[----:B------:R3:W-:Y:S02]  /*93040*/  @P3 STG.E.U16 [R18.64], R12 ;  /* 0x0000000c12003986 */ /* 0x0007e4000c101506 */
[C---:B------:R-:W-:Y:S01]  /*93050*/  IMAD.WIDE R16, R3.reuse, 0x2, R4 ;  /* 0x0000000203107825 */ /* 0x040fe200078e0204 */
[----:B------:R-:W-:Y:S02]  /*93060*/  ISETP.GE.AND P3, PT, R0, c[0x0][0x17c], PT ;  /* 0x00005f0000007a0c */ /* 0x000fe40003f66270 */
[----:B------:R-:W-:Y:S02]  /*93070*/  IADD3 R0, R3, c[0x0][0x198], RZ ;  /* 0x0000660003007a10 */ /* 0x000fe40007ffe0ff */
[----:B---3--:R-:W-:-:S03]  /*93080*/  PRMT R12, R24, 0x7632, R12 ;  /* 0x00007632180c7816 */ /* 0x008fc6000000000c */
[----:B------:R-:W-:Y:S01]  /*93090*/  IMAD.WIDE R18, R0, 0x2, R6 ;  /* 0x0000000200127825 */ /* 0x000fe200078e0206 */
[----:B--2---:R-:W-:Y:S01]  /*930a0*/  @P6 STG.E.U16 [R20.64], R23 ;  /* 0x0000001714006986 */ /* 0x004fe2000c101506 */
[----:B------:R-:W-:Y:S02]  /*930b0*/  ISETP.LT.AND P6, PT, R27, c[0x0][0x178], !P5 ;  /* 0x00005e001b007a0c */ /* 0x000fe40006fc1270 */
[C---:B------:R-:W-:Y:S01]  /*930c0*/  ISETP.LT.AND P5, PT, R26.reuse, c[0x0][0x178], !P5 ;  /* 0x00005e001a007a0c */ /* 0x040fe20006fa1270 */
[----:B------:R0:W-:Y:S01]  /*930d0*/  @P4 STG.E.U16 [R16.64], R24 ;  /* 0x0000001810004986 */ /* 0x0001e2000c101506 */
[----:B------:R-:W-:Y:S02]  /*930e0*/  PRMT R3, R23, 0x7632, R3 ;  /* 0x0000763217037816 */ /* 0x000fe40000000003 */
[----:B------:R-:W-:Y:S02]  /*930f0*/  ISETP.LT.AND P4, PT, R27, c[0x0][0x178], !P3 ;  /* 0x00005e001b007a0c */ /* 0x000fe40005f81270 */
[----:B------:R-:W-:Y:S01]  /*93100*/  ISETP.LT.AND P3, PT, R26, c[0x0][0x178], !P3 ;  /* 0x00005e001a007a0c */ /* 0x000fe20005f61270 */
[----:B0-----:R-:W2:Y:S01]  /*93110*/  LDL.LU R24, [R1+0x580] ;  /* 0x0005800001187983 */ /* 0x001ea20000300800 */
[C---:B------:R-:W-:Y:S01]  /*93120*/  IMAD.WIDE R16, R0.reuse, 0x2, R4 ;  /* 0x0000000200107825 */ /* 0x040fe200078e0204 */
[----:B------:R-:W-:-:S02]  /*93130*/  IADD3 R0, R0, c[0x0][0x198], RZ ;  /* 0x0000660000007a10 */ /* 0x000fc40007ffe0ff */
[----:B------:R-:W3:Y:S04]  /*93140*/  LDL.LU R23, [R1+0x360] ;  /* 0x0003600001177983 */ /* 0x000ee80000300800 */
[----:B------:R0:W-:Y:S04]  /*93150*/  @P6 STG.E.U16 [R18.64], R3 ;  /* 0x0000000312006986 */ /* 0x0001e8000c101506 */
[----:B------:R1:W-:Y:S01]  /*93160*/  @P5 STG.E.U16 [R16.64], R12 ;  /* 0x0000000c10005986 */ /* 0x0003e2000c101506 */
[----:B0-----:R-:W-:-:S04]  /*93170*/  IMAD.WIDE R18, R0, 0x2, R4 ;  /* 0x0000000200127825 */ /* 0x001fc800078e0204 */
[----:B-1----:R-:W-:Y:S01]  /*93180*/  IMAD.WIDE R16, R0, 0x2, R6 ;  /* 0x0000000200107825 */ /* 0x002fe200078e0206 */
[----:B----4-:R-:W-:-:S04]  /*93190*/  PRMT R12, R25, 0x7632, R12 ;  /* 0x00007632190c7816 */ /* 0x010fc8000000000c */
[----:B------:R-:W-:Y:S04]  /*931a0*/  @P4 STG.E.U16 [R16.64], R22 ;  /* 0x0000001610004986 */ /* 0x000fe8000c101506 */
[----:B------:R0:W-:Y:S04]  /*931b0*/  @P3 STG.E.U16 [R18.64], R25 ;  /* 0x0000001912003986 */ /* 0x0001e8000c101506 */
[----:B0-----:R-:W4:Y:S01]  /*931c0*/  LDL.LU R25, [R1+0x590] ;  /* 0x0005900001197983 */ /* 0x001f220000300800 */
[----:B------:R-:W-:-:S04]  /*931d0*/  IADD3 R20, R28, 0x113, RZ ;  /* 0x000001131c147810 */ /* 0x000fc80007ffe0ff */
[----:B------:R-:W-:Y:S02]  /*931e0*/  ISETP.GE.AND P6, PT, R20, c[0x0][0x17c], PT ;  /* 0x00005f0014007a0c */ /* 0x000fe40003fc6270 */
[----:B------:R-:W-:Y:S02]  /*931f0*/  IADD3 R3, R28, 0x114, RZ ;  /* 0x000001141c037810 */ /* 0x000fe40007ffe0ff */
[----:B------:R-:W-:Y:S02]  /*93200*/  ISETP.LT.AND P5, PT, R27, c[0x0][0x178], !P6 ;  /* 0x00005e001b007a0c */ /* 0x000fe400077a1270 */
[----:B------:R-:W-:Y:S02]  /*93210*/  ISETP.LT.AND P6, PT, R26, c[0x0][0x178], !P6 ;  /* 0x00005e001a007a0c */ /* 0x000fe400077c1270 */
[----:B------:R-:W-:Y:S02]  /*93220*/  IADD3 R0, R0, c[0x0][0x198], RZ ;  /* 0x0000660000007a10 */ /* 0x000fe40007ffe0ff */
[----:B------:R-:W-:-:S02]  /*93230*/  ISETP.GE.AND P4, PT, R3, c[0x0][0x17c], PT ;  /* 0x00005f0003007a0c */ /* 0x000fc40003f86270 */
[----:B------:R-:W-:Y:S01]  /*93240*/  PRMT R3, R22, 0x7632, R3 ;  /* 0x0000763216037816 */ /* 0x000fe20000000003 */
[----:B------:R-:W-:Y:S01]  /*93250*/  IMAD.WIDE R16, R0, 0x2, R6 ;  /* 0x0000000200107825 */ /* 0x000fe200078e0206 */
[----:B------:R-:W-:-:S03]  /*93260*/  ISETP.LT.AND P3, PT, R27, c[0x0][0x178], !P4 ;  /* 0x00005e001b007a0c */ /* 0x000fc60006761270 */
[C---:B------:R-:W-:Y:S01]  /*93270*/  IMAD.WIDE R18, R0.reuse, 0x2, R4 ;  /* 0x0000000200127825 */ /* 0x040fe200078e0204 */
[----:B------:R-:W-:Y:S01]  /*93280*/  IADD3 R0, R0, c[0x0][0x198], RZ ;  /* 0x0000660000007a10 */ /* 0x000fe20007ffe0ff */
[----:B------:R0:W-:Y:S01]  /*93290*/  @P5 STG.E.U16 [R16.64], R3 ;  /* 0x0000000310005986 */ /* 0x0001e2000c101506 */
[----:B------:R-:W-:-:S03]  /*932a0*/  ISETP.LT.AND P4, PT, R26, c[0x0][0x178], !P4 ;  /* 0x00005e001a007a0c */ /* 0x000fc60006781270 */
[----:B------:R1:W-:Y:S01]  /*932b0*/  @P6 STG.E.U16 [R18.64], R12 ;  /* 0x0000000c12006986 */ /* 0x0003e2000c101506 */
[----:B------:R-:W-:Y:S02]  /*932c0*/  ISETP.LT.AND P6, PT, R27, c[0x0][0x178], !P2 ;  /* 0x00005e001b007a0c */ /* 0x000fe400057c1270 */
[----:B------:R-:W-:Y:S02]  /*932d0*/  IADD3 R20, R0, c[0x0][0x198], RZ ;  /* 0x0000660000147a10 */ /* 0x000fe40007ffe0ff */
[----:B0-----:R-:W-:Y:S01]  /*932e0*/  IADD3 R3, R28, 0x11a, RZ ;  /* 0x0000011a1c037810 */ /* 0x001fe20007ffe0ff */
[----:B------:R-:W-:-:S03]  /*932f0*/  IMAD.WIDE R16, R0, 0x2, R6 ;  /* 0x0000000200107825 */ /* 0x000fc600078e0206 */
[----:B------:R-:W-:Y:S02]  /*93300*/  ISETP.GE.AND P5, PT, R3, c[0x0][0x17c], PT ;  /* 0x00005f0003007a0c */ /* 0x000fe40003fa6270 */
[----:B------:R-:W-:Y:S01]  /*93310*/  IADD3 R3, R28, 0x116, RZ ;  /* 0x000001161c037810 */ /* 0x000fe20007ffe0ff */
[----:B-1----:R-:W-:Y:S01]  /*93320*/  IMAD.WIDE R18, R20, 0x2, R6 ;  /* 0x0000000214127825 */ /* 0x002fe200078e0206 */
[----:B------:R-:W-:Y:S02]  /*93330*/  ISETP.LT.AND P2, PT, R26, c[0x0][0x178], !P2 ;  /* 0x00005e001a007a0c */ /* 0x000fe40005741270 */
[----:B------:R-:W-:Y:S01]  /*93340*/  IADD3 R12, R28, 0x117, RZ ;  /* 0x000001171c0c7810 */ /* 0x000fe20007ffe0ff */
[----:B--2---:R0:W-:Y:S01]  /*93350*/  @P3 STG.E.U16 [R16.64], R24 ;  /* 0x0000001810003986 */ /* 0x0041e2000c101506 */
[----:B------:R-:W-:Y:S01]  /*93360*/  ISETP.GE.AND P3, PT, R3, c[0x0][0x17c], PT ;  /* 0x00005f0003007a0c */ /* 0x000fe20003f66270 */
[----:B0-----:R-:W-:Y:S01]  /*93370*/  IMAD.WIDE R16, R0, 0x2, R4 ;  /* 0x0000000200107825 */ /* 0x001fe200078e0204 */
[----:B------:R-:W-:-:S02]  /*93380*/  PRMT R0, R24, 0x7632, R0 ;  /* 0x0000763218007816 */ /* 0x000fc40000000000 */
[----:B---3--:R-:W-:Y:S01]  /*93390*/  PRMT R3, R23, 0x7632, R3 ;  /* 0x0000763217037816 */ /* 0x008fe20000000003 */
[----:B------:R-:W2:Y:S04]  /*933a0*/  LDL.LU R24, [R1+0x4d0] ;  /* 0x0004d00001187983 */ /* 0x000ea80000300800 */
[----:B------:R0:W-:Y:S01]  /*933b0*/  @P4 STG.E.U16 [R16.64], R23 ;  /* 0x0000001710004986 */ /* 0x0001e2000c101506 */
[----:B------:R-:W-:Y:S02]  /*933c0*/  ISETP.LT.AND P4, PT, R27, c[0x0][0x178], !P3 ;  /* 0x00005e001b007a0c */ /* 0x000fe40005f81270 */
[----:B------:R-:W-:Y:S01]  /*933d0*/  ISETP.LT.AND P3, PT, R26, c[0x0][0x178], !P3 ;  /* 0x00005e001a007a0c */ /* 0x000fe20005f61270 */
[----:B------:R1:W-:Y:S01]  /*933e0*/  @P6 STG.E.U16 [R18.64], R0 ;  /* 0x0000000012006986 */ /* 0x0003e2000c101506 */
[----:B------:R-:W-:Y:S01]  /*933f0*/  ISETP.GE.AND P6, PT, R12, c[0x0][0x17c], PT ;  /* 0x00005f000c007a0c */ /* 0x000fe20003fc6270 */
[C---:B0-----:R-:W-:Y:S01]  /*93400*/  IMAD.WIDE R16, R20.reuse, 0x2, R4 ;  /* 0x0000000214107825 */ /* 0x041fe200078e0204 */
[----:B-1----:R-:W-:-:S04]  /*93410*/  IADD3 R0, R20, c[0x0][0x198], RZ ;  /* 0x0000660014007a10 */ /* 0x002fc80007ffe0ff */
[----:B------:R0:W-:Y:S01]  /*93420*/  @P2 STG.E.U16 [R16.64], R3 ;  /* 0x0000000310002986 */ /* 0x0001e2000c101506 */
[----:B------:R-:W-:-:S04]  /*93430*/  IMAD.WIDE R18, R0, 0x2, R6 ;  /* 0x0000000200127825 */ /* 0x000fc800078e0206 */
[C---:B------:R-:W-:Y:S01]  /*93440*/  IMAD.WIDE R20, R0.reuse, 0x2, R4 ;  /* 0x0000000200147825 */ /* 0x040fe200078e0204 */
[----:B----4-:R1:W-:Y:S04]  /*93450*/  @P4 STG.E.U16 [R18.64], R25 ;  /* 0x0000001912004986 */ /* 0x0103e8000c101506 */
[----:B------:R-:W-:Y:S01]  /*93460*/  @P3 STG.E.U16 [R20.64], R8 ;  /* 0x0000000814003986 */ /* 0x000fe2000c101506 */
[----:B------:R-:W-:Y:S02]  /*93470*/  ISETP.LT.AND P3, PT, R27, c[0x0][0x178], !P6 ;  /* 0x00005e001b007a0c */ /* 0x000fe40007761270 */
[----:B0-----:R-:W-:Y:S02]  /*93480*/  PRMT R3, R25, 0x7632, R3 ;  /* 0x0000763219037816 */ /* 0x001fe40000000003 */
[----:B-1----:R-:W-:Y:S01]  /*93490*/  IADD3 R18, R0, c[0x0][0x198], RZ ;  /* 0x0000660000127a10 */ /* 0x002fe20007ffe0ff */
[----:B------:R-:W3:Y:S04]  /*934a0*/  LDL.LU R25, [R1+0x3f0] ;  /* 0x0003f00001197983 */ /* 0x000ee80000300800 */
[----:B------:R-:W-:-:S05]  /*934b0*/  IMAD.WIDE R16, R18, 0x2, R6 ;  /* 0x0000000212107825 */ /* 0x000fca00078e0206 */
[----:B------:R0:W-:Y:S04]  /*934c0*/  @P3 STG.E.U16 [R16.64], R3 ;  /* 0x0000000310003986 */ /* 0x0001e8000c101506 */
[----:B0-----:R-:W4:Y:S01]  /*934d0*/  LDL.LU R17, [R1+0x5c0] ;  /* 0x0005c00001117983 */ /* 0x001f220000300800 */
        /* <DEDUP_REMOVED lines=10> */
[----:B------:R2:W-:Y:S02]  /*93580*/  @P6 STG.E.U16 [R18.64], R8 ;  /* 0x0000000812006986 */ /* 0x0005e4000c101506 */
[----:B--2---:R-:W-:Y:S02]  /*93590*/  PRMT R8, R24, 0x7632, R8 ;  /* 0x0000763218087816 */ /* 0x004fe40000000008 */
[----:B----4-:R-:W-:Y:S04]  /*935a0*/  @P4 STG.E.U16 [R20.64], R17 ;  /* 0x0000001114004986 */ /* 0x010fe8000c101506 */
[----:B------:R0:W-:Y:S04]  /*935b0*/  @P2 STG.E.U16 [R22.64], R24 ;  /* 0x0000001816002986 */ /* 0x0001e8000c101506 */
[----:B0-----:R-:W2:Y:S04]  /*935c0*/  LDL.LU R22, [R1+0x5b0] ;  /* 0x0005b00001167983 */ /* 0x001ea80000300800 */
[----:B------:R-:W4:Y:S04]  /*935d0*/  LDL.LU R23, [R1+0x5a0] ;  /* 0x0005a00001177983 */ /* 0x000f280000300800 */
[----:B------:R-:W4:Y:S01]  /*935e0*/  LDL.LU R24, [R1+0x520] ;  /* 0x0005200001187983 */ /* 0x000f220000300800 */
[----:B------:R-:W-:-:S04]  /*935f0*/  IADD3 R12, R28, 0x119, RZ ;  /* 0x000001191c0c7810 */ /* 0x000fc80007ffe0ff */
[----:B------:R-:W-:-:S04]  /*93600*/  ISETP.GE.AND P3, PT, R12, c[0x0][0x17c], PT ;  /* 0x00005f000c007a0c */ /* 0x000fc80003f66270 */
[C---:B------:R-:W-:Y:S02]  /*93610*/  ISETP.LT.AND P4, PT, R27.reuse, c[0x0][0x178], !P3 ;  /* 0x00005e001b007a0c */ /* 0x040fe40005f81270 */
[----:B------:R-:W-:Y:S02]  /*93620*/  IADD3 R18, R0, c[0x0][0x198], RZ ;  /* 0x0000660000127a10 */ /* 0x000fe40007ffe0ff */
[C---:B------:R-:W-:Y:S02]  /*93630*/  ISETP.LT.AND P3, PT, R26.reuse, c[0x0][0x178], !P3 ;  /* 0x00005e001a007a0c */ /* 0x040fe40005f61270 */
[----:B------:R-:W-:Y:S02]  /*93640*/  ISETP.LT.AND P6, PT, R27, c[0x0][0x178], !P5 ;  /* 0x00005e001b007a0c */ /* 0x000fe40006fc1270 */
[----:B------:R-:W-:Y:S02]  /*93650*/  ISETP.LT.AND P5, PT, R26, c[0x0][0x178], !P5 ;  /* 0x00005e001a007a0c */ /* 0x000fe40006fa1270 */
[----:B------:R-:W-:Y:S01]  /*93660*/  PRMT R3, R17, 0x7632, R3 ;  /* 0x0000763211037816 */ /* 0x000fe20000000003 */
[----:B------:R-:W-:Y:S01]  /*93670*/  IMAD.WIDE R16, R18, 0x2, R6 ;  /* 0x0000000212107825 */ /* 0x000fe200078e0206 */
[----:B------:R-:W-:-:S02]  /*93680*/  IADD3 R20, R28, 0x11f, RZ ;  /* 0x0000011f1c147810 */ /* 0x000fc40007ffe0ff */
[C---:B------:R-:W-:Y:S01]  /*93690*/  IADD3 R0, R18.reuse, c[0x0][0x198], RZ ;  /* 0x0000660012007a10 */ /* 0x040fe20007ffe0ff */
[----:B------:R-:W-:Y:S01]  /*936a0*/  IMAD.WIDE R18, R18, 0x2, R4 ;  /* 0x0000000212127825 */ /* 0x000fe200078e0204 */
[----:B------:R-:W-:Y:S01]  /*936b0*/  IADD3 R12, R28, 0x11b, RZ ;  /* 0x0000011b1c0c7810 */ /* 0x000fe20007ffe0ff */
[----:B------:R0:W-:Y:S01]  /*936c0*/  @P4 STG.E.U16 [R16.64], R3 ;  /* 0x0000000310004986 */ /* 0x0001e2000c101506 */
[----:B------:R-:W-:Y:S01]  /*936d0*/  ISETP.GE.AND P2, PT, R20, c[0x0][0x17c], PT ;  /* 0x00005f0014007a0c */ /* 0x000fe20003f46270 */
[----:B------:R-:W-:Y:S01]  /*936e0*/  IMAD.WIDE R20, R0, 0x2, R6 ;  /* 0x0000000200147825 */ /* 0x000fe200078e0206 */
[----:B------:R-:W-:Y:S01]  /*936f0*/  ISETP.GE.AND P4, PT, R12, c[0x0][0x17c], PT ;  /* 0x00005f000c007a0c */ /* 0x000fe20003f86270 */
[----:B------:R3:W-:Y:S02]  /*93700*/  @P3 STG.E.U16 [R18.64], R8 ;  /* 0x0000000812003986 */ /* 0x0007e4000c101506 */
[----:B0-----:R-:W-:Y:S01]  /*93710*/  IMAD.WIDE R16, R0, 0x2, R4 ;  /* 0x0000000200107825 */ /* 0x001fe200078e0204 */
[----:B------:R-:W-:-:S02]  /*93720*/  IADD3 R3, R28, 0x11c, RZ ;  /* 0x0000011c1c037810 */ /* 0x000fc40007ffe0ff */
[----:B---3--:R-:W-:Y:S02]  /*93730*/  PRMT R8, R25, 0x7632, R8 ;  /* 0x0000763219087816 */ /* 0x008fe40000000008 */
[----:B------:R-:W-:Y:S02]  /*93740*/  ISETP.GE.AND P3, PT, R3, c[0x0][0x17c], PT ;  /* 0x00005f0003007a0c */ /* 0x000fe40003f66270 */
[----:B------:R-:W-:-:S05]  /*93750*/  IADD3 R0, R0, c[0x0][0x198], RZ ;  /* 0x0000660000007a10 */ /* 0x000fca0007ffe0ff */
[----:B------:R-:W-:Y:S01]  /*93760*/  IMAD.WIDE R18, R0, 0x2, R4 ;  /* 0x0000000200127825 */ /* 0x000fe200078e0204 */
[----:B--2---:R-:W-:Y:S01]  /*93770*/  @P6 STG.E.U16 [R20.64], R22 ;  /* 0x0000001614006986 */ /* 0x004fe2000c101506 */
[----:B------:R-:W-:-:S03]  /*93780*/  ISETP.LT.AND P6, PT, R27, c[0x0][0x178], !P4 ;  /* 0x00005e001b007a0c */ /* 0x000fc600067c1270 */
[----:B------:R0:W-:Y:S01]  /*93790*/  @P5 STG.E.U16 [R16.64], R25 ;  /* 0x0000001910005986 */ /* 0x0001e2000c101506 */
[----:B------:R-:W-:Y:S02]  /*937a0*/  ISETP.LT.AND P4, PT, R26, c[0x0][0x178], !P4 ;  /* 0x00005e001a007a0c */ /* 0x000fe40006781270 */
[----:B------:R-:W-:Y:S02]  /*937b0*/  PRMT R3, R22, 0x7632, R3 ;  /* 0x0000763216037816 */ /* 0x000fe40000000003 */
[----:B------:R-:W-:Y:S01]  /*937c0*/  ISETP.LT.AND P5, PT, R27, c[0x0][0x178], !P3 ;  /* 0x00005e001b007a0c */ /* 0x000fe20005fa1270 */
[----:B0-----:R-:W2:Y:S01]  /*937d0*/  LDL.LU R25, [R1+0x5d0] ;  /* 0x0005d00001197983 */ /* 0x001ea20000300800 */
[----:B------:R-:W-:Y:S01]  /*937e0*/  IMAD.WIDE R16, R0, 0x2, R6 ;  /* 0x0000000200107825 */ /* 0x000fe200078e0206 */
[----:B------:R-:W-:Y:S02]  /*937f0*/  ISETP.LT.AND P3, PT, R26, c[0x0][0x178], !P3 ;  /* 0x00005e001a007a0c */ /* 0x000fe40005f61270 */
[----:B------:R-:W3:Y:S01]  /*93800*/  LDL.LU R22, [R1+0x530] ;  /* 0x0005300001167983 */ /* 0x000ee20000300800 */
[----:B------:R-:W-:-:S03]  /*93810*/  IADD3 R0, R0, c[0x0][0x198], RZ ;  /* 0x0000660000007a10 */ /* 0x000fc60007ffe0ff */
[----:B------:R0:W-:Y:S04]  /*93820*/  @P6 STG.E.U16 [R16.64], R3 ;  /* 0x0000000310006986 */ /* 0x0001e8000c101506 */
[----:B------:R1:W-:Y:S01]  /*93830*/  @P4 STG.E.U16 [R18.64], R8 ;  /* 0x0000000812004986 */ /* 0x0003e2000c101506 */
[----:B0-----:R-:W-:Y:S01]  /*93840*/  IMAD.WIDE R16, R0, 0x2, R6 ;  /* 0x0000000200107825 */ /* 0x001fe200078e0206 */
[----:B------:R-:W-:-:S03]  /*93850*/  IADD3 R3, R28, 0x11e, RZ ;  /* 0x0000011e1c037810 */ /* 0x000fc60007ffe0ff */
[----:B-1----:R-:W-:Y:S01]  /*93860*/  IMAD.WIDE R18, R0, 0x2, R4 ;  /* 0x0000000200127825 */ /* 0x002fe200078e0204 */
[----:B----4-:R0:W-:Y:S01]  /*93870*/  @P5 STG.E.U16 [R16.64], R23 ;  /* 0x0000001710005986 */ /* 0x0101e2000c101506 */
[----:B------:R-:W-:Y:S02]  /*93880*/  ISETP.GE.AND P5, PT, R3, c[0x0][0x17c], PT ;  /* 0x00005f0003007a0c */ /* 0x000fe40003fa6270 */
[----:B------:R-:W-:Y:S01]  /*93890*/  PRMT R8, R23, 0x7632, R8 ;  /* 0x0000763217087816 */ /* 0x000fe20000000008 */
[----:B------:R1:W-:Y:S01]  /*938a0*/  @P3 STG.E.U16 [R18.64], R24 ;  /* 0x0000001812003986 */ /* 0x0003e2000c101506 */
[----:B------:R-:W-:-:S03]  /*938b0*/  PRMT R3, R24, 0x7632, R3 ;  /* 0x0000763218037816 */ /* 0x000fc60000000003 */
[----:B0-----:R-:W4:Y:S04]  /*938c0*/  LDL.LU R23, [R1+0x414] ;  /* 0x0004140001177983 */ /* 0x001f280000300800 */
[----:B-1----:R-:W4:Y:S01]  /*938d0*/  LDL.LU R24, [R1+0x3c4] ;  /* 0x0003c40001187983 */ /* 0x002f220000300800 */
        /* <DEDUP_REMOVED lines=13> */
[C---:B------:R-:W-:Y:S01]  /*939b0*/  IADD3 R12, R0.reuse, c[0x0][0x198], RZ ;  /* 0x00006600000c7a10 */ /* 0x040fe20007ffe0ff */
[----:B0-----:R-:W-:Y:S01]  /*939c0*/  IMAD.WIDE R16, R0, 0x2, R6 ;  /* 0x0000000200107825 */ /* 0x001fe200078e0206 */
[----:B-1----:R-:W-:-:S03]  /*939d0*/  IADD3 R3, R28, 0x120, RZ ;  /* 0x000001201c037810 */ /* 0x002fc60007ffe0ff */
[----:B------:R-:W-:Y:S01]  /*939e0*/  IMAD.WIDE R18, R12, 0x2, R6 ;  /* 0x000000020c127825 */ /* 0x000fe200078e0206 */
[----:B------:R-:W-:Y:S02]  /*939f0*/  ISETP.LT.AND P2, PT, R26, c[0x0][0x178], !P2 ;  /* 0x00005e001a007a0c */ /* 0x000fe40005741270 */
[----:B------:R-:W-:-:S04]  /*93a00*/  IADD3 R8, R28, 0x124, RZ ;  /* 0x000001241c087810 */ /* 0x000fc80007ffe0ff */
[----:B------:R-:W-:Y:S02]  /*93a10*/  ISETP.GE.AND P4, PT, R8, c[0x0][0x17c], PT ;  /* 0x00005f0008007a0c */ /* 0x000fe40003f86270 */
[----:B------:R-:W-:Y:S01]  /*93a20*/  IADD3 R8, R28, 0x121, RZ ;  /* 0x000001211c087810 */ /* 0x000fe20007ffe0ff */
[----:B--2---:R0:W-:Y:S01]  /*93a30*/  @P3 STG.E.U16 [R16.64], R25 ;  /* 0x0000001910003986 */ /* 0x0041e2000c101506 */
[----:B------:R-:W-:Y:S01]  /*93a40*/  ISETP.GE.AND P3, PT, R3, c[0x0][0x17c], PT ;  /* 0x00005f0003007a0c */ /* 0x000fe20003f66270 */
[----:B0-----:R-:W-:Y:S01]  /*93a50*/  IMAD.WIDE R16, R0, 0x2, R4 ;  /* 0x0000000200107825 */ /* 0x001fe200078e0204 */
[----:B------:R-:W-:Y:S02]  /*93a60*/  PRMT R0, R25, 0x7632, R0 ;  /* 0x0000763219007816 */ /* 0x000fe40000000000 */
[----:B---3--:R-:W-:Y:S01]  /*93a70*/  PRMT R3, R22, 0x7632, R3 ;  /* 0x0000763216037816 */ /* 0x008fe20000000003 */
[----:B------:R-:W2:Y:S04]  /*93a80*/  LDL.LU R25, [R1+0x3e4] ;  /* 0x0003e40001197983 */ /* 0x000ea80000300800 */
[----:B------:R0:W-:Y:S01]  /*93a90*/  @P5 STG.E.U16 [R16.64], R22 ;  /* 0x0000001610005986 */ /* 0x0001e2000c101506 */
[----:B------:R-:W-:-:S02]  /*93aa0*/  ISETP.LT.AND P5, PT, R27, c[0x0][0x178], !P3 ;  /* 0x00005e001b007a0c */ /* 0x000fc40005fa1270 */
        /* <DEDUP_REMOVED lines=15> */
[----:B---3--:R-:W3:Y:S04]  /*93ba0*/  LDL.LU R24, [R1+0x3d4] ;  /* 0x0003d40001187983 */ /* 0x008ee80000300800 */
        /* <DEDUP_REMOVED lines=8> */
[----:B------:R-:W-:-:S04]  /*93c30*/  IMAD.WIDE R18, R18, 0x2, R4 ;  /* 0x0000000212127825 */ /* 0x000fc800078e0204 */
        /* <DEDUP_REMOVED lines=12> */
[----:B------:R-:W-:Y:S02]  /*93d00*/  ISETP.LT.AND P3, PT, R26, c[0x0][0x178], !P3 ;  /* 0x00005e001a007a0c */ /* 0x000fe40005f61270 */
[----:B------:R-:W-:Y:S02]  /*93d10*/  IADD3 R18, R0, c[0x0][0x198], RZ ;  /* 0x0000660000127a10 */ /* 0x000fe40007ffe0ff */
[----:B------:R-:W-:Y:S02]  /*93d20*/  ISETP.LT.AND P6, PT, R27, c[0x0][0x178], !P4 ;  /* 0x00005e001b007a0c */ /* 0x000fe400067c1270 */
[----:B------:R-:W-:Y:S02]  /*93d30*/  ISETP.LT.AND P4, PT, R26, c[0x0][0x178], !P4 ;  /* 0x00005e001a007a0c */ /* 0x000fe40006781270 */
[----:B------:R-:W-:Y:S01]  /*93d40*/  PRMT R3, R17, 0x7632, R3 ;  /* 0x0000763211037816 */ /* 0x000fe20000000003 */
[----:B------:R-:W-:Y:S01]  /*93d50*/  IMAD.WIDE R16, R18, 0x2, R6 ;  /* 0x0000000212107825 */ /* 0x000fe200078e0206 */
[----:B------:R-:W-:-:S02]  /*93d60*/  IADD3 R20, R28, 0x129, RZ ;  /* 0x000001291c147810 */ /* 0x000fc40007ffe0ff */
[C---:B------:R-:W-:Y:S01]  /*93d70*/  IADD3 R0, R18.reuse, c[0x0][0x198], RZ ;  /* 0x0000660012007a10 */ /* 0x040fe20007ffe0ff */
[----:B------:R-:W-:Y:S01]  /*93d80*/  IMAD.WIDE R18, R18, 0x2, R4 ;  /* 0x0000000212127825 */ /* 0x000fe200078e0204 */
[----:B------:R-:W-:Y:S02]  /*93d90*/  IADD3 R12, R28, 0x125, RZ ;  /* 0x000001251c0c7810 */ /* 0x000fe40007ffe0ff */
[----:B------:R-:W-:Y:S01]  /*93da0*/  ISETP.GE.AND P2, PT, R20, c[0x0][0x17c], PT ;  /* 0x00005f0014007a0c */ /* 0x000fe20003f46270 */
[----:B------:R-:W-:Y:S01]  /*93db0*/  IMAD.WIDE R20, R0, 0x2, R6 ;  /* 0x0000000200147825 */ /* 0x000fe200078e0206 */
[----:B------:R0:W-:Y:S01]  /*93dc0*/  @P5 STG.E.U16 [R16.64], R3 ;  /* 0x0000000310005986 */ /* 0x0001e2000c101506 */
[----:B------:R-:W-:-:S03]  /*93dd0*/  ISETP.GE.AND P5, PT, R12, c[0x0][0x17c], PT ;  /* 0x00005f000c007a0c */ /* 0x000fc60003fa6270 */
[----:B------:R3:W-:Y:S01]  /*93de0*/  @P3 STG.E.U16 [R18.64], R8 ;  /* 0x0000000812003986 */ /* 0x0007e2000c101506 */
[----:B0-----:R-:W-:Y:S01]  /*93df0*/  IMAD.WIDE R16, R0, 0x2, R4 ;  /* 0x0000000200107825 */ /* 0x001fe200078e0204 */
[----:B------:R-:W-:Y:S02]  /*93e00*/  IADD3 R3, R28, 0x126, RZ ;  /* 0x000001261c037810 */ /* 0x000fe40007ffe0ff */
        /* <DEDUP_REMOVED lines=8> */
[----:B------:R-:W-:Y:S02]  /*93e90*/  ISETP.LT.AND P4, PT, R27, c[0x0][0x178], !P3 ;  /* 0x00005e001b007a0c */ /* 0x000fe40005f81270 */
[----:B------:R-:W-:Y:S01]  /*93ea0*/  PRMT R3, R22, 0x7632, R3 ;  /* 0x0000763216037816 */ /* 0x000fe20000000003 */
        /* <DEDUP_REMOVED lines=36> */
[----:B------:R-:W-:Y:S01]  /*940f0*/  ISETP.LT.AND P2, PT, R26, c[0x0][0x178], !P2 ;  /* 0x00005e001a007a0c */ /* 0x000fe20005741270 */
        /* <DEDUP_REMOVED lines=10> */
[----:B------:R-:W-:Y:S01]  /*941a0*/  IADD3 R3, R28, 0x12b, RZ ;  /* 0x0000012b1c037810 */ /* 0x000fe20007ffe0ff */
[C---:B0-----:R-:W-:Y:S01]  /*941b0*/  IMAD.WIDE R16, R12.reuse, 0x2, R4 ;  /* 0x000000020c107825 */ /* 0x041fe200078e0204 */
[----:B-1----:R-:W-:-:S04]  /*941c0*/  IADD3 R0, R12, c[0x0][0x198], RZ ;  /* 0x000066000c007a10 */ /* 0x002fc80007ffe0ff */
[----:B------:R-:W-:Y:S01]  /*941d0*/  @P2 STG.E.U16 [R16.64], R8 ;  /* 0x0000000810002986 */ /* 0x000fe2000c101506 */
[----:B------:R-:W-:Y:S01]  /*941e0*/  ISETP.GE.AND P6, PT, R3, c[0x0][0x17c], PT ;  /* 0x00005f0003007a0c */ /* 0x000fe20003fc6270 */
[----:B------:R-:W-:-:S04]  /*941f0*/  IMAD.WIDE R18, R0, 0x2, R6 ;  /* 0x0000000200127825 */ /* 0x000fc800078e0206 */
[C---:B------:R-:W-:Y:S01]  /*94200*/  IMAD.WIDE R20, R0.reuse, 0x2, R4 ;  /* 0x0000000200147825 */ /* 0x040fe200078e0204 */
[----:B----4-:R0:W-:Y:S04]  /*94210*/  @P4 STG.E.U16 [R18.64], R23 ;  /* 0x0000001712004986 */ /* 0x0101e8000c101506 */
[----:B------:R1:W-:Y:S01]  /*94220*/  @P3 STG.E.U16 [R20.64], R25 ;  /* 0x0000001914003986 */ /* 0x0003e2000c101506 */
[----:B------:R-:W-:Y:S02]  /*94230*/  ISETP.LT.AND P3, PT, R27, c[0x0][0x178], !P6 ;  /* 0x00005e001b007a0c */ /* 0x000fe40007761270 */
[----:B0-----:R-:W-:Y:S02]  /*94240*/  IADD3 R18, R0, c[0x0][0x198], RZ ;  /* 0x0000660000127a10 */ /* 0x001fe40007ffe0ff */
[----:B------:R-:W-:-:S03]  /*94250*/  PRMT R0, R23, 0x7632, R0 ;  /* 0x0000763217007816 */ /* 0x000fc60000000000 */
[----:B------:R-:W-:Y:S01]  /*94260*/  IMAD.WIDE R16, R18, 0x2, R6 ;  /* 0x0000000212107825 */ /* 0x000fe200078e0206 */
[----:B------:R-:W-:Y:S02]  /*94270*/  PRMT R8, R25, 0x7632, R8 ;  /* 0x0000763219087816 */ /* 0x000fe40000000008 */
[----:B-1----:R-:W3:Y:S04]  /*94280*/  LDL.LU R25, [R1+0x554] ;  /* 0x0005540001197983 */ /* 0x002ee80000300800 */
        /* <DEDUP_REMOVED lines=9> */
[----:B------:R-:W-:Y:S01]  /*94320*/  IMAD.WIDE R20, R3, 0x2, R6 ;  /* 0x0000000203147825 */ /* 0x000fe200078e0206 */
[----:B------:R-:W-:-:S03]  /*94330*/  IADD3 R12, R28, 0x12d, RZ ;  /* 0x0000012d1c0c7810 */ /* 0x000fc60007ffe0ff */
[----:B------:R-:W-:Y:S01]  /*94340*/  IMAD.WIDE R22, R3, 0x2, R4 ;  /* 0x0000000203167825 */ /* 0x000fe200078e0204 */
[----:B------:R0:W-:Y:S01]  /*94350*/  @P6 STG.E.U16 [R18.64], R8 ;  /* 0x0000000812006986 */ /* 0x0001e2000c101506 */
[----:B------:R-:W-:-:S03]  /*94360*/  ISETP.GE.AND P3, PT, R12, c[0x0][0x17c], PT ;  /* 0x00005f000c007a0c */ /* 0x000fc60003f66270 */
[----:B------:R-:W-:Y:S01]  /*94370*/  STL [R1+0x2384], R23 ;  /* 0x0023841701007387 */ /* 0x000fe20000100800 */
[----:B------:R-:W-:Y:S02]  /*94380*/  ISETP.LT.AND P6, PT, R27, c[0x0][0x178], !P5 ;  /* 0x00005e001b007a0c */ /* 0x000fe40006fc1270 */
[----:B0-----:R-:W-:Y:S02]  /*94390*/  IADD3 R18, R3, c[0x0][0x198], RZ ;  /* 0x0000660003127a10 */ /* 0x001fe40007ffe0ff */
[----:B------:R-:W-:Y:S02]  /*943a0*/  IADD3 R3, R28, 0x12f, RZ ;  /* 0x0000012f1c037810 */ /* 0x000fe40007ffe0ff */
[----:B------:R-:W-:Y:S02]  /*943b0*/  IADD3 R0, R18, c[0x0][0x198], RZ ;  /* 0x0000660012007a10 */ /* 0x000fe40007ffe0ff */
[----:B--2---:R-:W-:Y:S01]  /*943c0*/  PRMT R12, R24, 0x7632, R12 ;  /* 0x00007632180c7816 */ /* 0x004fe2000000000c */
[----:B----4-:R-:W-:Y:S04]  /*943d0*/  @P4 STG.E.U16 [R20.64], R17 ;  /* 0x0000001114004986 */ /* 0x010fe8000c101506 */
[----:B------:R0:W-:Y:S04]  /*943e0*/  @P2 STG.E.U16 [R22.64], R24 ;  /* 0x0000001816002986 */ /* 0x0001e8000c101506 */
[----:B0-----:R-:W2:Y:S04]  /*943f0*/  LDL.LU R22, [R1+0x564] ;  /* 0x0005640001167983 */ /* 0x001ea80000300800 */
[----:B------:R-:W4:Y:S01]  /*94400*/  LDL.LU R24, [R1+0x4f4] ;  /* 0x0004f40001187983 */ /* 0x000f220000300800 */
[----:B------:R-:W-:-:S02]  /*94410*/  ISETP.LT.AND P4, PT, R27, c[0x0][0x178], !P3 ;  /* 0x00005e001b007a0c */ /* 0x000fc40005f81270 */
[----:B------:R-:W-:Y:S02]  /*94420*/  ISETP.LT.AND P3, PT, R26, c[0x0][0x178], !P3 ;  /* 0x00005e001a007a0c */ /* 0x000fe40005f61270 */
[----:B------:R-:W-:Y:S01]  /*94430*/  PRMT R8, R17, 0x7632, R8 ;  /* 0x0000763211087816 */ /* 0x000fe20000000008 */
[----:B------:R-:W-:Y:S01]  /*94440*/  IMAD.WIDE R16, R18, 0x2, R6 ;  /* 0x0000000212107825 */ /* 0x000fe200078e0206 */
[----:B------:R-:W-:-:S03]  /*94450*/  IADD3 R20, R28, 0x133, RZ ;  /* 0x000001331c147810 */ /* 0x000fc60007ffe0ff */
[----:B------:R-:W-:Y:S01]  /*94460*/  IMAD.WIDE R18, R18, 0x2, R4 ;  /* 0x0000000212127825 */ /* 0x000fe200078e0204 */
[----:B------:R-:W-:-:S03]  /*94470*/  ISETP.GE.AND P2, PT, R20, c[0x0][0x17c], PT ;  /* 0x00005f0014007a0c */ /* 0x000fc60003f46270 */
[----:B------:R-:W-:Y:S01]  /*94480*/  @P4 STG.E.U16 [R16.64], R8 ;  /* 0x0000000810004986 */ /* 0x000fe2000c101506 */
[----:B------:R-:W-:Y:S01]  /*94490*/  ISETP.GE.AND P4, PT, R3, c[0x0][0x17c], PT ;  /* 0x00005f0003007a0c */ /* 0x000fe20003f86270 */
[----:B------:R-:W-:Y:S01]  /*944a0*/  IMAD.WIDE R20, R0, 0x2, R6 ;  /* 0x0000000200147825 */ /* 0x000fe200078e0206 */
[----:B------:R-:W-:Y:S01]  /*944b0*/  IADD3 R3, R28, 0x130, RZ ;  /* 0x000001301c037810 */ /* 0x000fe20007ffe0ff */
[----:B------:R-:W-:Y:S03]  /*944c0*/  @P3 STG.E.U16 [R18.64], R12 ;  /* 0x0000000c12003986 */ /* 0x000fe6000c101506 */
[----:B------:R-:W-:Y:S01]  /*944d0*/  ISETP.GE.AND P3, PT, R3, c[0x0][0x17c], PT ;  /* 0x00005f0003007a0c */ /* 0x000fe20003f66270 */
[----:B---3--:R0:W-:Y:S01]  /*944e0*/  @P6 STG.E.U16 [R20.64], R25 ;  /* 0x0000001914006986 */ /* 0x0081e2000c101506 */
[----:B------:R-:W-:-:S03]  /*944f0*/  PRMT R3, R25, 0x7632, R3 ;  /* 0x0000763219037816 */ /* 0x000fc60000000003 */
[----:B0-----:R-:W3:Y:S01]  /*94500*/  LDL.LU R25, [R1+0x574] ;  /* 0x0005740001197983 */ /* 0x001ee20000300800 */
[----:B------:R-:W-:Y:S01]  /*94510*/  ISETP.LT.AND P5, PT, R26, c[0x0][0x178], !P5 ;  /* 0x00005e001a007a0c */ /* 0x000fe20006fa1270 */
[----:B------:R-:W-:Y:S01]  /*94520*/  IMAD.WIDE R16, R0, 0x2, R4 ;  /* 0x0000000200107825 */ /* 0x000fe200078e0204 */
[----:B------:R-:W-:Y:S01]  /*94530*/  ISETP.LT.AND P6, PT, R27, c[0x0][0x178], !P4 ;  /* 0x00005e001b007a0c */ /* 0x000fe200067c1270 */
[----:B------:R-:W3:Y:S01]  /*94540*/  LDL.LU R23, [R1+0x494] ;  /* 0x0004940001177983 */ /* 0x000ee20000300800 */
[----:B------:R-:W-:Y:S02]  /*94550*/  ISETP.LT.AND P4, PT, R26, c[0x0][0x178], !P4 ;  /* 0x00005e001a007a0c */ /* 0x000fe40006781270 */
[----:B------:R-:W-:Y:S02]  /*94560*/  IADD3 R0, R0, c[0x0][0x198], RZ ;  /* 0x0000660000007a10 */ /* 0x000fe40007ffe0ff */
[----:B------:R-:W-:-:S05]  /*94570*/  PRMT R8, R13, 0x7632, R8 ;  /* 0x000076320d087816 */ /* 0x000fca0000000008 */
[----:B------:R0:W-:Y:S01]  /*94580*/  @P5 STG.E.U16 [R16.64], R13 ;  /* 0x0000000d10005986 */ /* 0x0001e2000c101506 */
[----:B------:R-:W-:Y:S02]  /*94590*/  ISETP.LT.AND P5, PT, R27, c[0x0][0x178], !P3 ;  /* 0x00005e001b007a0c */ /* 0x000fe40005fa1270 */
[----:B------:R-:W-:Y:S01]  /*945a0*/  ISETP.LT.AND P3, PT, R26, c[0x0][0x178], !P3 ;  /* 0x00005e001a007a0c */ /* 0x000fe20005f61270 */
[----:B0-----:R-:W-:-:S04]  /*945b0*/  IMAD.WIDE R12, R0, 0x2, R6 ;  /* 0x00000002000c7825 */ /* 0x001fc800078e0206 */
[C---:B------:R-:W-:Y:S01]  /*945c0*/  IMAD.WIDE R16, R0.reuse, 0x2, R4 ;  /* 0x0000000200107825 */ /* 0x040fe200078e0204 */
[----:B------:R-:W-:Y:S01]  /*945d0*/  IADD3 R0, R0, c[0x0][0x198], RZ ;  /* 0x0000660000007a10 */ /* 0x000fe20007ffe0ff */
[----:B------:R0:W-:Y:S04]  /*945e0*/  @P6 STG.E.U16 [R12.64], R3 ;  /* 0x000000030c006986 */ /* 0x0001e8000c101506 */
[----:B------:R1:W-:Y:S01]  /*945f0*/  @P4 STG.E.U16 [R16.64], R8 ;  /* 0x0000000810004986 */ /* 0x0003e2000c101506 */
[----:B0-----:R-:W-:Y:S01]  /*94600*/  IMAD.WIDE R12, R0, 0x2, R6 ;  /* 0x00000002000c7825 */ /* 0x001fe200078e0206 */
[----:B------:R-:W-:-:S03]  /*94610*/  IADD3 R3, R28, 0x132, RZ ;  /* 0x000001321c037810 */ /* 0x000fc60007ffe0ff */
[----:B-1----:R-:W-:Y:S01]  /*94620*/  IMAD.WIDE R16, R0, 0x2, R4 ;  /* 0x0000000200107825 */ /* 0x002fe200078e0204 */
[----:B------:R-:W-:-:S04]  /*94630*/  IADD3 R18, R28, 0x131, RZ ;  /* 0x000001311c127810 */ /* 0x000fc80007ffe0ff */
[----:B------:R-:W-:-:S04]  /*94640*/  ISETP.GE.AND P6, PT, R18, c[0x0][0x17c], PT ;  /* 0x00005f0012007a0c */ /* 0x000fc80003fc6270 */
[----:B------:R-:W-:Y:S02]  /*94650*/  ISETP.LT.AND P4, PT, R27, c[0x0][0x178], !P6 ;  /* 0x00005e001b007a0c */ /* 0x000fe40007781270 */
[----:B------:R-:W-:Y:S02]  /*94660*/  IADD3 R0, R0, c[0x0][0x198], RZ ;  /* 0x0000660000007a10 */ /* 0x000fe40007ffe0ff */
[----:B------:R-:W-:Y:S01]  /*94670*/  ISETP.LT.AND P6, PT, R26, c[0x0][0x178], !P6 ;  /* 0x00005e001a007a0c */ /* 0x000fe200077c1270 */
[----:B--2---:R0:W-:Y:S01]  /*94680*/  @P5 STG.E.U16 [R12.64], R22 ;  /* 0x000000160c005986 */ /* 0x0041e2000c101506 */
[----:B------:R-:W-:Y:S02]  /*94690*/  ISETP.GE.AND P5, PT, R3, c[0x0][0x17c], PT ;  /* 0x00005f0003007a0c */ /* 0x000fe40003fa6270 */
[----:B------:R-:W-:Y:S01]  /*946a0*/  PRMT R3, R22, 0x7632, R3 ;  /* 0x0000763216037816 */ /* 0x000fe20000000003 */
[----:B----4-:R1:W-:Y:S01]  /*946b0*/  @P3 STG.E.U16 [R16.64], R24 ;  /* 0x0000001810003986 */ /* 0x0103e2000c101506 */
[----:B------:R-:W-:-:S03]  /*946c0*/  PRMT R8, R24, 0x7632, R8 ;  /* 0x0000763218087816 */ /* 0x000fc60000000008 */
[----:B0-----:R-:W2:Y:S04]  /*946d0*/  LDL.LU R22, [R1+0x584] ;  /* 0x0005840001167983 */ /* 0x001ea80000300800 */
[----:B-1----:R-:W4:Y:S01]  /*946e0*/  LDL.LU R24, [R1+0x364] ;  /* 0x0003640001187983 */ /* 0x002f220000300800 */
[----:B------:R-:W-:Y:S01]  /*946f0*/  ISETP.LT.AND P3, PT, R27, c[0x0][0x178], !P5 ;  /* 0x00005e001b007a0c */ /* 0x000fe20006f61270 */
[----:B------:R-:W-:-:S04]  /*94700*/  IMAD.WIDE R12, R0, 0x2, R6 ;  /* 0x00000002000c7825 */ /* 0x000fc800078e0206 */
[C---:B------:R-:W-:Y:S01]  /*94710*/  IMAD.WIDE R16, R0.reuse, 0x2, R4 ;  /* 0x0000000200107825 */ /* 0x040fe200078e0204 */
[----:B------:R-:W-:Y:S01]  /*94720*/  IADD3 R0, R0, c[0x0][0x198], RZ ;  /* 0x0000660000007a10 */ /* 0x000fe20007ffe0ff */
[----:B------:R0:W-:Y:S04]  /*94730*/  @P4 STG.E.U16 [R12.64], R3 ;  /* 0x000000030c004986 */ /* 0x0001e8000c101506 */
[----:B------:R-:W-:Y:S01]  /*94740*/  @P6 STG.E.U16 [R16.64], R8 ;  /* 0x0000000810006986 */ /* 0x000fe2000c101506 */
[C---:B------:R-:W-:Y:S01]  /*94750*/  IADD3 R18, R0.reuse, c[0x0][0x198], RZ ;  /* 0x0000660000127a10 */ /* 0x040fe20007ffe0ff */
[----:B0-----:R-:W-:-:S05]  /*94760*/  IMAD.WIDE R12, R0, 0x2, R6 ;  /* 0x00000002000c7825 */ /* 0x001fca00078e0206 */
[----:B---3--:R0:W-:Y:S02]  /*94770*/  @P3 STG.E.U16 [R12.64], R25 ;  /* 0x000000190c003986 */ /* 0x0081e4000c101506 */
[----:B0-----:R-:W-:Y:S01]  /*94780*/  IMAD.WIDE R12, R0, 0x2, R4 ;  /* 0x00000002000c7825 */ /* 0x001fe200078e0204 */
[----:B------:R-:W-:Y:S02]  /*94790*/  PRMT R0, R25, 0x7632, R0 ;  /* 0x0000763219007816 */ /* 0x000fe40000000000 */
[----:B------:R-:W3:Y:S01]  /*947a0*/  LDL.LU R25, [R1+0x594] ;  /* 0x0005940001197983 */ /* 0x000ee20000300800 */
[----:B------:R-:W-:Y:S02]  /*947b0*/  ISETP.LT.AND P5, PT, R26, c[0x0][0x178], !P5 ;  /* 0x00005e001a007a0c */ /* 0x000fe40006fa1270 */
[----:B------:R-:W-:Y:S02]  /*947c0*/  IADD3 R3, R28, 0x135, RZ ;  /* 0x000001351c037810 */ /* 0x000fe40007ffe0ff */
[----:B------:R-:W-:-:S02]  /*947d0*/  ISETP.LT.AND P6, PT, R27, c[0x0][0x178], !P2 ;  /* 0x00005e001b007a0c */ /* 0x000fc400057c1270 */
[----:B------:R-:W-:Y:S02]  /*947e0*/  ISETP.GE.AND P4, PT, R3, c[0x0][0x17c], PT ;  /* 0x00005f0003007a0c */ /* 0x000fe40003f86270 */
[----:B------:R-:W-:Y:S01]  /*947f0*/  IADD3 R3, R28, 0x134, RZ ;  /* 0x000001341c037810 */ /* 0x000fe20007ffe0ff */
[----:B------:R-:W-:-:S03]  /*94800*/  IMAD.WIDE R16, R18, 0x2, R6 ;  /* 0x0000000212107825 */ /* 0x000fc600078e0206 */
[----:B------:R-:W-:Y:S01]  /*94810*/  ISETP.GE.AND P3, PT, R3, c[0x0][0x17c], PT ;  /* 0x00005f0003007a0c */ /* 0x000fe20003f66270 */
[----:B------:R0:W-:Y:S01]  /*94820*/  @P5 STG.E.U16 [R12.64], R23 ;  /* 0x000000170c005986 */ /* 0x0001e2000c101506 */
[C---:B------:R-:W-:Y:S02]  /*94830*/  ISETP.LT.AND P2, PT, R26.reuse, c[0x0][0x178], !P2 ;  /* 0x00005e001a007a0c */ /* 0x040fe40005741270 */
[----:B------:R-:W-:Y:S01]  /*94840*/  ISETP.LT.AND P5, PT, R27, c[0x0][0x178], !P3 ;  /* 0x00005e001b007a0c */ /* 0x000fe20005fa1270 */
[----:B------:R1:W-:Y:S01]  /*94850*/  @P6 STG.E.U16 [R16.64], R0 ;  /* 0x0000000010006986 */ /* 0x0003e2000c101506 */
[----:B------:R-:W-:Y:S02]  /*94860*/  ISETP.LT.AND P3, PT, R26, c[0x0][0x178], !P3 ;  /* 0x00005e001a007a0c */ /* 0x000fe40005f61270 */
[----:B------:R-:W-:Y:S01]  /*94870*/  PRMT R3, R23, 0x7632, R3 ;  /* 0x0000763217037816 */ /* 0x000fe20000000003 */
[C---:B0-----:R-:W-:Y:S01]  /*94880*/  IMAD.WIDE R12, R18.reuse, 0x2, R4 ;  /* 0x00000002120c7825 */ /* 0x041fe200078e0204 */
[----:B-1----:R-:W-:-:S05]  /*94890*/  IADD3 R0, R18, c[0x0][0x198], RZ ;  /* 0x0000660012007a10 */ /* 0x002fca0007ffe0ff */
[----:B------:R0:W-:Y:S01]  /*948a0*/  @P2 STG.E.U16 [R12.64], R3 ;  /* 0x000000030c002986 */ /* 0x0001e2000c101506 */
[----:B------:R-:W-:-:S04]  /*948b0*/  IMAD.WIDE R16, R0, 0x2, R6 ;  /* 0x0000000200107825 */ /* 0x000fc800078e0206 */
[----:B------:R-:W-:Y:S01]  /*948c0*/  IMAD.WIDE R18, R0, 0x2, R4 ;  /* 0x0000000200127825 */ /* 0x000fe200078e0204 */
[----:B------:R-:W-:-:S04]  /*948d0*/  IADD3 R8, R28, 0x138, RZ ;  /* 0x000001381c087810 */ /* 0x000fc80007ffe0ff */
[----:B------:R-:W-:Y:S01]  /*948e0*/  ISETP.GE.AND P6, PT, R8, c[0x0][0x17c], PT ;  /* 0x00005f0008007a0c */ /* 0x000fe20003fc6270 */
[----:B--2---:R1:W-:Y:S04]  /*948f0*/  @P5 STG.E.U16 [R16.64], R22 ;  /* 0x0000001610005986 */ /* 0x0043e8000c101506 */
[----:B----4-:R2:W-:Y:S01]  /*94900*/  @P3 STG.E.U16 [R18.64], R24 ;  /* 0x0000001812003986 */ /* 0x0105e2000c101506 */
[----:B------:R-:W-:Y:S02]  /*94910*/  ISETP.LT.AND P3, PT, R27, c[0x0][0x178], !P4 ;  /* 0x00005e001b007a0c */ /* 0x000fe40006761270 */
[----:B0-----:R-:W-:Y:S02]  /*94920*/  PRMT R3, R22, 0x7632, R3 ;  /* 0x0000763216037816 */ /* 0x001fe40000000003 */
[----:B-1----:R-:W-:-:S02]  /*94930*/  IADD3 R16, R0, c[0x0][0x198], RZ ;  /* 0x0000660000107a10 */ /* 0x002fc40007ffe0ff */
[----:B------:R-:W-:-:S03]  /*94940*/  IADD3 R22, R28, 0x13a, RZ ;  /* 0x0000013a1c167810 */ /* 0x000fc60007ffe0ff */
[----:B------:R-:W-:Y:S01]  /*94950*/  IMAD.WIDE R12, R16, 0x2, R6 ;  /* 0x00000002100c7825 */ /* 0x000fe200078e0206 */
[----:B------:R-:W-:Y:S02]  /*94960*/  PRMT R8, R24, 0x7632, R8 ;  /* 0x0000763218087816 */ /* 0x000fe40000000008 */
[----:B--2---:R-:W2:Y:S04]  /*94970*/  LDL.LU R24, [R1+0x4d4] ;  /* 0x0004d40001187983 */ /* 0x004ea80000300800 */
[----:B------:R3:W-:Y:S01]  /*94980*/  @P3 STG.E.U16 [R12.64], R3 ;  /* 0x000000030c003986 */ /* 0x0007e2000c101506 */
[----:B------:R-:W-:-:S03]  /*94990*/  ISETP.GE.AND P3, PT, R22, c[0x0][0x17c], PT ;  /* 0x00005f0016007a0c */ /* 0x000fc60003f66270 */
[----:B------:R-:W4:Y:S01]  /*949a0*/  LDL.LU R22, [R1+0x5c4] ;  /* 0x0005c40001167983 */ /* 0x000f220000300800 */
[----:B------:R-:W-:Y:S02]  /*949b0*/  ISETP.LT.AND P4, PT, R26, c[0x0][0x178], !P4 ;  /* 0x00005e001a007a0c */ /* 0x000fe40006781270 */
[----:B------:R-:W-:Y:S01]  /*949c0*/  ISETP.LT.AND P5, PT, R27, c[0x0][0x178], !P1 ;  /* 0x00005e001b007a0c */ /* 0x000fe20004fa1270 */
[----:B------:R-:W2:Y:S01]  /*949d0*/  LDL.LU R23, [R1+0x5b4] ;  /* 0x0005b40001177983 */ /* 0x000ea20000300800 */
[C---:B------:R-:W-:Y:S01]  /*949e0*/  IADD3 R0, R16.reuse, c[0x0][0x198], RZ ;  /* 0x0000660010007a10 */ /* 0x040fe20007ffe0ff */
[----:B------:R-:W-:-:S04]  /*949f0*/  IMAD.WIDE R16, R16, 0x2, R4 ;  /* 0x0000000210107825 */ /* 0x000fc800078e0204 */
[----:B------:R-:W-:-:S04]  /*94a00*/  IMAD.WIDE R18, R0, 0x2, R6 ;  /* 0x0000000200127825 */ /* 0x000fc800078e0206 */
[----:B------:R-:W-:Y:S01]  /*94a10*/  @P4 STG.E.U16 [R16.64], R8 ;  /* 0x0000000810004986 */ /* 0x000fe2000c101506 */
[----:B---3--:R-:W-:-:S03]  /*94a20*/  PRMT R3, R25, 0x7632, R3 ;  /* 0x0000763219037816 */ /* 0x008fc60000000003 */
[----:B------:R0:W-:Y:S04]  /*94a30*/  @P5 STG.E.U16 [R18.64], R25 ;  /* 0x0000001912005986 */ /* 0x0001e8000c101506 */
[----:B0-----:R-:W3:Y:S01]  /*94a40*/  LDL.LU R25, [R1+0x3f4] ;  /* 0x0003f40001197983 */ /* 0x001ee20000300800 */
[----:B------:R-:W-:Y:S02]  /*94a50*/  ISETP.LT.AND P1, PT, R26, c[0x0][0x178], !P1 ;  /* 0x00005e001a007a0c */ /* 0x000fe40004f21270 */
[----:B------:R-:W-:Y:S02]  /*94a60*/  IADD3 R20, R28, 0x139, RZ ;  /* 0x000001391c147810 */ /* 0x000fe40007ffe0ff */
[----:B------:R-:W-:Y:S02]  /*94a70*/  ISETP.LT.AND P4, PT, R27, c[0x0][0x178], !P0 ;  /* 0x00005e001b007a0c */ /* 0x000fe40004781270 */
[----:B------:R-:W-:Y:S01]  /*94a80*/  ISETP.GE.AND P2, PT, R20, c[0x0][0x17c], PT ;  /* 0x00005f0014007a0c */ /* 0x000fe20003f46270 */
[C---:B------:R-:W-:Y:S01]  /*94a90*/  IMAD.WIDE R20, R0.reuse, 0x2, R4 ;  /* 0x0000000200147825 */ /* 0x040fe200078e0204 */
[----:B------:R-:W-:-:S02]  /*94aa0*/  IADD3 R12, R0, c[0x0][0x198], RZ ;  /* 0x00006600000c7a10 */ /* 0x000fc40007ffe0ff */
[C---:B------:R-:W-:Y:S02]  /*94ab0*/  ISETP.LT.AND P0, PT, R26.reuse, c[0x0][0x178], !P0 ;  /* 0x00005e001a007a0c */ /* 0x040fe40004701270 */
[----:B------:R-:W-:Y:S01]  /*94ac0*/  ISETP.LT.AND P5, PT, R27, c[0x0][0x178], !P6 ;  /* 0x00005e001b007a0c */ /* 0x000fe200077a1270 */
[----:B------:R0:W-:Y:S01]  /*94ad0*/  @P1 STG.E.U16 [R20.64], R9 ;  /* 0x0000000914001986 */ /* 0x0001e2000c101506 */
[----:B------:R-:W-:Y:S02]  /*94ae0*/  ISETP.LT.AND P6, PT, R26, c[0x0][0x178], !P6 ;  /* 0x00005e001a007a0c */ /* 0x000fe400077c1270 */
[----:B------:R-:W-:Y:S02]  /*94af0*/  PRMT R18, R9, 0x7632, R18 ;  /* 0x0000763209127816 */ /* 0x000fe40000000012 */
[----:B------:R-:W-:Y:S02]  /*94b00*/  IADD3 R16, R28, 0x13b, RZ ;  /* 0x0000013b1c107810 */ /* 0x000fe40007ffe0ff */
[C---:B------:R-:W-:Y:S01]  /*94b10*/  IADD3 R19, R12.reuse, c[0x0][0x198], RZ ;  /* 0x000066000c137a10 */ /* 0x040fe20007ffe0ff */
[----:B0-----:R-:W-:Y:S01]  /*94b20*/  IMAD.WIDE R8, R12, 0x2, R6 ;  /* 0x000000020c087825 */ /* 0x001fe200078e0206 */
[----:B------:R-:W-:-:S03]  /*94b30*/  ISETP.GE.AND P1, PT, R16, c[0x0][0x17c], PT ;  /* 0x00005f0010007a0c */ /* 0x000fc60003f26270 */
[----:B------:R-:W-:Y:S01]  /*94b40*/  IMAD.WIDE R12, R12, 0x2, R4 ;  /* 0x000000020c0c7825 */ /* 0x000fe200078e0204 */
[----:B------:R0:W-:Y:S01]  /*94b50*/  @P4 STG.E.U16 [R8.64], R3 ;  /* 0x0000000308004986 */ /* 0x0001e2000c101506 */
[----:B------:R-:W-:Y:S02]  /*94b60*/  IADD3 R0, R28, 0x13c, RZ ;  /* 0x0000013c1c007810 */ /* 0x000fe40007ffe0ff */
[C---:B------:R-:W-:Y:S01]  /*94b70*/  IMAD.WIDE R16, R19.reuse, 0x2, R6 ;  /* 0x0000000213107825 */ /* 0x040fe200078e0206 */
[----:B------:R1:W-:Y:S01]  /*94b80*/  @P0 STG.E.U16 [R12.64], R18 ;  /* 0x000000120c000986 */ /* 0x0003e2000c101506 */
[----:B------:R-:W-:Y:S02]  /*94b90*/  ISETP.GE.AND P4, PT, R0, c[0x0][0x17c], PT ;  /* 0x00005f0000007a0c */ /* 0x000fe40003f86270 */
[----:B------:R-:W-:Y:S01]  /*94ba0*/  IADD3 R0, R28, 0x13d, RZ ;  /* 0x0000013d1c007810 */ /* 0x000fe20007ffe0ff */
[----:B0-----:R-:W-:-:S03]  /*94bb0*/  IMAD.WIDE R8, R19, 0x2, R4 ;  /* 0x0000000213087825 */ /* 0x001fc600078e0204 */
[----:B------:R-:W-:Y:S02]  /*94bc0*/  ISETP.GE.AND P0, PT, R0, c[0x0][0x17c], PT ;  /* 0x00005f0000007a0c */ /* 0x000fe40003f06270 */
[----:B------:R-:W-:-:S05]  /*94bd0*/  IADD3 R0, R19, c[0x0][0x198], RZ ;  /* 0x0000660013007a10 */ /* 0x000fca0007ffe0ff */
[----:B-1----:R-:W-:Y:S01]  /*94be0*/  IMAD.WIDE R12, R0, 0x2, R6 ;  /* 0x00000002000c7825 */ /* 0x002fe200078e0206 */
[----:B----4-:R0:W-:Y:S01]  /*94bf0*/  @P5 STG.E.U16 [R16.64], R22 ;  /* 0x0000001610005986 */ /* 0x0101e2000c101506 */
[----:B------:R-:W-:-:S03]  /*94c00*/  ISETP.LT.AND P5, PT, R27, c[0x0][0x178], !P2 ;  /* 0x00005e001b007a0c */ /* 0x000fc600057a1270 */
[----:B--2---:R1:W-:Y:S01]  /*94c10*/  @P6 STG.E.U16 [R8.64], R24 ;  /* 0x0000001808006986 */ /* 0x0043e2000c101506 */
[----:B------:R-:W-:Y:S02]  /*94c20*/  ISETP.LT.AND P2, PT, R26, c[0x0][0x178], !P2 ;  /* 0x00005e001a007a0c */ /* 0x000fe40005741270 */
[----:B0-----:R-:W-:Y:S02]  /*94c30*/  PRMT R16, R24, 0x7632, R16 ;  /* 0x0000763218107816 */ /* 0x001fe40000000010 */
[----:B-1----:R-:W2:Y:S01]  /*94c40*/  LDL.LU R24, [R1+0x5a4] ;  /* 0x0005a40001187983 */ /* 0x002ea20000300800 */
[----:B------:R-:W-:-:S03]  /*94c50*/  ISETP.LT.AND P6, PT, R27, c[0x0][0x178], !P3 ;  /* 0x00005e001b007a0c */ /* 0x000fc60005fc1270 */
[----:B------:R-:W4:Y:S01]  /*94c60*/  LDL.LU R21, [R1+0x524] ;  /* 0x0005240001157983 */ /* 0x000f220000300800 */
[----:B------:R-:W-:Y:S01]  /*94c70*/  PRMT R3, R22, 0x7632, R3 ;  /* 0x0000763216037816 */ /* 0x000fe20000000003 */
[----:B------:R-:W-:Y:S01]  /*94c80*/  IMAD.WIDE R8, R0, 0x2, R4 ;  /* 0x0000000200087825 */ /* 0x000fe200078e0204 */
[----:B------:R-:W-:Y:S01]  /*94c90*/  ISETP.LT.AND P3, PT, R26, c[0x0][0x178], !P3 ;  /* 0x00005e001a007a0c */ /* 0x000fe20005f61270 */
[----:B------:R-:W4:Y:S01]  /*94ca0*/  LDL.LU R22, [R1+0x5d4] ;  /* 0x0005d40001167983 */ /* 0x000f220000300800 */
[----:B------:R-:W-:-:S03]  /*94cb0*/  IADD3 R0, R0, c[0x0][0x198], RZ ;  /* 0x0000660000007a10 */ /* 0x000fc60007ffe0ff */
[----:B------:R0:W-:Y:S04]  /*94cc0*/  @P5 STG.E.U16 [R12.64], R3 ;  /* 0x000000030c005986 */ /* 0x0001e8000c101506 */
[----:B------:R1:W-:Y:S01]  /*94cd0*/  @P2 STG.E.U16 [R8.64], R16 ;  /* 0x0000001008002986 */ /* 0x0003e2000c101506 */
[----:B0-----:R-:W-:-:S04]  /*94ce0*/  IMAD.WIDE R12, R0, 0x2, R4 ;  /* 0x00000002000c7825 */ /* 0x001fc800078e0204 */
[----:B-1----:R-:W-:Y:S01]  /*94cf0*/  IMAD.WIDE R8, R0, 0x2, R6 ;  /* 0x0000000200087825 */ /* 0x002fe200078e0206 */
[----:B---3--:R-:W-:-:S04]  /*94d00*/  PRMT R16, R25, 0x7632, R16 ;  /* 0x0000763219107816 */ /* 0x008fc80000000010 */
[----:B------:R-:W-:Y:S04]  /*94d10*/  @P6 STG.E.U16 [R8.64], R23 ;  /* 0x0000001708006986 */ /* 0x000fe8000c101506 */
[----:B------:R0:W-:Y:S04]  /*94d20*/  @P3 STG.E.U16 [R12.64], R25 ;  /* 0x000000190c003986 */ /* 0x0001e8000c101506 */
[----:B0-----:R-:W3:Y:S01]  /*94d30*/  LDL.LU R25, [R1+0x534] ;  /* 0x0005340001197983 */ /* 0x001ee20000300800 */
[----:B------:R-:W-:Y:S02]  /*94d40*/  ISETP.LT.AND P2, PT, R27, c[0x0][0x178], !P1 ;  /* 0x00005e001b007a0c */ /* 0x000fe40004f41270 */
[----:B------:R-:W-:-:S02]  /*94d50*/  IADD3 R3, R28, 0x13f, RZ ;  /* 0x0000013f1c037810 */ /* 0x000fc40007ffe0ff */
[----:B------:R-:W-:Y:S02]  /*94d60*/  IADD3 R0, R0, c[0x0][0x198], RZ ;  /* 0x0000660000007a10 */ /* 0x000fe40007ffe0ff */
[----:B------:R-:W-:Y:S02]  /*94d70*/  ISETP.LT.AND P1, PT, R26, c[0x0][0x178], !P1 ;  /* 0x00005e001a007a0c */ /* 0x000fe40004f21270 */
[----:B------:R-:W-:Y:S01]  /*94d80*/  ISETP.LT.AND P3, PT, R27, c[0x0][0x178], !P4 ;  /* 0x00005e001b007a0c */ /* 0x000fe20006761270 */
[C---:B------:R-:W-:Y:S01]  /*94d90*/  IMAD.WIDE R8, R0.reuse, 0x2, R6 ;  /* 0x0000000200087825 */ /* 0x040fe200078e0206 */
[----:B------:R-:W-:Y:S02]  /*94da0*/  ISETP.GE.AND P6, PT, R3, c[0x0][0x17c], PT ;  /* 0x00005f0003007a0c */ /* 0x000fe40003fc6270 */
[----:B------:R-:W-:Y:S01]  /*94db0*/  PRMT R3, R23, 0x7632, R3 ;  /* 0x0000763217037816 */ /* 0x000fe20000000003 */
[C---:B------:R-:W-:Y:S01]  /*94dc0*/  IMAD.WIDE R12, R0.reuse, 0x2, R4 ;  /* 0x00000002000c7825 */ /* 0x040fe200078e0204 */
[----:B------:R-:W-:Y:S01]  /*94dd0*/  IADD3 R0, R0, c[0x0][0x198], RZ ;  /* 0x0000660000007a10 */ /* 0x000fe20007ffe0ff */
[----:B------:R-:W3:Y:S01]  /*94de0*/  LDL.LU R23, [R1+0x418] ;  /* 0x0004180001177983 */ /* 0x000ee20000300800 */
[----:B------:R-:W-:-:S03]  /*94df0*/  ISETP.LT.AND P4, PT, R26, c[0x0][0x178], !P4 ;  /* 0x00005e001a007a0c */ /* 0x000fc60006781270 */
[----:B------:R0:W-:Y:S01]  /*94e00*/  @P2 STG.E.U16 [R8.64], R3 ;  /* 0x0000000308002986 */ /* 0x0001e2000c101506 */
[----:B------:R-:W-:Y:S02]  /*94e10*/  ISETP.LT.AND P2, PT, R27, c[0x0][0x178], !P0 ;  /* 0x00005e001b007a0c */ /* 0x000fe40004741270 */
[----:B------:R-:W-:Y:S01]  /*94e20*/  IADD3 R17, R28, 0x13e, RZ ;  /* 0x0000013e1c117810 */ /* 0x000fe20007ffe0ff */
[----:B------:R1:W-:Y:S01]  /*94e30*/  @P1 STG.E.U16 [R12.64], R16 ;  /* 0x000000100c001986 */ /* 0x0003e2000c101506 */
[C-C-:B0-----:R-:W-:Y:S01]  /*94e40*/  IMAD.WIDE R8, R0.reuse, 0x2, R6.reuse ;  /* 0x0000000200087825 */ /* 0x141fe200078e0206 */
[----:B-1----:R-:W-:Y:S02]  /*94e50*/  IADD3 R16, R0, c[0x0][0x198], RZ ;  /* 0x0000660000107a10 */ /* 0x002fe40007ffe0ff */
[----:B------:R-:W-:Y:S02]  /*94e60*/  ISETP.GE.AND P5, PT, R17, c[0x0][0x17c], PT ;  /* 0x00005f0011007a0c */ /* 0x000fe40003fa6270 */
[----:B------:R-:W-:Y:S01]  /*94e70*/  IADD3 R3, R28, 0x140, RZ ;  /* 0x000001401c037810 */ /* 0x000fe20007ffe0ff */
[----:B------:R-:W-:Y:S01]  /*94e80*/  IMAD.WIDE R12, R16, 0x2, R6 ;  /* 0x00000002100c7825 */ /* 0x000fe200078e0206 */
[----:B------:R-:W-:-:S02]  /*94e90*/  ISETP.LT.AND P0, PT, R26, c[0x0][0x178], !P0 ;  /* 0x00005e001a007a0c */ /* 0x000fc40004701270 */
[----:B------:R-:W-:Y:S02]  /*94ea0*/  ISETP.GE.AND P1, PT, R3, c[0x0][0x17c], PT ;  /* 0x00005f0003007a0c */ /* 0x000fe40003f26270 */
[----:B------:R-:W-:Y:S01]  /*94eb0*/  IADD3 R3, R28, 0x141, RZ ;  /* 0x000001411c037810 */ /* 0x000fe20007ffe0ff */
[----:B--2---:R0:W-:Y:S02]  /*94ec0*/  @P3 STG.E.U16 [R8.64], R24 ;  /* 0x0000001808003986 */ /* 0x0041e4000c101506 */
[----:B0-----:R-:W-:Y:S01]  /*94ed0*/  IMAD.WIDE R8, R0, 0x2, R4 ;  /* 0x0000000200087825 */ /* 0x001fe200078e0204 */
[----:B------:R-:W-:Y:S02]  /*94ee0*/  PRMT R0, R24, 0x7632, R0 ;  /* 0x0000763218007816 */ /* 0x000fe40000000000 */
[----:B------:R-:W2:Y:S04]  /*94ef0*/  LDL.LU R24, [R1+0x3c8] ;  /* 0x0003c80001187983 */ /* 0x000ea80000300800 */
[----:B----4-:R0:W-:Y:S01]  /*94f00*/  @P4 STG.E.U16 [R8.64], R21 ;  /* 0x0000001508004986 */ /* 0x0101e2000c101506 */
[----:B------:R-:W-:-:S02]  /*94f10*/  ISETP.LT.AND P4, PT, R27, c[0x0][0x178], !P5 ;  /* 0x00005e001b007a0c */ /* 0x000fc40006f81270 */
        /* <DEDUP_REMOVED lines=9> */
[----:B------:R0:W-:Y:S04]  /*94fb0*/  @P4 STG.E.U16 [R12.64], R22 ;  /* 0x000000160c004986 */ /* 0x0001e8000c101506 */
[----:B---3--:R1:W-:Y:S01]  /*94fc0*/  @P5 STG.E.U16 [R16.64], R25 ;  /* 0x0000001910005986 */ /* 0x0083e2000c101506 */
[----:B------:R-:W-:Y:S02]  /*94fd0*/  PRMT R20, R25, 0x7632, R20 ;  /* 0x0000763219147816 */ /* 0x000fe40000000014 */
[----:B0-----:R-:W-:Y:S02]  /*94fe0*/  IADD3 R12, R0, c[0x0][0x198], RZ ;  /* 0x00006600000c7a10 */ /* 0x001fe40007ffe0ff */
[----:B------:R-:W-:-:S02]  /*94ff0*/  PRMT R0, R22, 0x7632, R0 ;  /* 0x0000763216007816 */ /* 0x000fc40000000000 */
[----:B------:R-:W3:Y:S04]  /*95000*/  LDL.LU R22, [R1+0x4a8] ;  /* 0x0004a80001167983 */ /* 0x000ee80000300800 */
[----:B-1----:R-:W4:Y:S01]  /*95010*/  LDL.LU R25, [R1+0x3e8] ;  /* 0x0003e80001197983 */ /* 0x002f220000300800 */
[C---:B------:R-:W-:Y:S02]  /*95020*/  ISETP.LT.AND P4, PT, R27.reuse, c[0x0][0x178], !P6 ;  /* 0x00005e001b007a0c */ /* 0x040fe40007781270 */
[C---:B------:R-:W-:Y:S02]  /*95030*/  ISETP.LT.AND P6, PT, R26.reuse, c[0x0][0x178], !P6 ;  /* 0x00005e001a007a0c */ /* 0x040fe400077c1270 */
[----:B------:R-:W-:Y:S02]  /*95040*/  ISETP.LT.AND P5, PT, R27, c[0x0][0x178], !P1 ;  /* 0x00005e001b007a0c */ /* 0x000fe40004fa1270 */
[----:B------:R-:W-:-:S02]  /*95050*/  ISETP.LT.AND P1, PT, R26, c[0x0][0x178], !P1 ;  /* 0x00005e001a007a0c */ /* 0x000fc40004f21270 */
[----:B------:R-:W-:Y:S02]  /*95060*/  IADD3 R3, R12, c[0x0][0x198], RZ ;  /* 0x000066000c037a10 */ /* 0x000fe40007ffe0ff */
[C---:B------:R-:W-:Y:S02]  /*95070*/  IADD3 R18, R28.reuse, 0x142, RZ ;  /* 0x000001421c127810 */ /* 0x040fe40007ffe0ff */
[----:B------:R-:W-:Y:S01]  /*95080*/  IADD3 R19, R28, 0x143, RZ ;  /* 0x000001431c137810 */ /* 0x000fe20007ffe0ff */
[----:B------:R-:W-:Y:S01]  /*95090*/  IMAD.WIDE R8, R12, 0x2, R6 ;  /* 0x000000020c087825 */ /* 0x000fe200078e0206 */
[----:B------:R-:W-:Y:S02]  /*950a0*/  ISETP.GE.AND P2, PT, R18, c[0x0][0x17c], PT ;  /* 0x00005f0012007a0c */ /* 0x000fe40003f46270 */
[----:B------:R-:W-:Y:S01]  /*950b0*/  ISETP.GE.AND P0, PT, R19, c[0x0][0x17c], PT ;  /* 0x00005f0013007a0c */ /* 0x000fe20003f06270 */
[----:B------:R-:W-:Y:S01]  /*950c0*/  IMAD.WIDE R12, R12, 0x2, R4 ;  /* 0x000000020c0c7825 */ /* 0x000fe200078e0204 */
[----:B------:R-:W-:Y:S03]  /*950d0*/  @P4 STG.E.U16 [R8.64], R0 ;  /* 0x0000000008004986 */ /* 0x000fe6000c101506 */
[C---:B------:R-:W-:Y:S01]  /*950e0*/  IMAD.WIDE R16, R3.reuse, 0x2, R6 ;  /* 0x0000000203107825 */ /* 0x040fe200078e0206 */
[----:B------:R0:W-:Y:S03]  /*950f0*/  @P6 STG.E.U16 [R12.64], R20 ;  /* 0x000000140c006986 */ /* 0x0001e6000c101506 */
[----:B------:R-:W-:Y:S01]  /*95100*/  IMAD.WIDE R18, R3, 0x2, R4 ;  /* 0x0000000203127825 */ /* 0x000fe200078e0204 */
[----:B------:R1:W-:Y:S01]  /*95110*/  @P5 STG.E.U16 [R16.64], R23 ;  /* 0x0000001710005986 */ /* 0x0003e2000c101506 */
[----:B------:R-:W-:-:S02]  /*95120*/  ISETP.LT.AND P5, PT, R27, c[0x0][0x178], !P3 ;  /* 0x00005e001b007a0c */ /* 0x000fc40005fa1270 */
[C---:B------:R-:W-:Y:S02]  /*95130*/  ISETP.LT.AND P3, PT, R26.reuse, c[0x0][0x178], !P3 ;  /* 0x00005e001a007a0c */ /* 0x040fe40005f61270 */
[----:B------:R-:W-:Y:S02]  /*95140*/  ISETP.LT.AND P6, PT, R27, c[0x0][0x178], !P2 ;  /* 0x00005e001b007a0c */ /* 0x000fe400057c1270 */
[----:B0-----:R-:W-:Y:S02]  /*95150*/  IADD3 R12, R3, c[0x0][0x198], RZ ;  /* 0x00006600030c7a10 */ /* 0x001fe40007ffe0ff */
[----:B------:R-:W-:Y:S02]  /*95160*/  ISETP.LT.AND P2, PT, R26, c[0x0][0x178], !P2 ;  /* 0x00005e001a007a0c */ /* 0x000fe40005741270 */
[----:B-1----:R-:W-:Y:S01]  /*95170*/  IADD3 R16, R28, 0x145, RZ ;  /* 0x000001451c107810 */ /* 0x002fe20007ffe0ff */
[----:B------:R-:W-:Y:S01]  /*95180*/  IMAD.WIDE R8, R12, 0x2, R6 ;  /* 0x000000020c087825 */ /* 0x000fe200078e0206 */
[----:B--2---:R0:W-:Y:S01]  /*95190*/  @P1 STG.E.U16 [R18.64], R24 ;  /* 0x0000001812001986 */ /* 0x0041e2000c101506 */
[----:B------:R-:W-:-:S02]  /*951a0*/  PRMT R0, R24, 0x7632, R0 ;  /* 0x0000763218007816 */ /* 0x000fc40000000000 */
[----:B0-----:R-:W-:Y:S02]  /*951b0*/  PRMT R18, R23, 0x7632, R18 ;  /* 0x0000763217127816 */ /* 0x001fe40000000012 */
[----:B------:R-:W2:Y:S04]  /*951c0*/  LDL.LU R23, [R1+0x4c8] ;  /* 0x0004c80001177983 */ /* 0x000ea80000300800 */
[----:B------:R-:W2:Y:S01]  /*951d0*/  LDL.LU R24, [R1+0x3d8] ;  /* 0x0003d80001187983 */ /* 0x000ea20000300800 */
[C---:B------:R-:W-:Y:S01]  /*951e0*/  IADD3 R19, R12.reuse, c[0x0][0x198], RZ ;  /* 0x000066000c137a10 */ /* 0x040fe20007ffe0ff */
[----:B------:R-:W-:Y:S01]  /*951f0*/  IMAD.WIDE R12, R12, 0x2, R4 ;  /* 0x000000020c0c7825 */ /* 0x000fe200078e0204 */
[----:B------:R-:W-:Y:S01]  /*95200*/  ISETP.GE.AND P1, PT, R16, c[0x0][0x17c], PT ;  /* 0x00005f0010007a0c */ /* 0x000fe20003f26270 */
[----:B------:R0:W-:Y:S02]  /*95210*/  @P5 STG.E.U16 [R8.64], R18 ;  /* 0x0000001208005986 */ /* 0x0001e4000c101506 */
[----:B------:R-:W-:-:S02]  /*95220*/  IMAD.WIDE R16, R19, 0x2, R6 ;  /* 0x0000000213107825 */ /* 0x000fc400078e0206 */
[----:B------:R-:W-:Y:S02]  /*95230*/  @P3 STG.E.U16 [R12.64], R0 ;  /* 0x000000000c003986 */ /* 0x000fe4000c101506 */
[----:B0-----:R-:W-:Y:S02]  /*95240*/  IMAD.WIDE R8, R19, 0x2, R4 ;  /* 0x0000000213087825 */ /* 0x001fe400078e0204 */
[----:B---3--:R0:W-:Y:S04]  /*95250*/  @P6 STG.E.U16 [R16.64], R22 ;  /* 0x0000001610006986 */ /* 0x0081e8000c101506 */
[----:B----4-:R1:W-:Y:S01]  /*95260*/  @P2 STG.E.U16 [R8.64], R25 ;  /* 0x0000001908002986 */ /* 0x0103e2000c101506 */
[----:B0-----:R-:W-:-:S03]  /*95270*/  PRMT R16, R25, 0x7632, R16 ;  /* 0x0000763219107816 */ /* 0x001fc60000000010 */
[----:B-1----:R-:W3:Y:S01]  /*95280*/  LDL.LU R25, [R1+0x4e8] ;  /* 0x0004e80001197983 */ /* 0x002ee20000300800 */
[C---:B------:R-:W-:Y:S02]  /*95290*/  IADD3 R0, R28.reuse, 0x147, RZ ;  /* 0x000001471c007810 */ /* 0x040fe40007ffe0ff */
[----:B------:R-:W-:Y:S02]  /*952a0*/  IADD3 R21, R28, 0x144, RZ ;  /* 0x000001441c157810 */ /* 0x000fe40007ffe0ff */
[----:B------:R-:W-:Y:S02]  /*952b0*/  ISETP.LT.AND P6, PT, R27, c[0x0][0x178], !P0 ;  /* 0x00005e001b007a0c */ /* 0x000fe400047c1270 */
[----:B------:R-:W-:Y:S02]  /*952c0*/  ISETP.LT.AND P0, PT, R26, c[0x0][0x178], !P0 ;  /* 0x00005e001a007a0c */ /* 0x000fe40004701270 */
[----:B------:R-:W-:Y:S02]  /*952d0*/  ISETP.GE.AND P3, PT, R0, c[0x0][0x17c], PT ;  /* 0x00005f0000007a0c */ /* 0x000fe40003f66270 */
[----:B------:R-:W-:-:S02]  /*952e0*/  ISETP.GE.AND P4, PT, R21, c[0x0][0x17c], PT ;  /* 0x00005f0015007a0c */ /* 0x000fc40003f86270 */
[----:B------:R-:W-:Y:S01]  /*952f0*/  IADD3 R3, R28, 0x146, RZ ;  /* 0x000001461c037810 */ /* 0x000fe20007ffe0ff */
[----:B------:R-:W4:Y:S01]  /*95300*/  LDL.LU R21, [R1+0x358] ;  /* 0x0003580001157983 */ /* 0x000f220000300800 */
[----:B------:R-:W-:Y:S02]  /*95310*/  IADD3 R0, R19, c[0x0][0x198], RZ ;  /* 0x0000660013007a10 */ /* 0x000fe40007ffe0ff */
[----:B------:R-:W-:Y:S02]  /*95320*/  ISETP.GE.AND P5, PT, R3, c[0x0][0x17c], PT ;  /* 0x00005f0003007a0c */ /* 0x000fe40003fa6270 */
[C---:B------:R-:W-:Y:S01]  /*95330*/  ISETP.LT.AND P2, PT, R27.reuse, c[0x0][0x178], !P4 ;  /* 0x00005e001b007a0c */ /* 0x040fe20006741270 */
[----:B------:R-:W-:Y:S01]  /*95340*/  IMAD.WIDE R12, R0, 0x2, R6 ;  /* 0x00000002000c7825 */ /* 0x000fe200078e0206 */
[----:B------:R-:W-:Y:S02]  /*95350*/  PRMT R3, R22, 0x7632, R3 ;  /* 0x0000763216037816 */ /* 0x000fe40000000003 */
[----:B------:R-:W-:Y:S01]  /*95360*/  ISETP.LT.AND P4, PT, R26, c[0x0][0x178], !P4 ;  /* 0x00005e001a007a0c */ /* 0x000fe20006781270 */
[C---:B------:R-:W-:Y:S01]  /*95370*/  IMAD.WIDE R8, R0.reuse, 0x2, R4 ;  /* 0x0000000200087825 */ /* 0x040fe200078e0204 */
[----:B------:R-:W-:Y:S01]  /*95380*/  IADD3 R0, R0, c[0x0][0x198], RZ ;  /* 0x0000660000007a10 */ /* 0x000fe20007ffe0ff */
[----:B------:R0:W-:Y:S04]  /*95390*/  @P6 STG.E.U16 [R12.64], R3 ;  /* 0x000000030c006986 */ /* 0x0001e8000c101506 */
[----:B------:R1:W-:Y:S01]  /*953a0*/  @P0 STG.E.U16 [R8.64], R16 ;  /* 0x0000001008000986 */ /* 0x0003e2000c101506 */
[----:B------:R-:W-:-:S02]  /*953b0*/  ISETP.LT.AND P0, PT, R27, c[0x0][0x178], !P1 ;  /* 0x00005e001b007a0c */ /* 0x000fc40004f01270 */
[----:B0-----:R-:W-:Y:S01]  /*953c0*/  IADD3 R3, R28, 0x149, RZ ;  /* 0x000001491c037810 */ /* 0x001fe20007ffe0ff */
[----:B------:R-:W-:-:S04]  /*953d0*/  IMAD.WIDE R12, R0, 0x2, R4 ;  /* 0x00000002000c7825 */ /* 0x000fc800078e0204 */
[C---:B-1----:R-:W-:Y:S01]  /*953e0*/  IMAD.WIDE R8, R0.reuse, 0x2, R6 ;  /* 0x0000000200087825 */ /* 0x042fe200078e0206 */
[----:B------:R-:W-:Y:S02]  /*953f0*/  IADD3 R0, R0, c[0x0][0x198], RZ ;  /* 0x0000660000007a10 */ /* 0x000fe40007ffe0ff */
[----:B------:R-:W-:Y:S02]  /*95400*/  ISETP.LT.AND P1, PT, R26, c[0x0][0x178], !P1 ;  /* 0x00005e001a007a0c */ /* 0x000fe40004f21270 */
[----:B--2---:R0:W-:Y:S01]  /*95410*/  @P2 STG.E.U16 [R8.64], R23 ;  /* 0x0000001708002986 */ /* 0x0041e2000c101506 */
[----:B------:R-:W-:Y:S02]  /*95420*/  PRMT R16, R23, 0x7632, R16 ;  /* 0x0000763217107816 */ /* 0x000fe40000000010 */
[----:B------:R-:W-:Y:S01]  /*95430*/  ISETP.GE.AND P2, PT, R3, c[0x0][0x17c], PT ;  /* 0x00005f0003007a0c */ /* 0x000fe20003f46270 */
[----:B------:R1:W-:Y:S01]  /*95440*/  @P4 STG.E.U16 [R12.64], R24 ;  /* 0x000000180c004986 */ /* 0x0003e2000c101506 */
[----:B------:R-:W-:-:S02]  /*95450*/  PRMT R3, R24, 0x7632, R3 ;  /* 0x0000763218037816 */ /* 0x000fc40000000003 */
[----:B------:R-:W-:Y:S01]  /*95460*/  ISETP.LT.AND P4, PT, R27, c[0x0][0x178], !P5 ;  /* 0x00005e001b007a0c */ /* 0x000fe20006f81270 */
[----:B0-----:R-:W2:Y:S04]  /*95470*/  LDL.LU R23, [R1+0x508] ;  /* 0x0005080001177983 */ /* 0x001ea80000300800 */
[----:B-1----:R-:W2:Y:S01]  /*95480*/  LDL.LU R24, [R1+0x408] ;  /* 0x0004080001187983 */ /* 0x002ea20000300800 */
[----:B------:R-:W-:-:S03]  /*95490*/  IMAD.WIDE R8, R0, 0x2, R6 ;  /* 0x0000000200087825 */ /* 0x000fc600078e0206 */
[----:B------:R-:W2:Y:S01]  /*954a0*/  LDL.LU R22, [R1+0x518] ;  /* 0x0005180001167983 */ /* 0x000ea20000300800 */
[C---:B------:R-:W-:Y:S01]  /*954b0*/  IMAD.WIDE R12, R0.reuse, 0x2, R4 ;  /* 0x00000002000c7825 */ /* 0x040fe200078e0204 */
[----:B------:R-:W-:Y:S02]  /*954c0*/  IADD3 R0, R0, c[0x0][0x198], RZ ;  /* 0x0000660000007a10 */ /* 0x000fe40007ffe0ff */
[----:B------:R0:W-:Y:S04]  /*954d0*/  @P0 STG.E.U16 [R8.64], R16 ;  /* 0x0000001008000986 */ /* 0x0001e8000c101506 */
[----:B------:R1:W-:Y:S01]  /*954e0*/  @P1 STG.E.U16 [R12.64], R3 ;  /* 0x000000030c001986 */ /* 0x0003e2000c101506 */
[C---:B0-----:R-:W-:Y:S01]  /*954f0*/  IMAD.WIDE R8, R0.reuse, 0x2, R6 ;  /* 0x0000000200087825 */ /* 0x041fe200078e0206 */
[----:B-1----:R-:W-:-:S04]  /*95500*/  IADD3 R3, R0, c[0x0][0x198], RZ ;  /* 0x0000660000037a10 */ /* 0x002fc80007ffe0ff */
[----:B---3--:R0:W-:Y:S02]  /*95510*/  @P4 STG.E.U16 [R8.64], R25 ;  /* 0x0000001908004986 */ /* 0x0081e4000c101506 */
[----:B0-----:R-:W-:Y:S01]  /*95520*/  IMAD.WIDE R8, R0, 0x2, R4 ;  /* 0x0000000200087825 */ /* 0x001fe200078e0204 */
[----:B------:R-:W-:Y:S02]  /*95530*/  PRMT R0, R25, 0x7632, R0 ;  /* 0x0000763219007816 */ /* 0x000fe40000000000 */
[----:B------:R-:W3:Y:S01]  /*95540*/  LDL.LU R25, [R1+0x4b8] ;  /* 0x0004b80001197983 */ /* 0x000ee20000300800 */
[----:B------:R-:W-:Y:S02]  /*95550*/  ISETP.LT.AND P5, PT, R26, c[0x0][0x178], !P5 ;  /* 0x00005e001a007a0c */ /* 0x000fe40006fa1270 */
[----:B------:R-:W-:Y:S02]  /*95560*/  ISETP.LT.AND P1, PT, R27, c[0x0][0x178], !P3 ;  /* 0x00005e001b007a0c */ /* 0x000fe40005f21270 */
[----:B------:R-:W-:-:S02]  /*95570*/  IADD3 R17, R28, 0x148, RZ ;  /* 0x000001481c117810 */ /* 0x000fc40007ffe0ff */
[----:B------:R-:W-:Y:S02]  /*95580*/  IADD3 R12, R28, 0x14b, RZ ;  /* 0x0000014b1c0c7810 */ /* 0x000fe40007ffe0ff */
[----:B------:R-:W-:Y:S02]  /*95590*/  ISETP.GE.AND P6, PT, R17, c[0x0][0x17c], PT ;  /* 0x00005f0011007a0c */ /* 0x000fe40003fc6270 */
[----:B------:R-:W-:Y:S01]  /*955a0*/  ISETP.GE.AND P4, PT, R12, c[0x0][0x17c], PT ;  /* 0x00005f000c007a0c */ /* 0x000fe20003f86270 */
[----:B------:R-:W-:Y:S01]  /*955b0*/  IMAD.WIDE R12, R3, 0x2, R6 ;  /* 0x00000002030c7825 */ /* 0x000fe200078e0206 */
[C---:B------:R-:W-:Y:S01]  /*955c0*/  ISETP.LT.AND P3, PT, R26.reuse, c[0x0][0x178], !P3 ;  /* 0x00005e001a007a0c */ /* 0x040fe20005f61270 */
[----:B----4-:R0:W-:Y:S01]  /*955d0*/  @P5 STG.E.U16 [R8.64], R21 ;  /* 0x0000001508005986 */ /* 0x0101e2000c101506 */
[----:B------:R-:W-:Y:S02]  /*955e0*/  ISETP.LT.AND P5, PT, R27, c[0x0][0x178], !P6 ;  /* 0x00005e001b007a0c */ /* 0x000fe400077a1270 */
[----:B------:R-:W-:Y:S01]  /*955f0*/  ISETP.LT.AND P6, PT, R26, c[0x0][0x178], !P6 ;  /* 0x00005e001a007a0c */ /* 0x000fe200077c1270 */
[----:B------:R1:W-:Y:S01]  /*95600*/  @P1 STG.E.U16 [R12.64], R0 ;  /* 0x000000000c001986 */ /* 0x0003e2000c101506 */
[----:B------:R-:W-:-:S02]  /*95610*/  IADD3 R16, R28, 0x14a, RZ ;  /* 0x0000014a1c107810 */ /* 0x000fc40007ffe0ff */
[----:B------:R-:W-:Y:S02]  /*95620*/  PRMT R19, R21, 0x7632, R19 ;  /* 0x0000763215137816 */ /* 0x000fe40000000013 */
[----:B------:R-:W-:Y:S01]  /*95630*/  ISETP.GE.AND P0, PT, R16, c[0x0][0x17c], PT ;  /* 0x00005f0010007a0c */ /* 0x000fe20003f06270 */
[C---:B0-----:R-:W-:Y:S01]  /*95640*/  IMAD.WIDE R8, R3.reuse, 0x2, R4 ;  /* 0x0000000203087825 */ /* 0x041fe200078e0204 */
[----:B-1----:R-:W-:-:S04]  /*95650*/  IADD3 R0, R3, c[0x0][0x198], RZ ;  /* 0x0000660003007a10 */ /* 0x002fc80007ffe0ff */
[----:B------:R-:W-:Y:S01]  /*95660*/  @P3 STG.E.U16 [R8.64], R19 ;  /* 0x0000001308003986 */ /* 0x000fe2000c101506 */
[----:B------:R-:W-:-:S04]  /*95670*/  IMAD.WIDE R12, R0, 0x2, R6 ;  /* 0x00000002000c7825 */ /* 0x000fc800078e0206 */
[----:B------:R-:W-:Y:S01]  /*95680*/  IMAD.WIDE R16, R0, 0x2, R4 ;  /* 0x0000000200107825 */ /* 0x000fe200078e0204 */
[C---:B------:R-:W-:Y:S02]  /*95690*/  IADD3 R3, R28.reuse, 0x14d, RZ ;  /* 0x0000014d1c037810 */ /* 0x040fe40007ffe0ff */
[----:B------:R-:W-:Y:S02]  /*956a0*/  IADD3 R18, R28, 0x14c, RZ ;  /* 0x0000014c1c127810 */ /* 0x000fe40007ffe0ff */
[----:B------:R-:W-:Y:S02]  /*956b0*/  ISETP.GE.AND P3, PT, R3, c[0x0][0x17c], PT ;  /* 0x00005f0003007a0c */ /* 0x000fe40003f66270 */
[----:B------:R-:W-:Y:S01]  /*956c0*/  ISETP.GE.AND P1, PT, R18, c[0x0][0x17c], PT ;  /* 0x00005f0012007a0c */ /* 0x000fe20003f26270 */
[----:B--2---:R0:W-:Y:S01]  /*956d0*/  @P5 STG.E.U16 [R12.64], R23 ;  /* 0x000000170c005986 */ /* 0x0041e2000c101506 */
[----:B------:R-:W-:-:S03]  /*956e0*/  ISETP.LT.AND P5, PT, R27, c[0x0][0x178], !P2 ;  /* 0x00005e001b007a0c */ /* 0x000fc600057a1270 */
[----:B------:R1:W-:Y:S01]  /*956f0*/  @P6 STG.E.U16 [R16.64], R24 ;  /* 0x0000001810006986 */ /* 0x0003e2000c101506 */
[----:B------:R-:W-:Y:S02]  /*95700*/  PRMT R20, R24, 0x7632, R20 ;  /* 0x0000763218147816 */ /* 0x000fe40000000014 */
[----:B------:R-:W-:Y:S02]  /*95710*/  ISETP.LT.AND P2, PT, R26, c[0x0][0x178], !P2 ;  /* 0x00005e001a007a0c */ /* 0x000fe40005741270 */
[----:B0-----:R-:W-:Y:S02]  /*95720*/  IADD3 R12, R0, c[0x0][0x198], RZ ;  /* 0x00006600000c7a10 */ /* 0x001fe40007ffe0ff */
[----:B------:R-:W-:Y:S02]  /*95730*/  PRMT R0, R23, 0x7632, R0 ;  /* 0x0000763217007816 */ /* 0x000fe40000000000 */
[----:B------:R-:W2:Y:S01]  /*95740*/  LDL.LU R23, [R1+0x548] ;  /* 0x0005480001177983 */ /* 0x000ea20000300800 */
[----:B------:R-:W-:-:S03]  /*95750*/  ISETP.LT.AND P6, PT, R27, c[0x0][0x178], !P0 ;  /* 0x00005e001b007a0c */ /* 0x000fc600047c1270 */
[----:B-1----:R-:W4:Y:S01]  /*95760*/  LDL.LU R24, [R1+0x3b8] ;  /* 0x0003b80001187983 */ /* 0x002f220000300800 */
[----:B------:R-:W-:Y:S02]  /*95770*/  ISETP.LT.AND P0, PT, R26, c[0x0][0x178], !P0 ;  /* 0x00005e001a007a0c */ /* 0x000fe40004701270 */
[C---:B------:R-:W-:Y:S01]  /*95780*/  IADD3 R3, R12.reuse, c[0x0][0x198], RZ ;  /* 0x000066000c037a10 */ /* 0x040fe20007ffe0ff */
[----:B------:R-:W-:-:S04]  /*95790*/  IMAD.WIDE R8, R12, 0x2, R6 ;  /* 0x000000020c087825 */ /* 0x000fc800078e0206 */
[----:B------:R-:W-:Y:S01]  /*957a0*/  IMAD.WIDE R12, R12, 0x2, R4 ;  /* 0x000000020c0c7825 */ /* 0x000fe200078e0204 */
[----:B------:R-:W-:Y:S03]  /*957b0*/  @P5 STG.E.U16 [R8.64], R0 ;  /* 0x0000000008005986 */ /* 0x000fe6000c101506 */
[C---:B------:R-:W-:Y:S01]  /*957c0*/  IMAD.WIDE R16, R3.reuse, 0x2, R6 ;  /* 0x0000000203107825 */ /* 0x040fe200078e0206 */
[----:B------:R-:W-:Y:S03]  /*957d0*/  @P2 STG.E.U16 [R12.64], R20 ;  /* 0x000000140c002986 */ /* 0x000fe6000c101506 */
[----:B------:R-:W-:Y:S01]  /*957e0*/  IMAD.WIDE R18, R3, 0x2, R4 ;  /* 0x0000000203127825 */ /* 0x000fe200078e0204 */
[----:B------:R-:W-:Y:S04]  /*957f0*/  @P6 STG.E.U16 [R16.64], R22 ;  /* 0x0000001610006986 */ /* 0x000fe8000c101506 */
[----:B---3--:R0:W-:Y:S02]  /*95800*/  @P0 STG.E.U16 [R18.64], R25 ;  /* 0x0000001912000986 */ /* 0x0081e4000c101506 */
[----:B0-----:R-:W-:-:S02]  /*95810*/  PRMT R19, R25, 0x7632, R19 ;  /* 0x0000763219137816 */ /* 0x001fc40000000013 */
[----:B------:R-:W3:Y:S01]  /*95820*/  LDL.LU R25, [R1+0x558] ;  /* 0x0005580001197983 */ /* 0x000ee20000300800 */
[----:B------:R-:W-:Y:S02]  /*95830*/  ISETP.LT.AND P0, PT, R27, c[0x0][0x178], !P4 ;  /* 0x00005e001b007a0c */ /* 0x000fe40006701270 */
[----:B------:R-:W-:Y:S02]  /*95840*/  IADD3 R12, R3, c[0x0][0x198], RZ ;  /* 0x00006600030c7a10 */ /* 0x000fe40007ffe0ff */
[C---:B------:R-:W-:Y:S02]  /*95850*/  ISETP.LT.AND P4, PT, R26.reuse, c[0x0][0x178], !P4 ;  /* 0x00005e001a007a0c */ /* 0x040fe40006781270 */
[----:B------:R-:W-:Y:S02]  /*95860*/  ISETP.LT.AND P2, PT, R27, c[0x0][0x178], !P1 ;  /* 0x00005e001b007a0c */ /* 0x000fe40004f41270 */
[----:B------:R-:W-:Y:S01]  /*95870*/  ISETP.LT.AND P1, PT, R26, c[0x0][0x178], !P1 ;  /* 0x00005e001a007a0c */ /* 0x000fe20004f21270 */
[----:B------:R-:W-:Y:S01]  /*95880*/  IMAD.WIDE R8, R12, 0x2, R6 ;  /* 0x000000020c087825 */ /* 0x000fe200078e0206 */
[----:B------:R-:W-:-:S02]  /*95890*/  PRMT R18, R22, 0x7632, R18 ;  /* 0x0000763216127816 */ /* 0x000fc40000000012 */
[----:B------:R-:W-:Y:S02]  /*958a0*/  IADD3 R16, R28, 0x14f, RZ ;  /* 0x0000014f1c107810 */ /* 0x000fe40007ffe0ff */
[C---:B------:R-:W-:Y:S01]  /*958b0*/  IADD3 R0, R12.reuse, c[0x0][0x198], RZ ;  /* 0x000066000c007a10 */ /* 0x040fe20007ffe0ff */
[----:B------:R-:W-:Y:S01]  /*958c0*/  IMAD.WIDE R12, R12, 0x2, R4 ;  /* 0x000000020c0c7825 */ /* 0x000fe200078e0204 */
[----:B------:R-:W-:Y:S01]  /*958d0*/  ISETP.GE.AND P6, PT, R16, c[0x0][0x17c], PT ;  /* 0x00005f0010007a0c */ /* 0x000fe20003fc6270 */
[----:B------:R0:W-:Y:S02]  /*958e0*/  @P0 STG.E.U16 [R8.64], R18 ;  /* 0x0000001208000986 */ /* 0x0001e4000c101506 */
[----:B------:R-:W-:Y:S01]  /*958f0*/  IMAD.WIDE R16, R0, 0x2, R6 ;  /* 0x0000000200107825 */ /* 0x000fe200078e0206 */
[C---:B------:R-:W-:Y:S01]  /*95900*/  IADD3 R21, R28.reuse, 0x14e, RZ ;  /* 0x0000014e1c157810 */ /* 0x040fe20007ffe0ff */
[----:B------:R1:W-:Y:S01]  /*95910*/  @P4 STG.E.U16 [R12.64], R19 ;  /* 0x000000130c004986 */ /* 0x0003e2000c101506 */
[----:B------:R-:W-:-:S02]  /*95920*/  IADD3 R3, R28, 0x150, RZ ;  /* 0x000001501c037810 */ /* 0x000fc40007ffe0ff */
[----:B------:R-:W-:Y:S01]  /*95930*/  ISETP.LT.AND P4, PT, R27, c[0x0][0x178], !P3 ;  /* 0x00005e001b007a0c */ /* 0x000fe20005f81270 */
[----:B0-----:R-:W-:Y:S01]  /*95940*/  IMAD.WIDE R8, R0, 0x2, R4 ;  /* 0x0000000200087825 */ /* 0x001fe200078e0204 */
[----:B------:R-:W-:Y:S02]  /*95950*/  ISETP.GE.AND P5, PT, R21, c[0x0][0x17c], PT ;  /* 0x00005f0015007a0c */ /* 0x000fe40003fa6270 */
[----:B------:R-:W-:Y:S02]  /*95960*/  ISETP.GE.AND P0, PT, R3, c[0x0][0x17c], PT ;  /* 0x00005f0003007a0c */ /* 0x000fe40003f06270 */
[----:B------:R-:W-:Y:S02]  /*95970*/  IADD3 R3, R28, 0x151, RZ ;  /* 0x000001511c037810 */ /* 0x000fe40007ffe0ff */
[----:B------:R-:W-:Y:S02]  /*95980*/  IADD3 R0, R0, c[0x0][0x198], RZ ;  /* 0x0000660000007a10 */ /* 0x000fe40007ffe0ff */
[----:B------:R-:W-:-:S03]  /*95990*/  ISETP.LT.AND P3, PT, R26, c[0x0][0x178], !P3 ;  /* 0x00005e001a007a0c */ /* 0x000fc60005f61270 */
[----:B-1----:R-:W-:Y:S01]  /*959a0*/  IMAD.WIDE R12, R0, 0x2, R4 ;  /* 0x00000002000c7825 */ /* 0x002fe200078e0204 */
[----:B--2---:R0:W-:Y:S04]  /*959b0*/  @P2 STG.E.U16 [R16.64], R23 ;  /* 0x0000001710002986 */ /* 0x0041e8000c101506 */
[----:B----4-:R1:W-:Y:S01]  /*959c0*/  @P1 STG.E.U16 [R8.64], R24 ;  /* 0x0000001808001986 */ /* 0x0103e2000c101506 */
[----:B------:R-:W-:Y:S02]  /*959d0*/  ISETP.LT.AND P1, PT, R27, c[0x0][0x178], !P5 ;  /* 0x00005e001b007a0c */ /* 0x000fe40006f21270 */
[----:B0-----:R-:W-:Y:S02]  /*959e0*/  PRMT R16, R24, 0x7632, R16 ;  /* 0x0000763218107816 */ /* 0x001fe40000000010 */
[----:B-1----:R-:W2:Y:S01]  /*959f0*/  LDL.LU R24, [R1+0x568] ;  /* 0x0005680001187983 */ /* 0x002ea20000300800 */
[----:B------:R-:W-:Y:S01]  /*95a00*/  ISETP.GE.AND P2, PT, R3, c[0x0][0x17c], PT ;  /* 0x00005f0003007a0c */ /* 0x000fe20003f46270 */
[C---:B------:R-:W-:Y:S01]  /*95a10*/  IMAD.WIDE R8, R0.reuse, 0x2, R6 ;  /* 0x0000000200087825 */ /* 0x040fe200078e0206 */
[----:B------:R-:W-:Y:S01]  /*95a20*/  PRMT R3, R23, 0x7632, R3 ;  /* 0x0000763217037816 */ /* 0x000fe20000000003 */
[----:B------:R-:W4:Y:S01]  /*95a30*/  LDL.LU R21, [R1+0x4f8] ;  /* 0x0004f80001157983 */ /* 0x000f220000300800 */
[----:B------:R-:W-:-:S03]  /*95a40*/  IADD3 R0, R0, c[0x0][0x198], RZ ;  /* 0x0000660000007a10 */ /* 0x000fc60007ffe0ff */
[----:B------:R0:W-:Y:S04]  /*95a50*/  @P4 STG.E.U16 [R8.64], R3 ;  /* 0x0000000308004986 */ /* 0x0001e8000c101506 */
[----:B------:R-:W-:Y:S04]  /*95a60*/  @P3 STG.E.U16 [R12.64], R16 ;  /* 0x000000100c003986 */ /* 0x000fe8000c101506 */
[----:B------:R-:W4:Y:S01]  /*95a70*/  LDL.LU R22, [R1+0x578] ;  /* 0x0005780001167983 */ /* 0x000f220000300800 */
[----:B0-----:R-:W-:Y:S01]  /*95a80*/  IMAD.WIDE R8, R0, 0x2, R6 ;  /* 0x0000000200087825 */ /* 0x001fe200078e0206 */
[----:B------:R-:W-:-:S04]  /*95a90*/  IADD3 R3, R28, 0x153, RZ ;  /* 0x000001531c037810 */ /* 0x000fc80007ffe0ff */
[----:B---3--:R0:W-:Y:S01]  /*95aa0*/  @P1 STG.E.U16 [R8.64], R25 ;  /* 0x0000001908001986 */ /* 0x0081e2000c101506 */
[----:B------:R-:W-:Y:S02]  /*95ab0*/  ISETP.GE.AND P1, PT, R3, c[0x0][0x17c], PT ;  /* 0x00005f0003007a0c */ /* 0x000fe40003f26270 */
[----:B------:R-:W-:Y:S02]  /*95ac0*/  PRMT R3, R25, 0x7632, R3 ;  /* 0x0000763219037816 */ /* 0x000fe40000000003 */
[----:B0-----:R-:W3:Y:S01]  /*95ad0*/  LDL.LU R25, [R1+0x498] ;  /* 0x0004980001197983 */ /* 0x001ee20000300800 */
[----:B------:R-:W-:Y:S01]  /*95ae0*/  ISETP.LT.AND P5, PT, R26, c[0x0][0x178], !P5 ;  /* 0x00005e001a007a0c */ /* 0x000fe20006fa1270 */
[----:B------:R-:W-:Y:S01]  /*95af0*/  IMAD.WIDE R12, R0, 0x2, R4 ;  /* 0x00000002000c7825 */ /* 0x000fe200078e0204 */
[----:B------:R-:W-:Y:S01]  /*95b00*/  ISETP.LT.AND P3, PT, R27, c[0x0][0x178], !P6 ;  /* 0x00005e001b007a0c */ /* 0x000fe20007761270 */
[----:B------:R-:W3:Y:S01]  /*95b10*/  LDL.LU R23, [R1+0x588] ;  /* 0x0005880001177983 */ /* 0x000ee20000300800 */
[----:B------:R-:W-:-:S02]  /*95b20*/  ISETP.LT.AND P6, PT, R26, c[0x0][0x178], !P6 ;  /* 0x00005e001a007a0c */ /* 0x000fc400077c1270 */
[----:B------:R-:W-:-:S07]  /*95b30*/  IADD3 R0, R0, c[0x0][0x198], RZ ;  /* 0x0000660000007a10 */ /* 0x000fce0007ffe0ff */
[----:B------:R0:W-:Y:S01]  /*95b40*/  @P5 STG.E.U16 [R12.64], R14 ;  /* 0x0000000e0c005986 */ /* 0x0001e2000c101506 */
[----:B------:R-:W-:Y:S01]  /*95b50*/  ISETP.LT.AND P5, PT, R27, c[0x0][0x178], !P0 ;  /* 0x00005e001b007a0c */ /* 0x000fe200047a1270 */
[----:B------:R-:W-:Y:S01]  /*95b60*/  IMAD.WIDE R8, R0, 0x2, R6 ;  /* 0x0000000200087825 */ /* 0x000fe200078e0206 */
[----:B------:R-:W-:-:S04]  /*95b70*/  ISETP.LT.AND P0, PT, R26, c[0x0][0x178], !P0 ;  /* 0x00005e001a007a0c */ /* 0x000fc80004701270 */
[----:B------:R1:W-:Y:S01]  /*95b80*/  @P3 STG.E.U16 [R8.64], R3 ;  /* 0x0000000308003986 */ /* 0x0003e2000c101506 */
[----:B0-----:R-:W-:Y:S01]  /*95b90*/  IMAD.WIDE R12, R0, 0x2, R4 ;  /* 0x00000002000c7825 */ /* 0x001fe200078e0204 */
[----:B------:R-:W-:Y:S02]  /*95ba0*/  PRMT R14, R14, 0x7632, R14 ;  /* 0x000076320e0e7816 */ /* 0x000fe4000000000e */
[----:B------:R-:W-:-:S03]  /*95bb0*/  IADD3 R0, R0, c[0x0][0x198], RZ ;  /* 0x0000660000007a10 */ /* 0x000fc60007ffe0ff */
[----:B------:R0:W-:Y:S01]  /*95bc0*/  @P6 STG.E.U16 [R12.64], R14 ;  /* 0x0000000e0c006986 */ /* 0x0001e2000c101506 */
[----:B------:R-:W-:Y:S01]  /*95bd0*/  ISETP.LT.AND P6, PT, R27, c[0x0][0x178], !P2 ;  /* 0x00005e001b007a0c */ /* 0x000fe200057c1270 */
[--C-:B-1----:R-:W-:Y:S01]  /*95be0*/  IMAD.WIDE R8, R0, 0x2, R6.reuse ;  /* 0x0000000200087825 */ /* 0x102fe200078e0206 */
[----:B------:R-:W-:Y:S02]  /*95bf0*/  IADD3 R17, R28, 0x152, RZ ;  /* 0x000001521c117810 */ /* 0x000fe40007ffe0ff */
[----:B------:R-:W-:Y:S02]  /*95c00*/  IADD3 R16, R0, c[0x0][0x198], RZ ;  /* 0x0000660000107a10 */ /* 0x000fe40007ffe0ff */
[----:B------:R-:W-:Y:S02]  /*95c10*/  ISETP.GE.AND P4, PT, R17, c[0x0][0x17c], PT ;  /* 0x00005f0011007a0c */ /* 0x000fe40003f86270 */
[----:B------:R-:W-:Y:S01]  /*95c20*/  IADD3 R3, R28, 0x154, RZ ;  /* 0x000001541c037810 */ /* 0x000fe20007ffe0ff */
[----:B0-----:R-:W-:Y:S01]  /*95c30*/  IMAD.WIDE R12, R16, 0x2, R6 ;  /* 0x00000002100c7825 */ /* 0x001fe200078e0206 */
[----:B------:R-:W-:-:S02]  /*95c40*/  ISETP.LT.AND P2, PT, R26, c[0x0][0x178], !P2 ;  /* 0x00005e001a007a0c */ /* 0x000fc40005741270 */
[----:B------:R-:W-:Y:S02]  /*95c50*/  ISETP.GE.AND P3, PT, R3, c[0x0][0x17c], PT ;  /* 0x00005f0003007a0c */ /* 0x000fe40003f66270 */
[C---:B------:R-:W-:Y:S02]  /*95c60*/  IADD3 R3, R28.reuse, 0x155, RZ ;  /* 0x000001551c037810 */ /* 0x040fe40007ffe0ff */
        /* <DEDUP_REMOVED lines=15> */
[----:B------:R-:W-:Y:S01]  /*95d60*/  IMAD.WIDE R16, R0, 0x2, R4 ;  /* 0x0000000200107825 */ /* 0x000fe200078e0204 */
[----:B------:R-:W-:Y:S01]  /*95d70*/  ISETP.GE.AND P6, PT, R14, c[0x0][0x17c], PT ;  /* 0x00005f000e007a0c */ /* 0x000fe20003fc6270 */
[----:B------:R-:W-:Y:S01]  /*95d80*/  @P0 STG.E.U16 [R12.64], R22 ;  /* 0x000000160c000986 */ /* 0x000fe2000c101506 */
[----:B---3--:R-:W-:-:S03]  /*95d90*/  PRMT R14, R25, 0x7632, R14 ;  /* 0x00007632190e7816 */ /* 0x008fc6000000000e */
[----:B------:R0:W-:Y:S04]  /*95da0*/  @P4 STG.E.U16 [R16.64], R25 ;  /* 0x0000001910004986 */ /* 0x0001e8000c101506 */
[----:B0-----:R-:W3:Y:S01]  /*95db0*/  LDL.LU R25, [R1+0x598] ;  /* 0x0005980001197983 */ /* 0x001ee20000300800 */
[C---:B------:R-:W-:Y:S02]  /*95dc0*/  ISETP.LT.AND P0, PT, R27.reuse, c[0x0][0x178], !P1 ;  /* 0x00005e001b007a0c */ /* 0x040fe40004f01270 */
[----:B------:R-:W-:Y:S02]  /*95dd0*/  ISETP.LT.AND P1, PT, R26, c[0x0][0x178], !P1 ;  /* 0x00005e001a007a0c */ /* 0x000fe40004f21270 */
[----:B------:R-:W-:Y:S02]  /*95de0*/  IADD3 R12, R0, c[0x0][0x198], RZ ;  /* 0x00006600000c7a10 */ /* 0x000fe40007ffe0ff */
[----:B------:R-:W-:-:S02]  /*95df0*/  ISETP.LT.AND P4, PT, R27, c[0x0][0x178], !P3 ;  /* 0x00005e001b007a0c */ /* 0x000fc40005f81270 */
[----:B------:R-:W-:Y:S01]  /*95e00*/  ISETP.LT.AND P3, PT, R26, c[0x0][0x178], !P3 ;  /* 0x00005e001a007a0c */ /* 0x000fe20005f61270 */
[----:B------:R-:W-:Y:S01]  /*95e10*/  IMAD.WIDE R8, R12, 0x2, R6 ;  /* 0x000000020c087825 */ /* 0x000fe200078e0206 */
[----:B------:R-:W-:Y:S02]  /*95e20*/  PRMT R0, R22, 0x7632, R0 ;  /* 0x0000763216007816 */ /* 0x000fe40000000000 */
[C---:B------:R-:W-:Y:S01]  /*95e30*/  IADD3 R3, R12.reuse, c[0x0][0x198], RZ ;  /* 0x000066000c037a10 */ /* 0x040fe20007ffe0ff */
[----:B------:R-:W-:Y:S01]  /*95e40*/  IMAD.WIDE R12, R12, 0x2, R4 ;  /* 0x000000020c0c7825 */ /* 0x000fe200078e0204 */
[----:B------:R-:W-:Y:S01]  /*95e50*/  IADD3 R18, R28, 0x157, RZ ;  /* 0x000001571c127810 */ /* 0x000fe20007ffe0ff */
[----:B------:R-:W-:Y:S02]  /*95e60*/  @P0 STG.E.U16 [R8.64], R0 ;  /* 0x0000000008000986 */ /* 0x000fe4000c101506 */
[----:B------:R-:W-:Y:S01]  /*95e70*/  IMAD.WIDE R16, R3, 0x2, R6 ;  /* 0x0000000203107825 */ /* 0x000fe200078e0206 */
[----:B------:R-:W-:Y:S01]  /*95e80*/  ISETP.GE.AND P2, PT, R18, c[0x0][0x17c], PT ;  /* 0x00005f0012007a0c */ /* 0x000fe20003f46270 */
[----:B------:R0:W-:Y:S01]  /*95e90*/  @P1 STG.E.U16 [R12.64], R14 ;  /* 0x0000000e0c001986 */ /* 0x0001e2000c101506 */
[----:B------:R-:W-:Y:S01]  /*95ea0*/  ISETP.LT.AND P1, PT, R27, c[0x0][0x178], !P5 ;  /* 0x00005e001b007a0c */ /* 0x000fe20006f21270 */
[----:B------:R-:W-:Y:S01]  /*95eb0*/  IMAD.WIDE R18, R3, 0x2, R4 ;  /* 0x0000000203127825 */ /* 0x000fe200078e0204 */
[----:B------:R-:W-:Y:S01]  /*95ec0*/  ISETP.LT.AND P5, PT, R26, c[0x0][0x178], !P5 ;  /* 0x00005e001a007a0c */ /* 0x000fe20006fa1270 */
[----:B------:R1:W-:Y:S01]  /*95ed0*/  @P4 STG.E.U16 [R16.64], R23 ;  /* 0x0000001710004986 */ /* 0x0003e2000c101506 */
[----:B0-----:R-:W-:-:S02]  /*95ee0*/  PRMT R14, R23, 0x7632, R14 ;  /* 0x00007632170e7816 */ /* 0x001fc4000000000e */
[----:B------:R-:W-:Y:S01]  /*95ef0*/  IADD3 R12, R3, c[0x0][0x198], RZ ;  /* 0x00006600030c7a10 */ /* 0x000fe20007ffe0ff */
[----:B-1----:R-:W4:Y:S01]  /*95f00*/  LDL.LU R23, [R1+0x5c8] ;  /* 0x0005c80001177983 */ /* 0x002f220000300800 */
[----:B------:R-:W-:Y:S02]  /*95f10*/  IADD3 R16, R28, 0x159, RZ ;  /* 0x000001591c107810 */ /* 0x000fe40007ffe0ff */
[C---:B------:R-:W-:Y:S01]  /*95f20*/  IADD3 R0, R12.reuse, c[0x0][0x198], RZ ;  /* 0x000066000c007a10 */ /* 0x040fe20007ffe0ff */
[----:B------:R-:W-:Y:S01]  /*95f30*/  IMAD.WIDE R8, R12, 0x2, R6 ;  /* 0x000000020c087825 */ /* 0x000fe200078e0206 */
[----:B------:R-:W-:Y:S02]  /*95f40*/  IADD3 R3, R28, 0x15a, RZ ;  /* 0x0000015a1c037810 */ /* 0x000fe40007ffe0ff */
[----:B------:R-:W-:Y:S01]  /*95f50*/  ISETP.GE.AND P4, PT, R16, c[0x0][0x17c], PT ;  /* 0x00005f0010007a0c */ /* 0x000fe20003f86270 */
[----:B------:R-:W-:-:S04]  /*95f60*/  IMAD.WIDE R12, R12, 0x2, R4 ;  /* 0x000000020c0c7825 */ /* 0x000fc800078e0204 */
[----:B------:R-:W-:Y:S01]  /*95f70*/  IMAD.WIDE R16, R0, 0x2, R6 ;  /* 0x0000000200107825 */ /* 0x000fe200078e0206 */
[----:B--2---:R0:W-:Y:S01]  /*95f80*/  @P3 STG.E.U16 [R18.64], R24 ;  /* 0x0000001812003986 */ /* 0x0041e2000c101506 */
[----:B------:R-:W-:-:S03]  /*95f90*/  ISETP.LT.AND P3, PT, R27, c[0x0][0x178], !P6 ;  /* 0x00005e001b007a0c */ /* 0x000fc60007761270 */
[----:B------:R-:W-:Y:S01]  /*95fa0*/  @P1 STG.E.U16 [R8.64], R14 ;  /* 0x0000000e08001986 */ /* 0x000fe2000c101506 */
[----:B0-----:R-:W-:-:S03]  /*95fb0*/  PRMT R18, R24, 0x7632, R18 ;  /* 0x0000763218127816 */ /* 0x001fc60000000012 */
[----:B------:R-:W2:Y:S01]  /*95fc0*/  LDL.LU R24, [R1+0x4d8] ;  /* 0x0004d80001187983 */ /* 0x000ea20000300800 */
[----:B------:R-:W-:Y:S02]  /*95fd0*/  ISETP.GE.AND P1, PT, R3, c[0x0][0x17c], PT ;  /* 0x00005f0003007a0c */ /* 0x000fe40003f26270 */
[----:B------:R-:W-:Y:S01]  /*95fe0*/  IADD3 R3, R28, 0x15b, RZ ;  /* 0x0000015b1c037810 */ /* 0x000fe20007ffe0ff */
[----:B------:R-:W-:Y:S04]  /*95ff0*/  @P5 STG.E.U16 [R12.64], R18 ;  /* 0x000000120c005986 */ /* 0x000fe8000c101506 */
[----:B---3--:R0:W-:Y:S01]  /*96000*/  @P3 STG.E.U16 [R16.64], R25 ;  /* 0x0000001910003986 */ /* 0x0081e2000c101506 */
[----:B------:R-:W-:Y:S02]  /*96010*/  ISETP.GE.AND P3, PT, R3, c[0x0][0x17c], PT ;  /* 0x00005f0003007a0c */ /* 0x000fe40003f66270 */
[----:B------:R-:W-:-:S02]  /*96020*/  PRMT R3, R25, 0x7632, R3 ;  /* 0x0000763219037816 */ /* 0x000fc40000000003 */
[----:B0-----:R-:W3:Y:S01]  /*96030*/  LDL.LU R25, [R1+0x5b8] ;  /* 0x0005b80001197983 */ /* 0x001ee20000300800 */
[----:B------:R-:W-:Y:S02]  /*96040*/  ISETP.LT.AND P6, PT, R26, c[0x0][0x178], !P6 ;  /* 0x00005e001a007a0c */ /* 0x000fe400077c1270 */
[----:B------:R-:W-:Y:S01]  /*96050*/  IADD3 R20, R28, 0x158, RZ ;  /* 0x000001581c147810 */ /* 0x000fe20007ffe0ff */
[----:B------:R-:W-:Y:S01]  /*96060*/  IMAD.WIDE R8, R0, 0x2, R4 ;  /* 0x0000000200087825 */ /* 0x000fe200078e0204 */
[----:B------:R-:W-:Y:S01]  /*96070*/  ISETP.LT.AND P5, PT, R27, c[0x0][0x178], !P2 ;  /* 0x00005e001b007a0c */ /* 0x000fe200057a1270 */
[----:B------:R-:W3:Y:S01]  /*96080*/  LDL.LU R21, [R1+0x3f8] ;  /* 0x0003f80001157983 */ /* 0x000ee20000300800 */
[----:B------:R-:W-:Y:S02]  /*96090*/  ISETP.GE.AND P0, PT, R20, c[0x0][0x17c], PT ;  /* 0x00005f0014007a0c */ /* 0x000fe40003f06270 */
[----:B------:R-:W-:Y:S02]  /*960a0*/  ISETP.LT.AND P2, PT, R26, c[0x0][0x178], !P2 ;  /* 0x00005e001a007a0c */ /* 0x000fe40005741270 */
[----:B------:R-:W-:-:S03]  /*960b0*/  IADD3 R0, R0, c[0x0][0x198], RZ ;  /* 0x0000660000007a10 */ /* 0x000fc60007ffe0ff */
[----:B------:R0:W-:Y:S01]  /*960c0*/  @P6 STG.E.U16 [R8.64], R10 ;  /* 0x0000000a08006986 */ /* 0x0001e2000c101506 */
[----:B------:R-:W-:Y:S01]  /*960d0*/  ISETP.LT.AND P6, PT, R27, c[0x0][0x178], !P0 ;  /* 0x00005e001b007a0c */ /* 0x000fe200047c1270 */
[----:B------:R-:W-:Y:S01]  /*960e0*/  IMAD.WIDE R12, R0, 0x2, R4 ;  /* 0x00000002000c7825 */ /* 0x000fe200078e0204 */
[----:B------:R-:W-:-:S03]  /*960f0*/  ISETP.LT.AND P0, PT, R26, c[0x0][0x178], !P0 ;  /* 0x00005e001a007a0c */ /* 0x000fc60004701270 */
[C---:B0-----:R-:W-:Y:S01]  /*96100*/  IMAD.WIDE R8, R0.reuse, 0x2, R6 ;  /* 0x0000000200087825 */ /* 0x041fe200078e0206 */
[----:B------:R-:W-:Y:S02]  /*96110*/  IADD3 R0, R0, c[0x0][0x198], RZ ;  /* 0x0000660000007a10 */ /* 0x000fe40007ffe0ff */
[----:B------:R-:W-:Y:S02]  /*96120*/  PRMT R10, R10, 0x7632, R10 ;  /* 0x000076320a0a7816 */ /* 0x000fe4000000000a */
[----:B------:R0:W-:Y:S04]  /*96130*/  @P5 STG.E.U16 [R8.64], R3 ;  /* 0x0000000308005986 */ /* 0x0001e8000c101506 */
[----:B------:R1:W-:Y:S01]  /*96140*/  @P2 STG.E.U16 [R12.64], R10 ;  /* 0x0000000a0c002986 */ /* 0x0003e2000c101506 */
[----:B------:R-:W-:Y:S01]  /*96150*/  ISETP.LT.AND P2, PT, R27, c[0x0][0x178], !P4 ;  /* 0x00005e001b007a0c */ /* 0x000fe20006741270 */
[----:B0-----:R-:W-:Y:S01]  /*96160*/  IMAD.WIDE R8, R0, 0x2, R6 ;  /* 0x0000000200087825 */ /* 0x001fe200078e0206 */
[----:B------:R-:W-:-:S03]  /*96170*/  IADD3 R3, R28, 0x15d, RZ ;  /* 0x0000015d1c037810 */ /* 0x000fc60007ffe0ff */
[C---:B-1----:R-:W-:Y:S01]  /*96180*/  IMAD.WIDE R12, R0.reuse, 0x2, R4 ;  /* 0x00000002000c7825 */ /* 0x042fe200078e0204 */
[----:B----4-:R0:W-:Y:S01]  /*96190*/  @P6 STG.E.U16 [R8.64], R23 ;  /* 0x0000001708006986 */ /* 0x0101e2000c101506 */
[----:B------:R-:W-:Y:S02]  /*961a0*/  IADD3 R0, R0, c[0x0][0x198], RZ ;  /* 0x0000660000007a10 */ /* 0x000fe40007ffe0ff */
[----:B------:R-:W-:Y:S02]  /*961b0*/  ISETP.GE.AND P6, PT, R3, c[0x0][0x17c], PT ;  /* 0x00005f0003007a0c */ /* 0x000fe40003fc6270 */
[----:B------:R-:W-:Y:S02]  /*961c0*/  PRMT R3, R23, 0x7632, R3 ;  /* 0x0000763217037816 */ /* 0x000fe40000000003 */
[----:B------:R-:W-:Y:S01]  /*961d0*/  ISETP.LT.AND P4, PT, R26, c[0x0][0x178], !P4 ;  /* 0x00005e001a007a0c */ /* 0x000fe20006781270 */
[----:B0-----:R-:W4:Y:S01]  /*961e0*/  LDL.LU R23, [R1+0x5a8] ;  /* 0x0005a80001177983 */ /* 0x001f220000300800 */
[----:B------:R-:W-:-:S03]  /*961f0*/  IMAD.WIDE R8, R0, 0x2, R6 ;  /* 0x0000000200087825 */ /* 0x000fc600078e0206 */
[----:B--2---:R0:W-:Y:S01]  /*96200*/  @P0 STG.E.U16 [R12.64], R24 ;  /* 0x000000180c000986 */ /* 0x0041e2000c101506 */
[----:B------:R-:W-:Y:S02]  /*96210*/  ISETP.LT.AND P0, PT, R27, c[0x0][0x178], !P1 ;  /* 0x00005e001b007a0c */ /* 0x000fe40004f01270 */
[----:B------:R-:W-:Y:S01]  /*96220*/  PRMT R10, R24, 0x7632, R10 ;  /* 0x00007632180a7816 */ /* 0x000fe2000000000a */
[----:B------:R1:W-:Y:S04]  /*96230*/  @P2 STG.E.U16 [R8.64], R3 ;  /* 0x0000000308002986 */ /* 0x0003e8000c101506 */
[----:B0-----:R-:W2:Y:S01]  /*96240*/  LDL.LU R24, [R1+0x528] ;  /* 0x0005280001187983 */ /* 0x001ea20000300800 */
[C---:B------:R-:W-:Y:S01]  /*96250*/  IMAD.WIDE R12, R0.reuse, 0x2, R4 ;  /* 0x00000002000c7825 */ /* 0x040fe200078e0204 */
[----:B------:R-:W-:-:S02]  /*96260*/  IADD3 R0, R0, c[0x0][0x198], RZ ;  /* 0x0000660000007a10 */ /* 0x000fc40007ffe0ff */
[----:B-1----:R-:W-:Y:S01]  /*96270*/  IADD3 R3, R28, 0x15e, RZ ;  /* 0x0000015e1c037810 */ /* 0x002fe20007ffe0ff */
[----:B------:R-:W2:Y:S02]  /*96280*/  LDL.LU R22, [R1+0x5d8] ;  /* 0x0005d80001167983 */ /* 0x000ea40000300800 */
[C---:B------:R-:W-:Y:S01]  /*96290*/  IMAD.WIDE R8, R0.reuse, 0x2, R6 ;  /* 0x0000000200087825 */ /* 0x040fe200078e0206 */
[----:B------:R-:W-:Y:S01]  /*962a0*/  ISETP.GE.AND P2, PT, R3, c[0x0][0x17c], PT ;  /* 0x00005f0003007a0c */ /* 0x000fe20003f46270 */
[----:B------:R-:W-:Y:S01]  /*962b0*/  @P4 STG.E.U16 [R12.64], R10 ;  /* 0x0000000a0c004986 */ /* 0x000fe2000c101506 */
[----:B------:R-:W-:-:S03]  /*962c0*/  IADD3 R3, R0, c[0x0][0x198], RZ ;  /* 0x0000660000037a10 */ /* 0x000fc60007ffe0ff */
[----:B---3--:R0:W-:Y:S02]  /*962d0*/  @P0 STG.E.U16 [R8.64], R25 ;  /* 0x0000001908000986 */ /* 0x0081e4000c101506 */
[----:B0-----:R-:W-:Y:S01]  /*962e0*/  IMAD.WIDE R8, R0, 0x2, R4 ;  /* 0x0000000200087825 */ /* 0x001fe200078e0204 */
[----:B------:R-:W-:Y:S02]  /*962f0*/  PRMT R0, R25, 0x7632, R0 ;  /* 0x0000763219007816 */ /* 0x000fe40000000000 */
[----:B------:R-:W3:Y:S01]  /*96300*/  LDL.LU R25, [R1+0x538] ;  /* 0x0005380001197983 */ /* 0x000ee20000300800 */
[----:B------:R-:W-:Y:S02]  /*96310*/  ISETP.LT.AND P1, PT, R26, c[0x0][0x178], !P1 ;  /* 0x00005e001a007a0c */ /* 0x000fe40004f21270 */
[----:B------:R-:W-:Y:S02]  /*96320*/  ISETP.LT.AND P4, PT, R27, c[0x0][0x178], !P3 ;  /* 0x00005e001b007a0c */ /* 0x000fe40005f81270 */
[----:B------:R-:W-:Y:S01]  /*96330*/  IADD3 R14, R28, 0x15c, RZ ;  /* 0x0000015c1c0e7810 */ /* 0x000fe20007ffe0ff */
[----:B------:R-:W-:-:S03]  /*96340*/  IMAD.WIDE R12, R3, 0x2, R6 ;  /* 0x00000002030c7825 */ /* 0x000fc600078e0206 */
[----:B------:R-:W-:Y:S02]  /*96350*/  ISETP.GE.AND P5, PT, R14, c[0x0][0x17c], PT ;  /* 0x00005f000e007a0c */ /* 0x000fe40003fa6270 */
[----:B------:R-:W-:-:S03]  /*96360*/  ISETP.LT.AND P3, PT, R26, c[0x0][0x178], !P3 ;  /* 0x00005e001a007a0c */ /* 0x000fc60005f61270 */
[----:B------:R0:W-:Y:S01]  /*96370*/  @P1 STG.E.U16 [R8.64], R21 ;  /* 0x0000001508001986 */ /* 0x0001e2000c101506 */
[----:B------:R-:W-:Y:S02]  /*96380*/  ISETP.LT.AND P1, PT, R27, c[0x0][0x178], !P5 ;  /* 0x00005e001b007a0c */ /* 0x000fe40006f21270 */
[----:B------:R-:W-:Y:S01]  /*96390*/  ISETP.LT.AND P5, PT, R26, c[0x0][0x178], !P5 ;  /* 0x00005e001a007a0c */ /* 0x000fe20006fa1270 */
[----:B------:R1:W-:Y:S01]  /*963a0*/  @P4 STG.E.U16 [R12.64], R0 ;  /* 0x000000000c004986 */ /* 0x0003e2000c101506 */
[----:B------:R-:W-:Y:S01]  /*963b0*/  PRMT R14, R21, 0x7632, R14 ;  /* 0x00007632150e7816 */ /* 0x000fe2000000000e */
[C---:B0-----:R-:W-:Y:S01]  /*963c0*/  IMAD.WIDE R8, R3.reuse, 0x2, R4 ;  /* 0x0000000203087825 */ /* 0x041fe200078e0204 */
[----:B-1----:R-:W-:-:S04]  /*963d0*/  IADD3 R0, R3, c[0x0][0x198], RZ ;  /* 0x0000660003007a10 */ /* 0x002fc80007ffe0ff */
[----:B------:R-:W-:Y:S01]  /*963e0*/  @P3 STG.E.U16 [R8.64], R14 ;  /* 0x0000000e08003986 */ /* 0x000fe2000c101506 */
[----:B------:R-:W-:Y:S01]  /*963f0*/  IMAD.WIDE R12, R0, 0x2, R6 ;  /* 0x00000002000c7825 */ /* 0x000fe200078e0206 */
[----:B------:R-:W-:-:S03]  /*96400*/  IADD3 R10, R28, 0x15f, RZ ;  /* 0x0000015f1c0a7810 */ /* 0x000fc60007ffe0ff */
[----:B------:R-:W-:Y:S01]  /*96410*/  IMAD.WIDE R16, R0, 0x2, R4 ;  /* 0x0000000200107825 */ /* 0x000fe200078e0204 */
[----:B------:R-:W-:Y:S01]  /*96420*/  IADD3 R3, R28, 0x161, RZ ;  /* 0x000001611c037810 */ /* 0x000fe20007ffe0ff */
[----:B----4-:R0:W-:Y:S01]  /*96430*/  @P1 STG.E.U16 [R12.64], R23 ;  /* 0x000000170c001986 */ /* 0x0101e2000c101506 */
[----:B------:R-:W-:Y:S02]  /*96440*/  ISETP.LT.AND P1, PT, R27, c[0x0][0x178], !P6 ;  /* 0x00005e001b007a0c */ /* 0x000fe40007721270 */
[----:B------:R-:W-:Y:S02]  /*96450*/  ISETP.LT.AND P6, PT, R26, c[0x0][0x178], !P6 ;  /* 0x00005e001a007a0c */ /* 0x000fe400077c1270 */
[----:B------:R-:W-:Y:S02]  /*96460*/  ISETP.GE.AND P0, PT, R10, c[0x0][0x17c], PT ;  /* 0x00005f000a007a0c */ /* 0x000fe40003f06270 */
[----:B------:R-:W-:Y:S02]  /*96470*/  IADD3 R10, R28, 0x160, RZ ;  /* 0x000001601c0a7810 */ /* 0x000fe40007ffe0ff */
[----:B------:R-:W-:-:S02]  /*96480*/  ISETP.GE.AND P3, PT, R3, c[0x0][0x17c], PT ;  /* 0x00005f0003007a0c */ /* 0x000fc40003f66270 */
[----:B0-----:R-:W-:-:S04]  /*96490*/  IADD3 R12, R0, c[0x0][0x198], RZ ;  /* 0x00006600000c7a10 */ /* 0x001fc80007ffe0ff */
[C---:B------:R-:W-:Y:S01]  /*964a0*/  IADD3 R3, R12.reuse, c[0x0][0x198], RZ ;  /* 0x000066000c037a10 */ /* 0x040fe20007ffe0ff */
[----:B------:R-:W-:Y:S01]  /*964b0*/  IMAD.WIDE R8, R12, 0x2, R6 ;  /* 0x000000020c087825 */ /* 0x000fe200078e0206 */
[----:B------:R-:W-:Y:S02]  /*964c0*/  ISETP.GE.AND P4, PT, R10, c[0x0][0x17c], PT ;  /* 0x00005f000a007a0c */ /* 0x000fe40003f86270 */
[----:B------:R-:W-:Y:S01]  /*964d0*/  PRMT R0, R23, 0x7632, R0 ;  /* 0x0000763217007816 */ /* 0x000fe20000000000 */
[----:B------:R-:W-:-:S04]  /*964e0*/  IMAD.WIDE R12, R12, 0x2, R4 ;  /* 0x000000020c0c7825 */ /* 0x000fc800078e0204 */
[----:B------:R-:W-:Y:S01]  /*964f0*/  IMAD.WIDE R18, R3, 0x2, R4 ;  /* 0x0000000203127825 */ /* 0x000fe200078e0204 */
[----:B------:R-:W-:Y:S01]  /*96500*/  IADD3 R14, R28, 0x162, RZ ;  /* 0x000001621c0e7810 */ /* 0x000fe20007ffe0ff */
[----:B--2---:R0:W-:Y:S01]  /*96510*/  @P5 STG.E.U16 [R16.64], R24 ;  /* 0x0000001810005986 */ /* 0x0041e2000c101506 */
[----:B------:R-:W-:Y:S02]  /*96520*/  ISETP.LT.AND P5, PT, R27, c[0x0][0x178], !P2 ;  /* 0x00005e001b007a0c */ /* 0x000fe400057a1270 */
[----:B------:R-:W-:Y:S02]  /*96530*/  ISETP.LT.AND P2, PT, R26, c[0x0][0x178], !P2 ;  /* 0x00005e001a007a0c */ /* 0x000fe40005741270 */
[----:B------:R-:W-:Y:S01]  /*96540*/  PRMT R10, R24, 0x7632, R10 ;  /* 0x00007632180a7816 */ /* 0x000fe2000000000a */
[----:B------:R-:W-:Y:S04]  /*96550*/  @P1 STG.E.U16 [R8.64], R0 ;  /* 0x0000000008001986 */ /* 0x000fe8000c101506 */
[----:B------:R-:W2:Y:S01]  /*96560*/  LDL.LU R27, [R1+0x23d8] ;  /* 0x0023d800011b7983 */ /* 0x000ea20000300800 */
[----:B0-----:R-:W-:-:S03]  /*96570*/  IMAD.WIDE R16, R3, 0x2, R6 ;  /* 0x0000000203107825 */ /* 0x001fc600078e0206 */
[----:B------:R-:W-:Y:S04]  /*96580*/  @P6 STG.E.U16 [R12.64], R10 ;  /* 0x0000000a0c006986 */ /* 0x000fe8000c101506 */
[----:B------:R-:W4:Y:S04]  /*96590*/  LDL.LU R23, [R1+0x41c] ;  /* 0x00041c0001177983 */ /* 0x000f280000300800 */
[----:B------:R-:W-:Y:S04]  /*965a0*/  @P5 STG.E.U16 [R16.64], R22 ;  /* 0x0000001610005986 */ /* 0x000fe8000c101506 */
[----:B------:R-:W2:Y:S04]  /*965b0*/  LDL.LU R24, [R1+0x3cc] ;  /* 0x0003cc0001187983 */ /* 0x000ea80000300800 */
[----:B---3--:R0:W-:Y:S04]  /*965c0*/  @P2 STG.E.U16 [R18.64], R25 ;  /* 0x0000001912002986 */ /* 0x0081e8000c101506 */
[----:B0-----:R-:W3:Y:S01]  /*965d0*/  LDL R18, [R1+0x1720] ;  /* 0x0017200001127983 */ /* 0x001ee20000100800 */
[----:B------:R-:W-:-:S02]  /*965e0*/  ISETP.GE.AND P1, PT, R14, c[0x0][0x17c], PT ;  /* 0x00005f000e007a0c */ /* 0x000fc40003f26270 */
[----:B------:R-:W-:Y:S02]  /*965f0*/  PRMT R14, R22, 0x7632, R14 ;  /* 0x00007632160e7816 */ /* 0x000fe4000000000e */
[----:B------:R-:W-:Y:S01]  /*96600*/  PRMT R0, R25, 0x7632, R0 ;  /* 0x0000763219007816 */ /* 0x000fe20000000000 */
[----:B------:R-:W2:Y:S04]  /*96610*/  LDL.LU R22, [R1+0x4ac] ;  /* 0x0004ac0001167983 */ /* 0x000ea80000300800 */
[----:B------:R-:W2:Y:S01]  /*96620*/  LDL.LU R25, [R1+0x3ec] ;  /* 0x0003ec0001197983 */ /* 0x000ea20000300800 */
[----:B------:R-:W-:-:S04]  /*96630*/  IADD3 R8, R3, c[0x0][0x198], RZ ;  /* 0x0000660003087a10 */ /* 0x000fc80007ffe0ff */
[C---:B------:R-:W-:Y:S01]  /*96640*/  IADD3 R3, R8.reuse, c[0x0][0x198], RZ ;  /* 0x0000660008037a10 */ /* 0x040fe20007ffe0ff */
[----:B------:R-:W-:-:S04]  /*96650*/  IMAD.WIDE R12, R8, 0x2, R6 ;  /* 0x00000002080c7825 */ /* 0x000fc800078e0206 */
[----:B------:R-:W-:Y:S01]  /*96660*/  IMAD.WIDE R8, R8, 0x2, R4 ;  /* 0x0000000208087825 */ /* 0x000fe200078e0204 */
[C---:B------:R-:W-:Y:S02]  /*96670*/  IADD3 R10, R28.reuse, 0x164, RZ ;  /* 0x000001641c0a7810 */ /* 0x040fe40007ffe0ff */
[----:B------:R-:W-:-:S04]  /*96680*/  IADD3 R16, R28, 0x163, RZ ;  /* 0x000001631c107810 */ /* 0x000fc80007ffe0ff */
[----:B------:R-:W-:Y:S02]  /*96690*/  ISETP.GE.AND P2, PT, R16, c[0x0][0x17c], PT ;  /* 0x00005f0010007a0c */ /* 0x000fe40003f46270 */
[----:B------:R-:W-:Y:S02]  /*966a0*/  IADD3 R16, R28, 0x165, RZ ;  /* 0x000001651c107810 */ /* 0x000fe40007ffe0ff */
[----:B---3--:R-:W-:Y:S02]  /*966b0*/  ISETP.LT.AND P5, PT, R18, c[0x0][0x178], !P0 ;  /* 0x00005e0012007a0c */ /* 0x008fe400047a1270 */
[----:B------:R-:W-:Y:S02]  /*966c0*/  ISETP.LT.AND P0, PT, R26, c[0x0][0x178], !P0 ;  /* 0x00005e001a007a0c */ /* 0x000fe40004701270 */
[----:B------:R-:W-:Y:S02]  /*966d0*/  ISETP.LT.AND P6, PT, R18, c[0x0][0x178], !P4 ;  /* 0x00005e0012007a0c */ /* 0x000fe400067c1270 */
[----:B------:R-:W-:-:S07]  /*966e0*/  ISETP.LT.AND P4, PT, R26, c[0x0][0x178], !P4 ;  /* 0x00005e001a007a0c */ /* 0x000fce0006781270 */
[----:B------:R0:W-:Y:S04]  /*966f0*/  @P5 STG.E.U16 [R12.64], R14 ;  /* 0x0000000e0c005986 */ /* 0x0001e8000c101506 */
[----:B------:R1:W-:Y:S01]  /*96700*/  @P0 STG.E.U16 [R8.64], R0 ;  /* 0x0000000008000986 */ /* 0x0003e2000c101506 */
[----:B------:R-:W-:Y:S02]  /*96710*/  ISETP.LT.AND P0, PT, R18, c[0x0][0x178], !P3 ;  /* 0x00005e0012007a0c */ /* 0x000fe40005f01270 */
[----:B------:R-:W-:Y:S01]  /*96720*/  ISETP.GE.AND P5, PT, R10, c[0x0][0x17c], PT ;  /* 0x00005f000a007a0c */ /* 0x000fe20003fa6270 */
[----:B0-----:R-:W-:-:S04]  /*96730*/  IMAD.WIDE R12, R3, 0x2, R6 ;  /* 0x00000002030c7825 */ /* 0x001fc800078e0206 */
[----:B-1----:R-:W-:Y:S01]  /*96740*/  IMAD.WIDE R8, R3, 0x2, R4 ;  /* 0x0000000203087825 */ /* 0x002fe200078e0204 */
[----:B----4-:R-:W-:Y:S01]  /*96750*/  PRMT R0, R23, 0x7632, R0 ;  /* 0x0000763217007816 */ /* 0x010fe20000000000 */
[----:B------:R0:W-:Y:S01]  /*96760*/  @P6 STG.E.U16 [R12.64], R23 ;  /* 0x000000170c006986 */ /* 0x0001e2000c101506 */
[----:B--2---:R-:W-:-:S03]  /*96770*/  PRMT R10, R24, 0x7632, R10 ;  /* 0x00007632180a7816 */ /* 0x004fc6000000000a */
[----:B------:R1:W-:Y:S01]  /*96780*/  @P4 STG.E.U16 [R8.64], R24 ;  /* 0x0000001808004986 */ /* 0x0003e2000c101506 */
[----:B------:R-:W-:Y:S02]  /*96790*/  ISETP.LT.AND P3, PT, R26, c[0x0][0x178], !P3 ;  /* 0x00005e001a007a0c */ /* 0x000fe40005f61270 */
[----:B------:R-:W-:Y:S01]  /*967a0*/  ISETP.LT.AND P4, PT, R18, c[0x0][0x178], !P1 ;  /* 0x00005e0012007a0c */ /* 0x000fe20004f81270 */
[----:B0-----:R-:W2:Y:S01]  /*967b0*/  LDL.LU R23, [R1+0x4cc] ;  /* 0x0004cc0001177983 */ /* 0x001ea20000300800 */
[----:B------:R-:W-:-:S03]  /*967c0*/  IADD3 R12, R3, c[0x0][0x198], RZ ;  /* 0x00006600030c7a10 */ /* 0x000fc60007ffe0ff */
[----:B-1----:R-:W3:Y:S01]  /*967d0*/  LDL.LU R24, [R1+0x3dc] ;  /* 0x0003dc0001187983 */ /* 0x002ee20000300800 */
[----:B------:R-:W-:Y:S01]  /*967e0*/  ISETP.LT.AND P1, PT, R26, c[0x0][0x178], !P1 ;  /* 0x00005e001a007a0c */ /* 0x000fe20004f21270 */
[C---:B------:R-:W-:Y:S01]  /*967f0*/  IMAD.WIDE R8, R12.reuse, 0x2, R6 ;  /* 0x000000020c087825 */ /* 0x040fe200078e0206 */
[----:B------:R-:W-:Y:S02]  /*96800*/  IADD3 R3, R12, c[0x0][0x198], RZ ;  /* 0x000066000c037a10 */ /* 0x000fe40007ffe0ff */
[----:B------:R-:W-:Y:S01]  /*96810*/  ISETP.GE.AND P6, PT, R16, c[0x0][0x17c], PT ;  /* 0x00005f0010007a0c */ /* 0x000fe20003fc6270 */
[----:B------:R-:W-:Y:S01]  /*96820*/  IMAD.WIDE R12, R12, 0x2, R4 ;  /* 0x000000020c0c7825 */ /* 0x000fe200078e0204 */
[----:B------:R0:W-:Y:S03]  /*96830*/  @P0 STG.E.U16 [R8.64], R0 ;  /* 0x0000000008000986 */ /* 0x0001e6000c101506 */
[C---:B------:R-:W-:Y:S01]  /*96840*/  IMAD.WIDE R16, R3.reuse, 0x2, R6 ;  /* 0x0000000203107825 */ /* 0x040fe200078e0206 */
[----:B------:R1:W-:Y:S04]  /*96850*/  @P3 STG.E.U16 [R12.64], R10 ;  /* 0x0000000a0c003986 */ /* 0x0003e8000c101506 */
[----:B------:R-:W-:Y:S01]  /*96860*/  @P4 STG.E.U16 [R16.64], R22 ;  /* 0x0000001610004986 */ /* 0x000fe2000c101506 */
[----:B0-----:R-:W-:Y:S01]  /*96870*/  IMAD.WIDE R8, R3, 0x2, R4 ;  /* 0x0000000203087825 */ /* 0x001fe200078e0204 */
[----:B-1----:R-:W-:-:S04]  /*96880*/  PRMT R10, R25, 0x7632, R10 ;  /* 0x00007632190a7816 */ /* 0x002fc8000000000a */
[----:B------:R0:W-:Y:S04]  /*96890*/  @P1 STG.E.U16 [R8.64], R25 ;  /* 0x0000001908001986 */ /* 0x0001e8000c101506 */
[----:B0-----:R-:W4:Y:S01]  /*968a0*/  LDL.LU R25, [R1+0x4ec] ;  /* 0x0004ec0001197983 */ /* 0x001f220000300800 */
[----:B------:R-:W-:Y:S02]  /*968b0*/  ISETP.LT.AND P3, PT, R18, c[0x0][0x178], !P2 ;  /* 0x00005e0012007a0c */ /* 0x000fe40005761270 */
[----:B------:R-:W-:Y:S02]  /*968c0*/  ISETP.LT.AND P2, PT, R26, c[0x0][0x178], !P2 ;  /* 0x00005e001a007a0c */ /* 0x000fe40005741270 */
[----:B------:R-:W-:Y:S02]  /*968d0*/  IADD3 R16, R3, c[0x0][0x198], RZ ;  /* 0x0000660003107a10 */ /* 0x000fe40007ffe0ff */
[----:B------:R-:W-:-:S02]  /*968e0*/  ISETP.LT.AND P4, PT, R18, c[0x0][0x178], !P5 ;  /* 0x00005e0012007a0c */ /* 0x000fc40006f81270 */
[----:B------:R-:W-:Y:S01]  /*968f0*/  ISETP.LT.AND P5, PT, R26, c[0x0][0x178], !P5 ;  /* 0x00005e001a007a0c */ /* 0x000fe20006fa1270 */
[----:B------:R-:W-:Y:S01]  /*96900*/  IMAD.WIDE R12, R16, 0x2, R6 ;  /* 0x00000002100c7825 */ /* 0x000fe200078e0206 */
[----:B------:R-:W-:Y:S02]  /*96910*/  PRMT R0, R22, 0x7632, R0 ;  /* 0x0000763216007816 */ /* 0x000fe40000000000 */
[C---:B------:R-:W-:Y:S01]  /*96920*/  IADD3 R3, R16.reuse, c[0x0][0x198], RZ ;  /* 0x0000660010037a10 */ /* 0x040fe20007ffe0ff */
[----:B------:R-:W-:Y:S02]  /*96930*/  IMAD.WIDE R8, R16, 0x2, R4 ;  /* 0x0000000210087825 */ /* 0x000fe400078e0204 */
[----:B------:R0:W-:Y:S01]  /*96940*/  @P3 STG.E.U16 [R12.64], R0 ;  /* 0x000000000c003986 */ /* 0x0001e2000c101506 */
[----:B------:R-:W-:-:S03]  /*96950*/  IADD3 R14, R28, 0x166, RZ ;  /* 0x000001661c0e7810 */ /* 0x000fc60007ffe0ff */
[----:B------:R1:W-:Y:S01]  /*96960*/  @P2 STG.E.U16 [R8.64], R10 ;  /* 0x0000000a08002986 */ /* 0x0003e2000c101506 */
[----:B------:R-:W-:Y:S01]  /*96970*/  ISETP.LT.AND P2, PT, R18, c[0x0][0x178], !P6 ;  /* 0x00005e0012007a0c */ /* 0x000fe20007741270 */
[----:B0-----:R-:W-:-:S04]  /*96980*/  IMAD.WIDE R12, R3, 0x2, R6 ;  /* 0x00000002030c7825 */ /* 0x001fc800078e0206 */
[----:B-1----:R-:W-:Y:S01]  /*96990*/  IMAD.WIDE R8, R3, 0x2, R4 ;  /* 0x0000000203087825 */ /* 0x002fe200078e0204 */
[----:B------:R-:W-:Y:S02]  /*969a0*/  ISETP.GE.AND P0, PT, R14, c[0x0][0x17c], PT ;  /* 0x00005f000e007a0c */ /* 0x000fe40003f06270 */
[----:B------:R-:W-:Y:S02]  /*969b0*/  ISETP.LT.AND P6, PT, R26, c[0x0][0x178], !P6 ;  /* 0x00005e001a007a0c */ /* 0x000fe400077c1270 */
[C---:B------:R-:W-:Y:S02]  /*969c0*/  IADD3 R17, R28.reuse, 0x167, RZ ;  /* 0x000001671c117810 */ /* 0x040fe40007ffe0ff */
[----:B------:R-:W-:Y:S02]  /*969d0*/  IADD3 R16, R28, 0x169, RZ ;  /* 0x000001691c107810 */ /* 0x000fe40007ffe0ff */
[----:B------:R-:W-:Y:S02]  /*969e0*/  ISETP.GE.AND P1, PT, R17, c[0x0][0x17c], PT ;  /* 0x00005f0011007a0c */ /* 0x000fe40003f26270 */
[----:B--2---:R-:W-:Y:S01]  /*969f0*/  PRMT R0, R23, 0x7632, R0 ;  /* 0x0000763217007816 */ /* 0x004fe20000000000 */
[----:B------:R0:W-:Y:S01]  /*96a00*/  @P4 STG.E.U16 [R12.64], R23 ;  /* 0x000000170c004986 */ /* 0x0001e2000c101506 */
[----:B---3--:R-:W-:-:S03]  /*96a10*/  PRMT R10, R24, 0x7632, R10 ;  /* 0x00007632180a7816 */ /* 0x008fc6000000000a */
[----:B------:R1:W-:Y:S01]  /*96a20*/  @P5 STG.E.U16 [R8.64], R24 ;  /* 0x0000001808005986 */ /* 0x0003e2000c101506 */
[----:B------:R-:W-:Y:S02]  /*96a30*/  ISETP.LT.AND P4, PT, R18, c[0x0][0x178], !P0 ;  /* 0x00005e0012007a0c */ /* 0x000fe40004781270 */
[----:B------:R-:W-:Y:S01]  /*96a40*/  ISETP.LT.AND P0, PT, R26, c[0x0][0x178], !P0 ;  /* 0x00005e001a007a0c */ /* 0x000fe20004701270 */
[----:B0-----:R-:W2:Y:S01]  /*96a50*/  LDL.LU R23, [R1+0x50c] ;  /* 0x00050c0001177983 */ /* 0x001ea20000300800 */
[----:B------:R-:W-:-:S03]  /*96a60*/  IADD3 R12, R3, c[0x0][0x198], RZ ;  /* 0x00006600030c7a10 */ /* 0x000fc60007ffe0ff */
[----:B-1----:R-:W3:Y:S01]  /*96a70*/  LDL.LU R24, [R1+0x40c] ;  /* 0x00040c0001187983 */ /* 0x002ee20000300800 */
[C---:B------:R-:W-:Y:S01]  /*96a80*/  IADD3 R3, R12.reuse, c[0x0][0x198], RZ ;  /* 0x000066000c037a10 */ /* 0x040fe20007ffe0ff */
[----:B------:R-:W-:Y:S01]  /*96a90*/  IMAD.WIDE R8, R12, 0x2, R6 ;  /* 0x000000020c087825 */ /* 0x000fe200078e0206 */
[----:B------:R-:W-:-:S03]  /*96aa0*/  ISETP.GE.AND P5, PT, R16, c[0x0][0x17c], PT ;  /* 0x00005f0010007a0c */ /* 0x000fc60003fa6270 */
[----:B------:R-:W-:Y:S01]  /*96ab0*/  IMAD.WIDE R12, R12, 0x2, R4 ;  /* 0x000000020c0c7825 */ /* 0x000fe200078e0204 */
[----:B------:R0:W-:Y:S03]  /*96ac0*/  @P2 STG.E.U16 [R8.64], R0 ;  /* 0x0000000008002986 */ /* 0x0001e6000c101506 */
[C---:B------:R-:W-:Y:S01]  /*96ad0*/  IMAD.WIDE R16, R3.reuse, 0x2, R6 ;  /* 0x0000000203107825 */ /* 0x040fe200078e0206 */
[----:B------:R1:W-:Y:S03]  /*96ae0*/  @P6 STG.E.U16 [R12.64], R10 ;  /* 0x0000000a0c006986 */ /* 0x0003e6000c101506 */
[----:B0-----:R-:W-:Y:S01]  /*96af0*/  IMAD.WIDE R8, R3, 0x2, R4 ;  /* 0x0000000203087825 */ /* 0x001fe200078e0204 */
[----:B----4-:R-:W-:Y:S01]  /*96b00*/  @P4 STG.E.U16 [R16.64], R25 ;  /* 0x0000001910004986 */ /* 0x010fe2000c101506 */
[----:B-1----:R-:W-:-:S03]  /*96b10*/  PRMT R10, R27, 0x7632, R10 ;  /* 0x000076321b0a7816 */ /* 0x002fc6000000000a */
[----:B------:R0:W-:Y:S01]  /*96b20*/  @P0 STG.E.U16 [R8.64], R27 ;  /* 0x0000001b08000986 */ /* 0x0001e2000c101506 */
[----:B------:R-:W-:-:S03]  /*96b30*/  PRMT R0, R25, 0x7632, R0 ;  /* 0x0000763219007816 */ /* 0x000fc60000000000 */
[----:B0-----:R-:W4:Y:S04]  /*96b40*/  LDL.LU R27, [R1+0x23d4] ;  /* 0x0023d400011b7983 */ /* 0x001f280000300800 */
[----:B------:R-:W4:Y:S04]  /*96b50*/  LDL.LU R22, [R1+0x51c] ;  /* 0x00051c0001167983 */ /* 0x000f280000300800 */
[----:B------:R-:W4:Y:S01]  /*96b60*/  LDL.LU R25, [R1+0x4bc] ;  /* 0x0004bc0001197983 */ /* 0x000f220000300800 */
[----:B------:R-:W-:Y:S02]  /*96b70*/  IADD3 R14, R28, 0x168, RZ ;  /* 0x000001681c0e7810 */ /* 0x000fe40007ffe0ff */
[----:B------:R-:W-:-:S02]  /*96b80*/  ISETP.LT.AND P4, PT, R18, c[0x0][0x178], !P1 ;  /* 0x00005e0012007a0c */ /* 0x000fc40004f81270 */
[----:B------:R-:W-:Y:S02]  /*96b90*/  ISETP.LT.AND P1, PT, R26, c[0x0][0x178], !P1 ;  /* 0x00005e001a007a0c */ /* 0x000fe40004f21270 */
[----:B------:R-:W-:Y:S02]  /*96ba0*/  ISETP.GE.AND P3, PT, R14, c[0x0][0x17c], PT ;  /* 0x00005f000e007a0c */ /* 0x000fe40003f66270 */
[----:B------:R-:W-:Y:S02]  /*96bb0*/  IADD3 R16, R3, c[0x0][0x198], RZ ;  /* 0x0000660003107a10 */ /* 0x000fe40007ffe0ff */
[----:B------:R-:W-:Y:S02]  /*96bc0*/  ISETP.LT.AND P6, PT, R18, c[0x0][0x178], !P3 ;  /* 0x00005e0012007a0c */ /* 0x000fe40005fc1270 */
[----:B------:R-:W-:Y:S01]  /*96bd0*/  ISETP.LT.AND P3, PT, R26, c[0x0][0x178], !P3 ;  /* 0x00005e001a007a0c */ /* 0x000fe20005f61270 */
[C---:B------:R-:W-:Y:S01]  /*96be0*/  IMAD.WIDE R12, R16.reuse, 0x2, R6 ;  /* 0x00000002100c7825 */ /* 0x040fe200078e0206 */
[----:B------:R-:W-:-:S03]  /*96bf0*/  IADD3 R3, R16, c[0x0][0x198], RZ ;  /* 0x0000660010037a10 */ /* 0x000fc60007ffe0ff */
[----:B------:R-:W-:Y:S01]  /*96c00*/  IMAD.WIDE R8, R16, 0x2, R4 ;  /* 0x0000000210087825 */ /* 0x000fe200078e0204 */
[----:B------:R0:W-:Y:S04]  /*96c10*/  @P4 STG.E.U16 [R12.64], R0 ;  /* 0x000000000c004986 */ /* 0x0001e8000c101506 */
[----:B------:R1:W-:Y:S01]  /*96c20*/  @P1 STG.E.U16 [R8.64], R10 ;  /* 0x0000000a08001986 */ /* 0x0003e2000c101506 */
[----:B------:R-:W-:Y:S01]  /*96c30*/  IADD3 R14, R28, 0x16a, RZ ;  /* 0x0000016a1c0e7810 */ /* 0x000fe20007ffe0ff */
[----:B0-----:R-:W-:-:S04]  /*96c40*/  IMAD.WIDE R12, R3, 0x2, R6 ;  /* 0x00000002030c7825 */ /* 0x001fc800078e0206 */
[----:B-1----:R-:W-:Y:S01]  /*96c50*/  IMAD.WIDE R8, R3, 0x2, R4 ;  /* 0x0000000203087825 */ /* 0x002fe200078e0204 */
[----:B------:R-:W-:Y:S02]  /*96c60*/  ISETP.LT.AND P1, PT, R18, c[0x0][0x178], !P5 ;  /* 0x00005e0012007a0c */ /* 0x000fe40006f21270 */
[----:B------:R-:W-:Y:S02]  /*96c70*/  ISETP.GE.AND P2, PT, R14, c[0x0][0x17c], PT ;  /* 0x00005f000e007a0c */ /* 0x000fe40003f46270 */
[----:B------:R-:W-:Y:S02]  /*96c80*/  ISETP.LT.AND P5, PT, R26, c[0x0][0x178], !P5 ;  /* 0x00005e001a007a0c */ /* 0x000fe40006fa1270 */
[C---:B------:R-:W-:Y:S02]  /*96c90*/  IADD3 R17, R28.reuse, 0x16b, RZ ;  /* 0x0000016b1c117810 */ /* 0x040fe40007ffe0ff */
[----:B------:R-:W-:Y:S02]  /*96ca0*/  IADD3 R16, R28, 0x16d, RZ ;  /* 0x0000016d1c107810 */ /* 0x000fe40007ffe0ff */
[----:B------:R-:W-:-:S02]  /*96cb0*/  ISETP.GE.AND P0, PT, R17, c[0x0][0x17c], PT ;  /* 0x00005f0011007a0c */ /* 0x000fc40003f06270 */
[----:B--2---:R-:W-:Y:S01]  /*96cc0*/  PRMT R0, R23, 0x7632, R0 ;  /* 0x0000763217007816 */ /* 0x004fe20000000000 */
[----:B------:R0:W-:Y:S01]  /*96cd0*/  @P6 STG.E.U16 [R12.64], R23 ;  /* 0x000000170c006986 */ /* 0x0001e2000c101506 */
[----:B---3--:R-:W-:-:S03]  /*96ce0*/  PRMT R10, R24, 0x7632, R10 ;  /* 0x00007632180a7816 */ /* 0x008fc6000000000a */
[----:B------:R1:W-:Y:S01]  /*96cf0*/  @P3 STG.E.U16 [R8.64], R24 ;  /* 0x0000001808003986 */ /* 0x0003e2000c101506 */
[----:B------:R-:W-:-:S03]  /*96d00*/  ISETP.LT.AND P3, PT, R18, c[0x0][0x178], !P2 ;  /* 0x00005e0012007a0c */ /* 0x000fc60005761270 */
        /* <DEDUP_REMOVED lines=10> */
[----:B------:R1:W-:Y:S03]  /*96db0*/  @P5 STG.E.U16 [R12.64], R10 ;  /* 0x0000000a0c005986 */ /* 0x0003e6000c101506 */
[----:B0-----:R-:W-:Y:S01]  /*96dc0*/  IMAD.WIDE R8, R3, 0x2, R4 ;  /* 0x0000000203087825 */ /* 0x001fe200078e0204 */
[----:B----4-:R-:W-:Y:S01]  /*96dd0*/  @P3 STG.E.U16 [R16.64], R22 ;  /* 0x0000001610003986 */ /* 0x010fe2000c101506 */
[----:B-1----:R-:W-:-:S03]  /*96de0*/  PRMT R10, R25, 0x7632, R10 ;  /* 0x00007632190a7816 */ /* 0x002fc6000000000a */
[----:B------:R0:W-:Y:S04]  /*96df0*/  @P2 STG.E.U16 [R8.64], R25 ;  /* 0x0000001908002986 */ /* 0x0001e8000c101506 */
[----:B0-----:R-:W4:Y:S01]  /*96e00*/  LDL.LU R25, [R1+0x55c] ;  /* 0x00055c0001197983 */ /* 0x001f220000300800 */
[----:B------:R-:W-:Y:S02]  /*96e10*/  IADD3 R14, R28, 0x16c, RZ ;  /* 0x0000016c1c0e7810 */ /* 0x000fe40007ffe0ff */
[----:B------:R-:W-:Y:S02]  /*96e20*/  ISETP.LT.AND P3, PT, R18, c[0x0][0x178], !P0 ;  /* 0x00005e0012007a0c */ /* 0x000fe40004761270 */
[----:B------:R-:W-:Y:S02]  /*96e30*/  ISETP.LT.AND P0, PT, R26, c[0x0][0x178], !P0 ;  /* 0x00005e001a007a0c */ /* 0x000fe40004701270 */
[----:B------:R-:W-:-:S02]  /*96e40*/  ISETP.GE.AND P4, PT, R14, c[0x0][0x17c], PT ;  /* 0x00005f000e007a0c */ /* 0x000fc40003f86270 */
[----:B------:R-:W-:Y:S02]  /*96e50*/  IADD3 R16, R3, c[0x0][0x198], RZ ;  /* 0x0000660003107a10 */ /* 0x000fe40007ffe0ff */
[----:B------:R-:W-:Y:S02]  /*96e60*/  ISETP.LT.AND P5, PT, R18, c[0x0][0x178], !P4 ;  /* 0x00005e0012007a0c */ /* 0x000fe400067a1270 */
[----:B------:R-:W-:Y:S01]  /*96e70*/  ISETP.LT.AND P4, PT, R26, c[0x0][0x178], !P4 ;  /* 0x00005e001a007a0c */ /* 0x000fe20006781270 */
[----:B------:R-:W-:Y:S01]  /*96e80*/  IMAD.WIDE R12, R16, 0x2, R6 ;  /* 0x00000002100c7825 */ /* 0x000fe200078e0206 */
[----:B------:R-:W-:Y:S02]  /*96e90*/  PRMT R0, R22, 0x7632, R0 ;  /* 0x0000763216007816 */ /* 0x000fe40000000000 */
[C---:B------:R-:W-:Y:S01]  /*96ea0*/  IADD3 R3, R16.reuse, c[0x0][0x198], RZ ;  /* 0x0000660010037a10 */ /* 0x040fe20007ffe0ff */
[----:B------:R-:W-:Y:S01]  /*96eb0*/  IMAD.WIDE R8, R16, 0x2, R4 ;  /* 0x0000000210087825 */ /* 0x000fe200078e0204 */
[----:B------:R-:W-:Y:S01]  /*96ec0*/  IADD3 R14, R28, 0x16e, RZ ;  /* 0x0000016e1c0e7810 */ /* 0x000fe20007ffe0ff */
[----:B------:R0:W-:Y:S04]  /*96ed0*/  @P3 STG.E.U16 [R12.64], R0 ;  /* 0x000000000c003986 */ /* 0x0001e8000c101506 */
[----:B------:R1:W-:Y:S04]  /*96ee0*/  @P0 STG.E.U16 [R8.64], R10 ;  /* 0x0000000a08000986 */ /* 0x0003e8000c101506 */
[----:B------:R-:W4:Y:S01]  /*96ef0*/  LDL.LU R22, [R1+0x56c] ;  /* 0x00056c0001167983 */ /* 0x000f220000300800 */
[----:B0-----:R-:W-:-:S04]  /*96f00*/  IMAD.WIDE R12, R3, 0x2, R6 ;  /* 0x00000002030c7825 */ /* 0x001fc800078e0206 */
[----:B-1----:R-:W-:Y:S01]  /*96f10*/  IMAD.WIDE R8, R3, 0x2, R4 ;  /* 0x0000000203087825 */ /* 0x002fe200078e0204 */
[----:B------:R-:W-:Y:S02]  /*96f20*/  ISETP.GE.AND P1, PT, R14, c[0x0][0x17c], PT ;  /* 0x00005f000e007a0c */ /* 0x000fe40003f26270 */
[----:B------:R-:W-:Y:S02]  /*96f30*/  ISETP.LT.AND P0, PT, R18, c[0x0][0x178], !P6 ;  /* 0x00005e0012007a0c */ /* 0x000fe40007701270 */
[----:B------:R-:W-:Y:S02]  /*96f40*/  ISETP.LT.AND P6, PT, R26, c[0x0][0x178], !P6 ;  /* 0x00005e001a007a0c */ /* 0x000fe400077c1270 */
[C---:B------:R-:W-:Y:S02]  /*96f50*/  IADD3 R17, R28.reuse, 0x16f, RZ ;  /* 0x0000016f1c117810 */ /* 0x040fe40007ffe0ff */
[----:B------:R-:W-:Y:S02]  /*96f60*/  IADD3 R16, R28, 0x171, RZ ;  /* 0x000001711c107810 */ /* 0x000fe40007ffe0ff */
[----:B------:R-:W-:Y:S01]  /*96f70*/  ISETP.GE.AND P2, PT, R17, c[0x0][0x17c], PT ;  /* 0x00005f0011007a0c */ /* 0x000fe20003f46270 */
[----:B--2---:R0:W-:Y:S01]  /*96f80*/  @P5 STG.E.U16 [R12.64], R23 ;  /* 0x000000170c005986 */ /* 0x0041e2000c101506 */
[----:B---3--:R-:W-:-:S03]  /*96f90*/  PRMT R10, R24, 0x7632, R10 ;  /* 0x00007632180a7816 */ /* 0x008fc6000000000a */
[----:B------:R1:W-:Y:S01]  /*96fa0*/  @P4 STG.E.U16 [R8.64], R24 ;  /* 0x0000001808004986 */ /* 0x0003e2000c101506 */
[----:B------:R-:W-:Y:S02]  /*96fb0*/  ISETP.LT.AND P4, PT, R18, c[0x0][0x178], !P1 ;  /* 0x00005e0012007a0c */ /* 0x000fe40004f81270 */
[----:B0-----:R-:W-:Y:S01]  /*96fc0*/  IADD3 R12, R3, c[0x0][0x198], RZ ;  /* 0x00006600030c7a10 */ /* 0x001fe20007ffe0ff */
[----:B-1----:R-:W2:Y:S03]  /*96fd0*/  LDL.LU R24, [R1+0x4fc] ;  /* 0x0004fc0001187983 */ /* 0x002ea60000300800 */
[C---:B------:R-:W-:Y:S01]  /*96fe0*/  IADD3 R3, R12.reuse, c[0x0][0x198], RZ ;  /* 0x000066000c037a10 */ /* 0x040fe20007ffe0ff */
[----:B------:R-:W-:Y:S01]  /*96ff0*/  IMAD.WIDE R8, R12, 0x2, R6 ;  /* 0x000000020c087825 */ /* 0x000fe200078e0206 */
[----:B------:R-:W-:Y:S02]  /*97000*/  PRMT R0, R23, 0x7632, R0 ;  /* 0x0000763217007816 */ /* 0x000fe40000000000 */
[----:B------:R-:W-:Y:S01]  /*97010*/  ISETP.GE.AND P5, PT, R16, c[0x0][0x17c], PT ;  /* 0x00005f0010007a0c */ /* 0x000fe20003fa6270 */
[----:B------:R-:W-:Y:S01]  /*97020*/  IMAD.WIDE R12, R12, 0x2, R4 ;  /* 0x000000020c0c7825 */ /* 0x000fe200078e0204 */
[----:B------:R-:W3:Y:S03]  /*97030*/  LDL.LU R23, [R1+0x57c] ;  /* 0x00057c0001177983 */ /* 0x000ee60000300800 */
[----:B------:R-:W-:Y:S01]  /*97040*/  IMAD.WIDE R16, R3, 0x2, R6 ;  /* 0x0000000203107825 */ /* 0x000fe200078e0206 */
[----:B------:R4:W-:Y:S04]  /*97050*/  @P0 STG.E.U16 [R8.64], R0 ;  /* 0x0000000008000986 */ /* 0x0009e8000c101506 */
[----:B------:R-:W-:Y:S01]  /*97060*/  @P6 STG.E.U16 [R12.64], R10 ;  /* 0x0000000a0c006986 */ /* 0x000fe2000c101506 */
[----:B----4-:R-:W-:-:S03]  /*97070*/  PRMT R0, R25, 0x7632, R0 ;  /* 0x0000763219007816 */ /* 0x010fc60000000000 */
[----:B------:R0:W-:Y:S04]  /*97080*/  @P4 STG.E.U16 [R16.64], R25 ;  /* 0x0000001910004986 */ /* 0x0001e8000c101506 */
[----:B0-----:R-:W4:Y:S01]  /*97090*/  LDL.LU R25, [R1+0x49c] ;  /* 0x00049c0001197983 */ /* 0x001f220000300800 */
[----:B------:R-:W-:Y:S02]  /*970a0*/  ISETP.LT.AND P1, PT, R26, c[0x0][0x178], !P1 ;  /* 0x00005e001a007a0c */ /* 0x000fe40004f21270 */
[----:B------:R-:W-:Y:S02]  /*970b0*/  IADD3 R14, R28, 0x170, RZ ;  /* 0x000001701c0e7810 */ /* 0x000fe40007ffe0ff */
[----:B------:R-:W-:Y:S02]  /*970c0*/  ISETP.LT.AND P4, PT, R18, c[0x0][0x178], !P2 ;  /* 0x00005e0012007a0c */ /* 0x000fe40005781270 */
[----:B------:R-:W-:Y:S01]  /*970d0*/  ISETP.LT.AND P2, PT, R26, c[0x0][0x178], !P2 ;  /* 0x00005e001a007a0c */ /* 0x000fe20005741270 */
[----:B------:R-:W-:Y:S01]  /*970e0*/  IMAD.WIDE R8, R3, 0x2, R4 ;  /* 0x0000000203087825 */ /* 0x000fe200078e0204 */
[----:B------:R-:W-:-:S02]  /*970f0*/  ISETP.GE.AND P3, PT, R14, c[0x0][0x17c], PT ;  /* 0x00005f000e007a0c */ /* 0x000fc40003f66270 */
[----:B------:R-:W-:Y:S02]  /*97100*/  IADD3 R16, R3, c[0x0][0x198], RZ ;  /* 0x0000660003107a10 */ /* 0x000fe40007ffe0ff */
[----:B------:R-:W-:Y:S01]  /*97110*/  ISETP.LT.AND P6, PT, R18, c[0x0][0x178], !P3 ;  /* 0x00005e0012007a0c */ /* 0x000fe20005fc1270 */
[----:B------:R0:W-:Y:S01]  /*97120*/  @P1 STG.E.U16 [R8.64], R15 ;  /* 0x0000000f08001986 */ /* 0x0001e2000c101506 */
[----:B------:R-:W-:Y:S01]  /*97130*/  ISETP.LT.AND P3, PT, R26, c[0x0][0x178], !P3 ;  /* 0x00005e001a007a0c */ /* 0x000fe20005f61270 */
[C---:B------:R-:W-:Y:S01]  /*97140*/  IMAD.WIDE R12, R16.reuse, 0x2, R6 ;  /* 0x00000002100c7825 */ /* 0x040fe200078e0206 */
[----:B------:R-:W-:Y:S02]  /*97150*/  PRMT R10, R15, 0x7632, R10 ;  /* 0x000076320f0a7816 */ /* 0x000fe4000000000a */
[C---:B------:R-:W-:Y:S02]  /*97160*/  IADD3 R3, R16.reuse, c[0x0][0x198], RZ ;  /* 0x0000660010037a10 */ /* 0x040fe40007ffe0ff */
[----:B------:R1:W-:Y:S01]  /*97170*/  @P4 STG.E.U16 [R12.64], R0 ;  /* 0x000000000c004986 */ /* 0x0003e2000c101506 */
[----:B0-----:R-:W-:Y:S01]  /*97180*/  IMAD.WIDE R8, R16, 0x2, R4 ;  /* 0x0000000210087825 */ /* 0x001fe200078e0204 */
[----:B------:R-:W-:-:S04]  /*97190*/  IADD3 R14, R28, 0x172, RZ ;  /* 0x000001721c0e7810 */ /* 0x000fc80007ffe0ff */
[----:B------:R0:W-:Y:S01]  /*971a0*/  @P2 STG.E.U16 [R8.64], R10 ;  /* 0x0000000a08002986 */ /* 0x0001e2000c101506 */
[----:B-1----:R-:W-:Y:S01]  /*971b0*/  IMAD.WIDE R12, R3, 0x2, R6 ;  /* 0x00000002030c7825 */ /* 0x002fe200078e0206 */
[----:B------:R-:W-:-:S04]  /*971c0*/  ISETP.LT.AND P2, PT, R18, c[0x0][0x178], !P5 ;  /* 0x00005e0012007a0c */ /* 0x000fc80006f41270 */
[----:B------:R1:W-:Y:S01]  /*971d0*/  @P6 STG.E.U16 [R12.64], R22 ;  /* 0x000000160c006986 */ /* 0x0003e2000c101506 */
[C---:B0-----:R-:W-:Y:S01]  /*971e0*/  IMAD.WIDE R8, R3.reuse, 0x2, R4 ;  /* 0x0000000203087825 */ /* 0x041fe200078e0204 */
[----:B------:R-:W-:Y:S02]  /*971f0*/  ISETP.GE.AND P0, PT, R14, c[0x0][0x17c], PT ;  /* 0x00005f000e007a0c */ /* 0x000fe40003f06270 */
[----:B------:R-:W-:Y:S02]  /*97200*/  IADD3 R14, R28, 0x174, RZ ;  /* 0x000001741c0e7810 */ /* 0x000fe40007ffe0ff */
[----:B------:R-:W-:Y:S02]  /*97210*/  ISETP.LT.AND P5, PT, R26, c[0x0][0x178], !P5 ;  /* 0x00005e001a007a0c */ /* 0x000fe40006fa1270 */
[----:B-1----:R-:W-:Y:S02]  /*97220*/  IADD3 R12, R3, c[0x0][0x198], RZ ;  /* 0x00006600030c7a10 */ /* 0x002fe40007ffe0ff */
[----:B------:R-:W-:-:S02]  /*97230*/  ISETP.GE.AND P4, PT, R14, c[0x0][0x17c], PT ;  /* 0x00005f000e007a0c */ /* 0x000fc40003f86270 */
[----:B------:R-:W-:Y:S02]  /*97240*/  IADD3 R15, R28, 0x173, RZ ;  /* 0x000001731c0f7810 */ /* 0x000fe40007ffe0ff */
[----:B------:R-:W-:Y:S02]  /*97250*/  PRMT R0, R22, 0x7632, R0 ;  /* 0x0000763216007816 */ /* 0x000fe40000000000 */
[----:B------:R-:W-:Y:S02]  /*97260*/  IADD3 R14, R28, 0x175, RZ ;  /* 0x000001751c0e7810 */ /* 0x000fe40007ffe0ff */
[----:B------:R-:W-:Y:S02]  /*97270*/  IADD3 R3, R12, c[0x0][0x198], RZ ;  /* 0x000066000c037a10 */ /* 0x000fe40007ffe0ff */
[----:B------:R-:W-:Y:S02]  /*97280*/  ISETP.GE.AND P1, PT, R15, c[0x0][0x17c], PT ;  /* 0x00005f000f007a0c */ /* 0x000fe40003f26270 */
[----:B------:R-:W-:Y:S01]  /*97290*/  ISETP.GE.AND P6, PT, R14, c[0x0][0x17c], PT ;  /* 0x00005f000e007a0c */ /* 0x000fe20003fc6270 */
[----:B------:R-:W-:Y:S01]  /*972a0*/  IMAD.WIDE R14, R3, 0x2, R6 ;  /* 0x00000002030e7825 */ /* 0x000fe200078e0206 */
[----:B--2---:R-:W-:Y:S01]  /*972b0*/  PRMT R10, R24, 0x7632, R10 ;  /* 0x00007632180a7816 */ /* 0x004fe2000000000a */
[----:B------:R0:W-:Y:S01]  /*972c0*/  @P3 STG.E.U16 [R8.64], R24 ;  /* 0x0000001808003986 */ /* 0x0001e2000c101506 */
[----:B------:R-:W-:-:S02]  /*972d0*/  ISETP.LT.AND P3, PT, R18, c[0x0][0x178], !P0 ;  /* 0x00005e0012007a0c */ /* 0x000fc40004761270 */
[----:B------:R-:W-:Y:S01]  /*972e0*/  ISETP.LT.AND P0, PT, R26, c[0x0][0x178], !P0 ;  /* 0x00005e001a007a0c */ /* 0x000fe20004701270 */
[----:B0-----:R-:W2:Y:S01]  /*972f0*/  LDL.LU R24, [R1+0x58c] ;  /* 0x00058c0001187983 */ /* 0x001ea20000300800 */
[----:B------:R-:W-:-:S04]  /*97300*/  IMAD.WIDE R8, R12, 0x2, R6 ;  /* 0x000000020c087825 */ /* 0x000fc800078e0206 */
[--C-:B------:R-:W-:Y:S01]  /*97310*/  IMAD.WIDE R12, R12, 0x2, R4.reuse ;  /* 0x000000020c0c7825 */ /* 0x100fe200078e0204 */
[----:B------:R0:W-:Y:S04]  /*97320*/  @P2 STG.E.U16 [R8.64], R0 ;  /* 0x0000000008002986 */ /* 0x0001e8000c101506 */
[----:B------:R4:W-:Y:S04]  /*97330*/  @P5 STG.E.U16 [R12.64], R10 ;  /* 0x0000000a0c005986 */ /* 0x0009e8000c101506 */
[----:B---3--:R-:W-:Y:S01]  /*97340*/  @P3 STG.E.U16 [R14.64], R23 ;  /* 0x000000170e003986 */ /* 0x008fe2000c101506 */
[----:B0-----:R-:W-:Y:S01]  /*97350*/  IMAD.WIDE R8, R3, 0x2, R4 ;  /* 0x0000000203087825 */ /* 0x001fe200078e0204 */
[----:B----4-:R-:W-:-:S04]  /*97360*/  PRMT R10, R25, 0x7632, R10 ;  /* 0x00007632190a7816 */ /* 0x010fc8000000000a */
[----:B------:R0:W-:Y:S04]  /*97370*/  @P0 STG.E.U16 [R8.64], R25 ;  /* 0x0000001908000986 */ /* 0x0001e8000c101506 */
[----:B0-----:R-:W3:Y:S01]  /*97380*/  LDL.LU R25, [R1+0x59c] ;  /* 0x00059c0001197983 */ /* 0x001ee20000300800 */
        /* <DEDUP_REMOVED lines=9> */
[----:B------:R0:W-:Y:S04]  /*97420*/  @P3 STG.E.U16 [R12.64], R0 ;  /* 0x000000000c003986 */ /* 0x0001e8000c101506 */
[----:B------:R1:W-:Y:S01]  /*97430*/  @P1 STG.E.U16 [R8.64], R10 ;  /* 0x0000000a08001986 */ /* 0x0003e2000c101506 */
[----:B------:R-:W-:Y:S01]  /*97440*/  IADD3 R16, R28, 0x176, RZ ;  /* 0x000001761c107810 */ /* 0x000fe20007ffe0ff */
[----:B0-----:R-:W-:-:S04]  /*97450*/  IMAD.WIDE R12, R3, 0x2, R6 ;  /* 0x00000002030c7825 */ /* 0x001fc800078e0206 */
[----:B-1----:R-:W-:Y:S01]  /*97460*/  IMAD.WIDE R8, R3, 0x2, R4 ;  /* 0x0000000203087825 */ /* 0x002fe200078e0204 */
[----:B------:R-:W-:Y:S02]  /*97470*/  PRMT R10, R27, 0x7632, R10 ;  /* 0x000076321b0a7816 */ /* 0x000fe4000000000a */
[----:B------:R-:W-:Y:S02]  /*97480*/  ISETP.GE.AND P2, PT, R16, c[0x0][0x17c], PT ;  /* 0x00005f0010007a0c */ /* 0x000fe40003f46270 */
[----:B------:R-:W-:Y:S02]  /*97490*/  IADD3 R14, R28, 0x178, RZ ;  /* 0x000001781c0e7810 */ /* 0x000fe40007ffe0ff */
[----:B------:R-:W-:Y:S02]  /*974a0*/  ISETP.LT.AND P1, PT, R18, c[0x0][0x178], !P6 ;  /* 0x00005e0012007a0c */ /* 0x000fe40007721270 */
[----:B------:R-:W-:Y:S02]  /*974b0*/  ISETP.LT.AND P6, PT, R26, c[0x0][0x178], !P6 ;  /* 0x00005e001a007a0c */ /* 0x000fe400077c1270 */
[----:B------:R-:W-:-:S02]  /*974c0*/  ISETP.GE.AND P3, PT, R14, c[0x0][0x17c], PT ;  /* 0x00005f000e007a0c */ /* 0x000fc40003f66270 */
[----:B------:R-:W-:Y:S01]  /*974d0*/  IADD3 R14, R28, 0x179, RZ ;  /* 0x000001791c0e7810 */ /* 0x000fe20007ffe0ff */
[----:B--2---:R0:W-:Y:S04]  /*974e0*/  @P5 STG.E.U16 [R12.64], R24 ;  /* 0x000000180c005986 */ /* 0x0041e8000c101506 */
[----:B------:R1:W-:Y:S01]  /*974f0*/  @P4 STG.E.U16 [R8.64], R27 ;  /* 0x0000001b08004986 */ /* 0x0003e2000c101506 */
[----:B------:R-:W-:Y:S02]  /*97500*/  PRMT R0, R24, 0x7632, R0 ;  /* 0x0000763218007816 */ /* 0x000fe40000000000 */
[----:B------:R-:W-:Y:S02]  /*97510*/  ISETP.LT.AND P4, PT, R18, c[0x0][0x178], !P2 ;  /* 0x00005e0012007a0c */ /* 0x000fe40005781270 */
[----:B0-----:R-:W-:Y:S01]  /*97520*/  IADD3 R12, R3, c[0x0][0x198], RZ ;  /* 0x00006600030c7a10 */ /* 0x001fe20007ffe0ff */
[----:B-1----:R-:W2:Y:S04]  /*97530*/  LDL.LU R27, [R1+0x23d0] ;  /* 0x0023d000011b7983 */ /* 0x002ea80000300800 */
[----:B------:R-:W4:Y:S01]  /*97540*/  LDL.LU R23, [R1+0x5cc] ;  /* 0x0005cc0001177983 */ /* 0x000f220000300800 */
[----:B------:R-:W-:-:S03]  /*97550*/  IADD3 R3, R12, c[0x0][0x198], RZ ;  /* 0x000066000c037a10 */ /* 0x000fc60007ffe0ff */
[----:B------:R-:W2:Y:S01]  /*97560*/  LDL.LU R24, [R1+0x4dc] ;  /* 0x0004dc0001187983 */ /* 0x000ea20000300800 */
[----:B------:R-:W-:Y:S01]  /*97570*/  IMAD.WIDE R8, R12, 0x2, R6 ;  /* 0x000000020c087825 */ /* 0x000fe200078e0206 */
[----:B------:R-:W-:-:S03]  /*97580*/  ISETP.GE.AND P5, PT, R14, c[0x0][0x17c], PT ;  /* 0x00005f000e007a0c */ /* 0x000fc60003fa6270 */
[----:B------:R-:W-:Y:S01]  /*97590*/  IMAD.WIDE R12, R12, 0x2, R4 ;  /* 0x000000020c0c7825 */ /* 0x000fe200078e0204 */
[----:B------:R3:W-:Y:S03]  /*975a0*/  @P1 STG.E.U16 [R8.64], R0 ;  /* 0x0000000008001986 */ /* 0x0007e6000c101506 */
[----:B------:R-:W-:Y:S01]  /*975b0*/  IMAD.WIDE R14, R3, 0x2, R6 ;  /* 0x00000002030e7825 */ /* 0x000fe200078e0206 */
[----:B------:R-:W-:Y:S01]  /*975c0*/  @P6 STG.E.U16 [R12.64], R10 ;  /* 0x0000000a0c006986 */ /* 0x000fe2000c101506 */
[----:B---3--:R-:W-:-:S03]  /*975d0*/  PRMT R0, R25, 0x7632, R0 ;  /* 0x0000763219007816 */ /* 0x008fc60000000000 */
[----:B------:R0:W-:Y:S04]  /*975e0*/  @P4 STG.E.U16 [R14.64], R25 ;  /* 0x000000190e004986 */ /* 0x0001e8000c101506 */
[----:B0-----:R-:W3:Y:S01]  /*975f0*/  LDL.LU R25, [R1+0x5bc] ;  /* 0x0005bc0001197983 */ /* 0x001ee20000300800 */
[----:B------:R-:W-:Y:S02]  /*97600*/  IADD3 R16, R28, 0x177, RZ ;  /* 0x000001771c107810 */ /* 0x000fe40007ffe0ff */
[----:B------:R-:W-:Y:S01]  /*97610*/  ISETP.LT.AND P2, PT, R26, c[0x0][0x178], !P2 ;  /* 0x00005e001a007a0c */ /* 0x000fe20005741270 */
[----:B------:R-:W-:Y:S01]  /*97620*/  IMAD.WIDE R8, R3, 0x2, R4 ;  /* 0x0000000203087825 */ /* 0x000fe200078e0204 */
[----:B------:R-:W-:Y:S01]  /*97630*/  ISETP.GE.AND P0, PT, R16, c[0x0][0x17c], PT ;  /* 0x00005f0010007a0c */ /* 0x000fe20003f06270 */
[----:B------:R-:W3:Y:S03]  /*97640*/  LDL.LU R22, [R1+0x52c] ;  /* 0x00052c0001167983 */ /* 0x000ee60000300800 */
[----:B------:R-:W-:-:S02]  /*97650*/  ISETP.LT.AND P4, PT, R18, c[0x0][0x178], !P0 ;  /* 0x00005e0012007a0c */ /* 0x000fc40004781270 */
[----:B------:R-:W-:Y:S02]  /*97660*/  ISETP.LT.AND P0, PT, R26, c[0x0][0x178], !P0 ;  /* 0x00005e001a007a0c */ /* 0x000fe40004701270 */
[----:B------:R-:W-:Y:S02]  /*97670*/  IADD3 R13, R3, c[0x0][0x198], RZ ;  /* 0x00006600030d7a10 */ /* 0x000fe40007ffe0ff */
[----:B------:R-:W-:Y:S01]  /*97680*/  ISETP.LT.AND P6, PT, R18, c[0x0][0x178], !P3 ;  /* 0x00005e0012007a0c */ /* 0x000fe20005fc1270 */
[----:B------:R0:W-:Y:S01]  /*97690*/  @P2 STG.E.U16 [R8.64], R11 ;  /* 0x0000000b08002986 */ /* 0x0001e2000c101506 */
[----:B------:R-:W-:Y:S02]  /*976a0*/  PRMT R12, R11, 0x7632, R12 ;  /* 0x000076320b0c7816 */ /* 0x000fe4000000000c */
[C---:B------:R-:W-:Y:S02]  /*976b0*/  IADD3 R3, R13.reuse, c[0x0][0x198], RZ ;  /* 0x000066000d037a10 */ /* 0x040fe40007ffe0ff */
[----:B------:R-:W-:Y:S01]  /*976c0*/  ISETP.LT.AND P3, PT, R26, c[0x0][0x178], !P3 ;  /* 0x00005e001a007a0c */ /* 0x000fe20005f61270 */
[----:B0-----:R-:W-:-:S04]  /*976d0*/  IMAD.WIDE R10, R13, 0x2, R6 ;  /* 0x000000020d0a7825 */ /* 0x001fc800078e0206 */
[----:B------:R-:W-:Y:S01]  /*976e0*/  IMAD.WIDE R8, R13, 0x2, R4 ;  /* 0x000000020d087825 */ /* 0x000fe200078e0204 */
[----:B------:R0:W-:Y:S01]  /*976f0*/  @P4 STG.E.U16 [R10.64], R0 ;  /* 0x000000000a004986 */ /* 0x0001e2000c101506 */
[----:B------:R-:W-:-:S03]  /*97700*/  IADD3 R16, R28, 0x17a, RZ ;  /* 0x0000017a1c107810 */ /* 0x000fc60007ffe0ff */
[----:B------:R1:W-:Y:S01]  /*97710*/  @P0 STG.E.U16 [R8.64], R12 ;  /* 0x0000000c08000986 */ /* 0x0003e2000c101506 */
[----:B------:R-:W-:Y:S01]  /*97720*/  ISETP.LT.AND P0, PT, R18, c[0x0][0x178], !P5 ;  /* 0x00005e0012007a0c */ /* 0x000fe20006f01270 */
[----:B0-----:R-:W-:Y:S01]  /*97730*/  IMAD.WIDE R10, R3, 0x2, R6 ;  /* 0x00000002030a7825 */ /* 0x001fe200078e0206 */
[----:B------:R-:W-:-:S03]  /*97740*/  ISETP.GE.AND P1, PT, R16, c[0x0][0x17c], PT ;  /* 0x00005f0010007a0c */ /* 0x000fc60003f26270 */
[----:B-1----:R-:W-:Y:S01]  /*97750*/  IMAD.WIDE R8, R3, 0x2, R4 ;  /* 0x0000000203087825 */ /* 0x002fe200078e0204 */
[----:B------:R-:W-:Y:S02]  /*97760*/  IADD3 R0, R28, 0x17d, RZ ;  /* 0x0000017d1c007810 */ /* 0x000fe40007ffe0ff */
[----:B------:R-:W-:Y:S02]  /*97770*/  ISETP.LT.AND P5, PT, R26, c[0x0][0x178], !P5 ;  /* 0x00005e001a007a0c */ /* 0x000fe40006fa1270 */
[C---:B------:R-:W-:Y:S02]  /*97780*/  IADD3 R14, R28.reuse, 0x17b, RZ ;  /* 0x0000017b1c0e7810 */ /* 0x040fe40007ffe0ff */
[----:B------:R-:W-:Y:S02]  /*97790*/  IADD3 R12, R28, 0x17e, RZ ;  /* 0x0000017e1c0c7810 */ /* 0x000fe40007ffe0ff */
[----:B------:R-:W-:Y:S02]  /*977a0*/  ISETP.GE.AND P2, PT, R14, c[0x0][0x17c], PT ;  /* 0x00005f000e007a0c */ /* 0x000fe40003f46270 */
[----:B------:R-:W-:Y:S01]  /*977b0*/  IADD3 R14, R28, 0x17f, RZ ;  /* 0x0000017f1c0e7810 */ /* 0x000fe20007ffe0ff */
[----:B----4-:R0:W-:Y:S01]  /*977c0*/  @P6 STG.E.U16 [R10.64], R23 ;  /* 0x000000170a006986 */ /* 0x0101e2000c101506 */
[----:B------:R-:W-:-:S03]  /*977d0*/  ISETP.GE.AND P6, PT, R0, c[0x0][0x17c], PT ;  /* 0x00005f0000007a0c */ /* 0x000fc60003fc6270 */
[----:B--2---:R1:W-:Y:S01]  /*977e0*/  @P3 STG.E.U16 [R8.64], R24 ;  /* 0x0000001808003986 */ /* 0x0043e2000c101506 */
[----:B------:R-:W-:Y:S02]  /*977f0*/  ISETP.LT.AND P3, PT, R18, c[0x0][0x178], !P1 ;  /* 0x00005e0012007a0c */ /* 0x000fe40004f61270 */
[----:B------:R-:W-:Y:S02]  /*97800*/  ISETP.LT.AND P1, PT, R26, c[0x0][0x178], !P1 ;  /* 0x00005e001a007a0c */ /* 0x000fe40004f21270 */
[----:B0-----:R-:W-:Y:S02]  /*97810*/  IADD3 R10, R3, c[0x0][0x198], RZ ;  /* 0x00006600030a7a10 */ /* 0x001fe40007ffe0ff */
[----:B------:R-:W-:-:S03]  /*97820*/  PRMT R11, R23, 0x7632, R11 ;  /* 0x00007632170b7816 */ /* 0x000fc6000000000b */
[C---:B-1----:R-:W-:Y:S01]  /*97830*/  IMAD.WIDE R8, R10.reuse, 0x2, R6 ;  /* 0x000000020a087825 */ /* 0x042fe200078e0206 */
[----:B------:R-:W-:Y:S02]  /*97840*/  IADD3 R0, R10, c[0x0][0x198], RZ ;  /* 0x000066000a007a10 */ /* 0x000fe40007ffe0ff */
[----:B------:R-:W-:Y:S02]  /*97850*/  PRMT R3, R24, 0x7632, R3 ;  /* 0x0000763218037816 */ /* 0x000fe40000000003 */
[----:B------:R0:W-:Y:S01]  /*97860*/  @P0 STG.E.U16 [R8.64], R11 ;  /* 0x0000000b08000986 */ /* 0x0001e2000c101506 */
[----:B------:R-:W-:Y:S01]  /*97870*/  ISETP.GE.AND P0, PT, R12, c[0x0][0x17c], PT ;  /* 0x00005f000c007a0c */ /* 0x000fe20003f06270 */
[----:B------:R-:W-:-:S04]  /*97880*/  IMAD.WIDE R12, R0, 0x2, R4 ;  /* 0x00000002000c7825 */ /* 0x000fc800078e0204 */
[----:B0-----:R-:W-:-:S04]  /*97890*/  IMAD.WIDE R8, R10, 0x2, R4 ;  /* 0x000000020a087825 */ /* 0x001fc800078e0204 */
[----:B------:R-:W-:Y:S01]  /*978a0*/  IMAD.WIDE R10, R0, 0x2, R6 ;  /* 0x00000002000a7825 */ /* 0x000fe200078e0206 */
[----:B------:R-:W-:Y:S01]  /*978b0*/  @P5 STG.E.U16 [R8.64], R3 ;  /* 0x0000000308005986 */ /* 0x000fe2000c101506 */
[----:B------:R-:W-:Y:S02]  /*978c0*/  ISETP.GE.AND P5, PT, R14, c[0x0][0x17c], PT ;  /* 0x00005f000e007a0c */ /* 0x000fe40003fa6270 */
[----:B------:R-:W-:Y:S01]  /*978d0*/  PRMT R14, R27, 0x7632, R14 ;  /* 0x000076321b0e7816 */ /* 0x000fe2000000000e */
[----:B---3--:R-:W-:Y:S04]  /*978e0*/  @P3 STG.E.U16 [R10.64], R25 ;  /* 0x000000190a003986 */ /* 0x008fe8000c101506 */
[----:B------:R0:W-:Y:S04]  /*978f0*/  @P1 STG.E.U16 [R12.64], R27 ;  /* 0x0000001b0c001986 */ /* 0x0001e8000c101506 */
[----:B0-----:R-:W2:Y:S01]  /*97900*/  LDL.LU R27, [R1+0x23cc] ;  /* 0x0023cc00011b7983 */ /* 0x001ea20000300800 */
[----:B------:R-:W-:-:S02]  /*97910*/  IADD3 R15, R28, 0x17c, RZ ;  /* 0x0000017c1c0f7810 */ /* 0x000fc40007ffe0ff */
[----:B------:R-:W-:Y:S01]  /*97920*/  ISETP.LT.AND P3, PT, R18, c[0x0][0x178], !P2 ;  /* 0x00005e0012007a0c */ /* 0x000fe20005761270 */
[----:B------:R-:W3:Y:S01]  /*97930*/  LDL.LU R21, [R1+0x5dc] ;  /* 0x0005dc0001157983 */ /* 0x000ee20000300800 */
[----:B------:R-:W-:Y:S02]  /*97940*/  ISETP.GE.AND P4, PT, R15, c[0x0][0x17c], PT ;  /* 0x00005f000f007a0c */ /* 0x000fe40003f86270 */
[----:B------:R-:W-:Y:S01]  /*97950*/  ISETP.LT.AND P2, PT, R26, c[0x0][0x178], !P2 ;  /* 0x00005e001a007a0c */ /* 0x000fe20005741270 */
[----:B------:R-:W4:Y:S01]  /*97960*/  LDL.LU R23, [R1+0x53c] ;  /* 0x00053c0001177983 */ /* 0x000f220000300800 */
[----:B------:R-:W-:Y:S02]  /*97970*/  IADD3 R8, R0, c[0x0][0x198], RZ ;  /* 0x0000660000087a10 */ /* 0x000fe40007ffe0ff */
[----:B------:R-:W-:Y:S02]  /*97980*/  ISETP.LT.AND P1, PT, R18, c[0x0][0x178], !P4 ;  /* 0x00005e0012007a0c */ /* 0x000fe40006721270 */
[C---:B------:R-:W-:Y:S01]  /*97990*/  IADD3 R0, R8.reuse, c[0x0][0x198], RZ ;  /* 0x0000660008007a10 */ /* 0x040fe20007ffe0ff */
[----:B------:R-:W-:Y:S01]  /*979a0*/  IMAD.WIDE R10, R8, 0x2, R6 ;  /* 0x00000002080a7825 */ /* 0x000fe200078e0206 */
[----:B------:R-:W-:-:S03]  /*979b0*/  PRMT R3, R25, 0x7632, R3 ;  /* 0x0000763219037816 */ /* 0x000fc60000000003 */
[----:B------:R-:W-:-:S04]  /*979c0*/  IMAD.WIDE R12, R8, 0x2, R4 ;  /* 0x00000002080c7825 */ /* 0x000fc800078e0204 */
[----:B------:R-:W-:Y:S01]  /*979d0*/  IMAD.WIDE R8, R0, 0x2, R6 ;  /* 0x0000000200087825 */ /* 0x000fe200078e0206 */
[----:B------:R0:W-:Y:S01]  /*979e0*/  @P3 STG.E.U16 [R10.64], R3 ;  /* 0x000000030a003986 */ /* 0x0001e2000c101506 */
[----:B------:R-:W-:-:S03]  /*979f0*/  ISETP.LT.AND P4, PT, R26, c[0x0][0x178], !P4 ;  /* 0x00005e001a007a0c */ /* 0x000fc60006781270 */
[----:B------:R-:W-:Y:S04]  /*97a00*/  @P2 STG.E.U16 [R12.64], R14 ;  /* 0x0000000e0c002986 */ /* 0x000fe8000c101506 */
[----:B--2---:R-:W-:Y:S01]  /*97a10*/  @P1 STG.E.U16 [R8.64], R27 ;  /* 0x0000001b08001986 */ /* 0x004fe2000c101506 */
[----:B------:R-:W-:Y:S02]  /*97a20*/  ISETP.LT.AND P1, PT, R18, c[0x0][0x178], !P6 ;  /* 0x00005e0012007a0c */ /* 0x000fe40007721270 */
[----:B0-----:R-:W-:Y:S02]  /*97a30*/  PRMT R3, R27, 0x7632, R3 ;  /* 0x000076321b037816 */ /* 0x001fe40000000003 */
[----:B------:R-:W-:Y:S02]  /*97a40*/  ISETP.LT.AND P6, PT, R26, c[0x0][0x178], !P6 ;  /* 0x00005e001a007a0c */ /* 0x000fe400077c1270 */
[----:B------:R-:W0:Y:S04]  /*97a50*/  LDS.128 R24, [R2] ;  /* 0x0000000002187984 */ /* 0x000e280000000c00 */
[----:B0-----:R0:W-:Y:S04]  /*97a60*/  STL [R1+0x2380], R25 ;  /* 0x0023801901007387 */ /* 0x0011e80000100800 */
[----:B0-----:R-:W2:Y:S01]  /*97a70*/  LDL R25, [R1+0x1724] ;  /* 0x0017240001197983 */ /* 0x001ea20000100800 */
[C---:B------:R-:W-:Y:S01]  /*97a80*/  IADD3 R11, R0.reuse, c[0x0][0x198], RZ ;  /* 0x00006600000b7a10 */ /* 0x040fe20007ffe0ff */
[----:B------:R-:W-:Y:S01]  /*97a90*/  IMAD.WIDE R8, R0, 0x2, R4 ;  /* 0x0000000200087825 */ /* 0x000fe200078e0204 */
[----:B------:R-:W-:-:S02]  /*97aa0*/  ISETP.LT.AND P2, PT, R18, c[0x0][0x178], !P0 ;  /* 0x00005e0012007a0c */ /* 0x000fc40004741270 */
[----:B------:R-:W-:Y:S01]  /*97ab0*/  IADD3 R15, R28, 0x180, RZ ;  /* 0x000001801c0f7810 */ /* 0x000fe20007ffe0ff */
[C---:B------:R-:W-:Y:S01]  /*97ac0*/  IMAD.WIDE R12, R11.reuse, 0x2, R6 ;  /* 0x000000020b0c7825 */ /* 0x040fe200078e0206 */
[----:B------:R-:W-:Y:S01]  /*97ad0*/  IADD3 R0, R11, c[0x0][0x198], RZ ;  /* 0x000066000b007a10 */ /* 0x000fe20007ffe0ff */
[----:B------:R0:W-:Y:S01]  /*97ae0*/  @P4 STG.E.U16 [R8.64], R22 ;  /* 0x0000001608004986 */ /* 0x0001e2000c101506 */
[----:B------:R-:W-:Y:S02]  /*97af0*/  ISETP.GE.AND P3, PT, R15, c[0x0][0x17c], PT ;  /* 0x00005f000f007a0c */ /* 0x000fe40003f66270 */
[----:B------:R-:W-:Y:S01]  /*97b00*/  PRMT R10, R22, 0x7632, R10 ;  /* 0x00007632160a7816 */ /* 0x000fe2000000000a */
[----:B------:R1:W-:Y:S01]  /*97b10*/  @P1 STG.E.U16 [R12.64], R3 ;  /* 0x000000030c001986 */ /* 0x0003e2000c101506 */
[C---:B------:R-:W-:Y:S02]  /*97b20*/  IADD3 R14, R28.reuse, 0x181, RZ ;  /* 0x000001811c0e7810 */ /* 0x040fe40007ffe0ff */
[----:B------:R-:W-:Y:S01]  /*97b30*/  IADD3 R15, R28, 0x182, RZ ;  /* 0x000001821c0f7810 */ /* 0x000fe20007ffe0ff */
[----:B0-----:R-:W-:-:S04]  /*97b40*/  IMAD.WIDE R8, R11, 0x2, R4 ;  /* 0x000000020b087825 */ /* 0x001fc800078e0204 */
[----:B-1----:R-:W-:Y:S01]  /*97b50*/  IMAD.WIDE R12, R0, 0x2, R6 ;  /* 0x00000002000c7825 */ /* 0x002fe200078e0206 */
[----:B------:R0:W-:Y:S01]  /*97b60*/  @P6 STG.E.U16 [R8.64], R10 ;  /* 0x0000000a08006986 */ /* 0x0001e2000c101506 */
[----:B------:R-:W-:-:S03]  /*97b70*/  ISETP.GE.AND P1, PT, R15, c[0x0][0x17c], PT ;  /* 0x00005f000f007a0c */ /* 0x000fc60003f26270 */
[----:B---3--:R-:W-:Y:S01]  /*97b80*/  @P2 STG.E.U16 [R12.64], R21 ;  /* 0x000000150c002986 */ /* 0x008fe2000c101506 */
[----:B------:R-:W-:-:S03]  /*97b90*/  IADD3 R3, R28, 0x183, RZ ;  /* 0x000001831c037810 */ /* 0x000fc60007ffe0ff */
[----:B------:R-:W-:Y:S04]  /*97ba0*/  STL [R1+0x237c], R26 ;  /* 0x00237c1a01007387 */ /* 0x000fe80000100800 */
[----:B------:R-:W-:Y:S01]  /*97bb0*/  STL [R1+0x2378], R27 ;  /* 0x0023781b01007387 */ /* 0x000fe20000100800 */
[----:B0-----:R-:W-:-:S03]  /*97bc0*/  IMAD.WIDE R8, R0, 0x2, R4 ;  /* 0x0000000200087825 */ /* 0x001fc600078e0204 */
[----:B------:R-:W3:Y:S01]  /*97bd0*/  LDL.LU R22, [R1+0x5e0] ;  /* 0x0005e00001167983 */ /* 0x000ee20000300800 */
[----:B------:R-:W-:Y:S02]  /*97be0*/  ISETP.GE.AND P2, PT, R3, c[0x0][0x17c], PT ;  /* 0x00005f0003007a0c */ /* 0x000fe40003f46270 */
[----:B----4-:R-:W-:Y:S02]  /*97bf0*/  PRMT R3, R23, 0x7632, R3 ;  /* 0x0000763217037816 */ /* 0x010fe40000000003 */
[----:B--2---:R-:W-:Y:S02]  /*97c00*/  ISETP.LT.AND P4, PT, R25, c[0x0][0x178], !P0 ;  /* 0x00005e0019007a0c */ /* 0x004fe40004781270 */
[----:B------:R-:W-:Y:S02]  /*97c10*/  ISETP.GE.AND P0, PT, R14, c[0x0][0x17c], PT ;  /* 0x00005f000e007a0c */ /* 0x000fe40003f06270 */
[----:B------:R-:W0:Y:S09]  /*97c20*/  LDS.128 R12, [R29] ;  /* 0x000000001d0c7984 */ /* 0x000e320000000c00 */
[----:B------:R1:W-:Y:S04]  /*97c30*/  @P4 STG.E.U16 [R8.64], R23 ;  /* 0x0000001708004986 */ /* 0x0003e8000c101506 */
[----:B0-----:R-:W-:Y:S04]  /*97c40*/  STL [R1+0x34], R13 ;  /* 0x0000340d01007387 */ /* 0x001fe80000100800 */
[----:B------:R0:W-:Y:S04]  /*97c50*/  STL.64 [R1+0x38], R14 ;  /* 0x0000380e01007387 */ /* 0x0001e80000100a00 */
[----:B-1----:R-:W2:Y:S01]  /*97c60*/  LDL.LU R23, [R1+0x5f0] ;  /* 0x0005f00001177983 */ /* 0x002ea20000300800 */
[----:B------:R-:W-:-:S02]  /*97c70*/  ISETP.LT.AND P6, PT, R18, c[0x0][0x178], !P5 ;  /* 0x00005e0012007a0c */ /* 0x000fc40006fc1270 */
[----:B------:R-:W-:Y:S02]  /*97c80*/  IADD3 R10, R0, c[0x0][0x198], RZ ;  /* 0x00006600000a7a10 */ /* 0x000fe40007ffe0ff */
[----:B------:R-:W-:Y:S02]  /*97c90*/  ISETP.LT.AND P5, PT, R25, c[0x0][0x178], !P5 ;  /* 0x00005e0019007a0c */ /* 0x000fe40006fa1270 */
[----:B------:R-:W-:Y:S01]  /*97ca0*/  ISETP.LT.AND P4, PT, R18, c[0x0][0x178], !P3 ;  /* 0x00005e0012007a0c */ /* 0x000fe20005f81270 */
[C---:B------:R-:W-:Y:S01]  /*97cb0*/  IMAD.WIDE R8, R10.reuse, 0x2, R6 ;  /* 0x000000020a087825 */ /* 0x040fe200078e0206 */
[----:B------:R-:W-:Y:S02]  /*97cc0*/  PRMT R11, R21, 0x7632, R11 ;  /* 0x00007632150b7816 */ /* 0x000fe4000000000b */
[----:B------:R-:W-:Y:S02]  /*97cd0*/  ISETP.LT.AND P3, PT, R25, c[0x0][0x178], !P3 ;  /* 0x00005e0019007a0c */ /* 0x000fe40005f61270 */
[----:B------:R-:W-:Y:S01]  /*97ce0*/  IADD3 R0, R10, c[0x0][0x198], RZ ;  /* 0x000066000a007a10 */ /* 0x000fe20007ffe0ff */
[----:B------:R1:W-:Y:S01]  /*97cf0*/  @P6 STG.E.U16 [R8.64], R11 ;  /* 0x0000000b08006986 */ /* 0x0003e2000c101506 */
[----:B------:R-:W-:Y:S01]  /*97d00*/  IMAD.MOV.U32 R19, RZ, RZ, R12 ;  /* 0x000000ffff137224 */ /* 0x000fe200078e000c */
[----:B0-----:R-:W-:-:S02]  /*97d10*/  IADD3 R14, R28, 0x184, RZ ;  /* 0x000001841c0e7810 */ /* 0x001fc40007ffe0ff */
[--C-:B------:R-:W-:Y:S02]  /*97d20*/  IMAD.WIDE R12, R0, 0x2, R4.reuse ;  /* 0x00000002000c7825 */ /* 0x100fe400078e0204 */
[----:B------:R-:W-:Y:S02]  /*97d30*/  ISETP.GE.AND P6, PT, R14, c[0x0][0x17c], PT ;  /* 0x00005f000e007a0c */ /* 0x000fe40003fc6270 */
[----:B-1----:R-:W-:-:S04]  /*97d40*/  IMAD.WIDE R8, R10, 0x2, R4 ;  /* 0x000000020a087825 */ /* 0x002fc800078e0204 */
[----:B------:R-:W-:Y:S01]  /*97d50*/  IMAD.WIDE R10, R0, 0x2, R6 ;  /* 0x00000002000a7825 */ /* 0x000fe200078e0206 */
[----:B------:R0:W-:Y:S01]  /*97d60*/  @P5 STG.E.U16 [R8.64], R3 ;  /* 0x0000000308005986 */ /* 0x0001e2000c101506 */
[----:B------:R-:W-:-:S03]  /*97d70*/  PRMT R14, R24, 0x7632, R14 ;  /* 0x00007632180e7816 */ /* 0x000fc6000000000e */
[----:B---3--:R-:W-:Y:S04]  /*97d80*/  @P4 STG.E.U16 [R10.64], R22 ;  /* 0x000000160a004986 */ /* 0x008fe8000c101506 */
[----:B------:R1:W-:Y:S01]  /*97d90*/  @P3 STG.E.U16 [R12.64], R24 ;  /* 0x000000180c003986 */ /* 0x0003e2000c101506 */
[----:B0-----:R-:W-:Y:S02]  /*97da0*/  PRMT R3, R22, 0x7632, R3 ;  /* 0x0000763216037816 */ /* 0x001fe40000000003 */
[----:B-1----:R-:W-:Y:S02]  /*97db0*/  LOP3.LUT R24, R2, 0x40, RZ, 0x3c, !PT ;  /* 0x0000004002187812 */ /* 0x002fe400078e3cff */
[C---:B------:R-:W-:Y:S02]  /*97dc0*/  ISETP.LT.AND P3, PT, R18.reuse, c[0x0][0x178], !P0 ;  /* 0x00005e0012007a0c */ /* 0x040fe40004761270 */
[----:B------:R-:W-:-:S02]  /*97dd0*/  ISETP.LT.AND P4, PT, R18, c[0x0][0x178], !P1 ;  /* 0x00005e0012007a0c */ /* 0x000fc40004f81270 */
[C---:B------:R-:W-:Y:S02]  /*97de0*/  ISETP.LT.AND P0, PT, R25.reuse, c[0x0][0x178], !P0 ;  /* 0x00005e0019007a0c */ /* 0x040fe40004701270 */
[----:B------:R-:W-:Y:S01]  /*97df0*/  ISETP.LT.AND P1, PT, R25, c[0x0][0x178], !P1 ;  /* 0x00005e0019007a0c */ /* 0x000fe20004f21270 */
[----:B--2---:R-:W-:Y:S04]  /*97e00*/  STL [R1+0x23c8], R23 ;  /* 0x0023c81701007387 */ /* 0x004fe80000100800 */
[----:B------:R-:W-:Y:S04]  /*97e10*/  STL [R1+0x23c4], R20 ;  /* 0x0023c41401007387 */ /* 0x000fe80000100800 */
[----:B------:R-:W0:Y:S04]  /*97e20*/  LDS.128 R20, [R24] ;  /* 0x0000000018147984 */ /* 0x000e280000000c00 */
[----:B0-----:R-:W-:Y:S04]  /*97e30*/  STL [R1+0x54], R21 ;  /* 0x0000541501007387 */ /* 0x001fe80000100800 */
[----:B------:R0:W-:Y:S04]  /*97e40*/  STL.64 [R1+0x58], R22 ;  /* 0x0000581601007387 */ /* 0x0001e80000100a00 */
[----:B0-----:R-:W2:Y:S01]  /*97e50*/  LDL.LU R23, [R1+0x23c8] ;  /* 0x0023c80001177983 */ /* 0x001ea20000300800 */
[----:B------:R-:W-:Y:S01]  /*97e60*/  IMAD.MOV.U32 R26, RZ, RZ, R20 ;  /* 0x000000ffff1a7224 */ /* 0x000fe200078e0014 */
[----:B------:R-:W-:-:S02]  /*97e70*/  LOP3.LUT R22, R2, 0x60, RZ, 0x3c, !PT ;  /* 0x0000006002167812 */ /* 0x000fc400078e3cff */
[----:B------:R-:W3:Y:S04]  /*97e80*/  LDL.LU R20, [R1+0x23c4] ;  /* 0x0023c40001147983 */ /* 0x000ee80000300800 */
[----:B------:R-:W4:Y:S04]  /*97e90*/  LDL.LU R21, [R1+0x600] ;  /* 0x0006000001157983 */ /* 0x000f280000300800 */
[----:B------:R-:W-:Y:S04]  /*97ea0*/  STL [R1+0x23c0], R26 ;  /* 0x0023c01a01007387 */ /* 0x000fe80000100800 */
[----:B------:R-:W-:Y:S04]  /*97eb0*/  STL.64 [R1+0x23b8], R24 ;  /* 0x0023b81801007387 */ /* 0x000fe80000100a00 */
[----:B------:R-:W0:Y:S04]  /*97ec0*/  LDS.128 R24, [R22] ;  /* 0x0000000016187984 */ /* 0x000e280000000c00 */
[----:B0-----:R-:W-:Y:S01]  /*97ed0*/  STL [R1+0xb4], R25 ;  /* 0x0000b41901007387 */ /* 0x001fe20000100800 */
[----:B------:R-:W-:-:S03]  /*97ee0*/  IMAD.MOV.U32 R17, RZ, RZ, R24 ;  /* 0x000000ffff117224 */ /* 0x000fc600078e0018 */
[----:B------:R0:W-:Y:S04]  /*97ef0*/  STL.64 [R1+0xb8], R26 ;  /* 0x0000b81a01007387 */ /* 0x0001e80000100a00 */
[----:B0-----:R-:W3:Y:S04]  /*97f00*/  LDL.LU R26, [R1+0x23c0] ;  /* 0x0023c000011a7983 */ /* 0x001ee80000300800 */
[----:B------:R-:W3:Y:S01]  /*97f10*/  LDL.LU.64 R24, [R1+0x23b8] ;  /* 0x0023b80001187983 */ /* 0x000ee20000300a00 */
[----:B------:R-:W-:-:S04]  /*97f20*/  IADD3 R10, R0, c[0x0][0x198], RZ ;  /* 0x00006600000a7a10 */ /* 0x000fc80007ffe0ff */
[C---:B------:R-:W-:Y:S01]  /*97f30*/  IADD3 R0, R10.reuse, c[0x0][0x198], RZ ;  /* 0x000066000a007a10 */ /* 0x040fe20007ffe0ff */
[----:B------:R-:W-:-:S04]  /*97f40*/  IMAD.WIDE R8, R10, 0x2, R6 ;  /* 0x000000020a087825 */ /* 0x000fc800078e0206 */
[----:B------:R-:W-:Y:S01]  /*97f50*/  IMAD.WIDE R10, R10, 0x2, R4 ;  /* 0x000000020a0a7825 */ /* 0x000fe200078e0204 */
[----:B------:R-:W-:Y:S03]  /*97f60*/  @P3 STG.E.U16 [R8.64], R3 ;  /* 0x0000000308003986 */ /* 0x000fe6000c101506 */
[----:B------:R-:W-:Y:S01]  /*97f70*/  IMAD.WIDE R12, R0, 0x2, R6 ;  /* 0x00000002000c7825 */ /* 0x000fe200078e0206 */
[----:B------:R0:W-:Y:S04]  /*97f80*/  @P0 STG.E.U16 [R10.64], R14 ;  /* 0x0000000e0a000986 */ /* 0x0001e8000c101506 */
[----:B--2---:R1:W-:Y:S01]  /*97f90*/  @P4 STG.E.U16 [R12.64], R23 ;  /* 0x000000170c004986 */ /* 0x0043e2000c101506 */
[----:B0-----:R-:W-:-:S03]  /*97fa0*/  PRMT R14, R23, 0x7632, R14 ;  /* 0x00007632170e7816 */ /* 0x001fc6000000000e */
[----:B-1----:R-:W2:Y:S01]  /*97fb0*/  LDL.LU R23, [R1+0x610] ;  /* 0x0006100001177983 */ /* 0x002ea20000300800 */
[----:B------:R-:W-:Y:S01]  /*97fc0*/  ISETP.LT.AND P4, PT, R18, c[0x0][0x178], !P2 ;  /* 0x00005e0012007a0c */ /* 0x000fe20005781270 */
[C---:B------:R-:W-:Y:S01]  /*97fd0*/  IMAD.WIDE R8, R0.reuse, 0x2, R4 ;  /* 0x0000000200087825 */ /* 0x040fe200078e0204 */
[----:B------:R-:W-:-:S04]  /*97fe0*/  IADD3 R13, R0, c[0x0][0x198], RZ ;  /* 0x00006600000d7a10 */ /* 0x000fc80007ffe0ff */
[----:B------:R0:W-:Y:S01]  /*97ff0*/  @P1 STG.E.U16 [R8.64], R19 ;  /* 0x0000001308001986 */ /* 0x0001e2000c101506 */
[----:B------:R-:W-:Y:S01]  /*98000*/  ISETP.LT.AND P1, PT, R18, c[0x0][0x178], !P6 ;  /* 0x00005e0012007a0c */ /* 0x000fe20007721270 */
[C---:B------:R-:W-:Y:S01]  /*98010*/  IMAD.WIDE R10, R13.reuse, 0x2, R6 ;  /* 0x000000020d0a7825 */ /* 0x040fe200078e0206 */
[----:B------:R-:W-:Y:S02]  /*98020*/  IADD3 R3, R28, 0x187, RZ ;  /* 0x000001871c037810 */ /* 0x000fe40007ffe0ff */
[----:B------:R-:W-:Y:S02]  /*98030*/  IADD3 R0, R13, c[0x0][0x198], RZ ;  /* 0x000066000d007a10 */ /* 0x000fe40007ffe0ff */
[----:B------:R-:W-:Y:S01]  /*98040*/  ISETP.GE.AND P0, PT, R3, c[0x0][0x17c], PT ;  /* 0x00005f0003007a0c */ /* 0x000fe20003f06270 */
[----:B------:R1:W-:Y:S01]  /*98050*/  @P4 STG.E.U16 [R10.64], R14 ;  /* 0x0000000e0a004986 */ /* 0x0003e2000c101506 */
[----:B------:R-:W-:Y:S01]  /*98060*/  PRMT R3, R19, 0x7632, R3 ;  /* 0x0000763213037816 */ /* 0x000fe20000000003 */
[----:B0-----:R-:W-:-:S04]  /*98070*/  IMAD.WIDE R8, R13, 0x2, R4 ;  /* 0x000000020d087825 */ /* 0x001fc800078e0204 */
[----:B-1----:R-:W-:Y:S01]  /*98080*/  IMAD.WIDE R10, R0, 0x2, R6 ;  /* 0x00000002000a7825 */ /* 0x002fe200078e0206 */
[----:B---3--:R-:W-:-:S13]  /*98090*/  ISETP.LT.AND P2, PT, R25, c[0x0][0x178], !P2 ;  /* 0x00005e0019007a0c */ /* 0x008fda0005741270 */
[----:B------:R-:W-:Y:S04]  /*980a0*/  @P2 STG.E.U16 [R8.64], R3 ;  /* 0x0000000308002986 */ /* 0x000fe8000c101506 */
[----:B----4-:R-:W-:Y:S04]  /*980b0*/  @P1 STG.E.U16 [R10.64], R21 ;  /* 0x000000150a001986 */ /* 0x010fe8000c101506 */
[----:B------:R-:W0:Y:S01]  /*980c0*/  LDS.128 R8, [R2+0x800] ;  /* 0x0008000002087984 */ /* 0x000e220000000c00 */
[C---:B------:R-:W-:Y:S02]  /*980d0*/  IADD3 R12, R28.reuse, 0x188, RZ ;  /* 0x000001881c0c7810 */ /* 0x040fe40007ffe0ff */
[----:B------:R-:W-:-:S02]  /*980e0*/  IADD3 R15, R28, 0x185, RZ ;  /* 0x000001851c0f7810 */ /* 0x000fc40007ffe0ff */
[----:B------:R-:W-:Y:S02]  /*980f0*/  ISETP.GE.AND P4, PT, R12, c[0x0][0x17c], PT ;  /* 0x00005f000c007a0c */ /* 0x000fe40003f86270 */
[----:B------:R-:W-:Y:S02]  /*98100*/  IADD3 R12, R0, c[0x0][0x198], RZ ;  /* 0x00006600000c7a10 */ /* 0x000fe40007ffe0ff */
[----:B------:R-:W-:Y:S02]  /*98110*/  ISETP.GE.AND P5, PT, R15, c[0x0][0x17c], PT ;  /* 0x00005f000f007a0c */ /* 0x000fe40003fa6270 */
[----:B------:R-:W-:Y:S02]  /*98120*/  ISETP.LT.AND P6, PT, R25, c[0x0][0x178], !P6 ;  /* 0x00005e0019007a0c */ /* 0x000fe400077c1270 */
[----:B------:R-:W-:Y:S02]  /*98130*/  ISETP.LT.AND P2, PT, R18, c[0x0][0x178], !P5 ;  /* 0x00005e0012007a0c */ /* 0x000fe40006f41270 */
[----:B------:R-:W-:-:S04]  /*98140*/  IADD3 R15, R28, 0x186, RZ ;  /* 0x000001861c0f7810 */ /* 0x000fc80007ffe0ff */
[----:B------:R-:W-:Y:S02]  /*98150*/  ISETP.GE.AND P3, PT, R15, c[0x0][0x17c], PT ;  /* 0x00005f000f007a0c */ /* 0x000fe40003f66270 */
[----:B------:R-:W-:Y:S01]  /*98160*/  ISETP.LT.AND P5, PT, R25, c[0x0][0x178], !P5 ;  /* 0x00005e0019007a0c */ /* 0x000fe20006fa1270 */
[----:B0-----:R0:W-:Y:S01]  /*98170*/  STL [R1+0xa4], R9 ;  /* 0x0000a40901007387 */ /* 0x0011e20000100800 */
[----:B------:R-:W-:-:S03]  /*98180*/  IMAD.MOV.U32 R19, RZ, RZ, R8 ;  /* 0x000000ffff137224 */ /* 0x000fc600078e0008 */
[----:B------:R1:W-:Y:S01]  /*98190*/  STL.64 [R1+0xa8], R10 ;  /* 0x0000a80a01007387 */ /* 0x0003e20000100a00 */
[----:B0-----:R-:W-:Y:S01]  /*981a0*/  IMAD.WIDE R8, R0, 0x2, R4 ;  /* 0x0000000200087825 */ /* 0x001fe200078e0204 */
[----:B------:R-:W-:Y:S02]  /*981b0*/  PRMT R0, R21, 0x7632, R0 ;  /* 0x0000763215007816 */ /* 0x000fe40000000000 */
[----:B------:R-:W3:Y:S01]  /*981c0*/  LDL.LU R21, [R1+0x620] ;  /* 0x0006200001157983 */ /* 0x000ee20000300800 */
[----:B-1----:R-:W-:-:S03]  /*981d0*/  IMAD.WIDE R10, R12, 0x2, R6 ;  /* 0x000000020c0a7825 */ /* 0x002fc600078e0206 */
[----:B------:R0:W-:Y:S01]  /*981e0*/  @P6 STG.E.U16 [R8.64], R26 ;  /* 0x0000001a08006986 */ /* 0x0001e2000c101506 */
[----:B------:R-:W-:Y:S02]  /*981f0*/  ISETP.LT.AND P6, PT, R18, c[0x0][0x178], !P3 ;  /* 0x00005e0012007a0c */ /* 0x000fe40005fc1270 */
[----:B------:R-:W-:Y:S01]  /*98200*/  IADD3 R3, R28, 0x189, RZ ;  /* 0x000001891c037810 */ /* 0x000fe20007ffe0ff */
[----:B------:R1:W-:Y:S03]  /*98210*/  @P2 STG.E.U16 [R10.64], R0 ;  /* 0x000000000a002986 */ /* 0x0003e6000c101506 */
[----:B------:R-:W-:Y:S02]  /*98220*/  ISETP.GE.AND P1, PT, R3, c[0x0][0x17c], PT ;  /* 0x00005f0003007a0c */ /* 0x000fe40003f26270 */
[----:B------:R-:W-:Y:S01]  /*98230*/  PRMT R3, R26, 0x7632, R3 ;  /* 0x000076321a037816 */ /* 0x000fe20000000003 */
[C---:B0-----:R-:W-:Y:S01]  /*98240*/  IMAD.WIDE R8, R12.reuse, 0x2, R4 ;  /* 0x000000020c087825 */ /* 0x041fe200078e0204 */
[----:B-1----:R-:W-:-:S04]  /*98250*/  IADD3 R0, R12, c[0x0][0x198], RZ ;  /* 0x000066000c007a10 */ /* 0x002fc80007ffe0ff */
[----:B------:R0:W-:Y:S01]  /*98260*/  @P5 STG.E.U16 [R8.64], R3 ;  /* 0x0000000308005986 */ /* 0x0001e2000c101506 */
[----:B------:R-:W-:-:S05]  /*98270*/  IMAD.WIDE R10, R0, 0x2, R6 ;  /* 0x00000002000a7825 */ /* 0x000fca00078e0206 */
[----:B--2---:R-:W-:Y:S04]  /*98280*/  @P6 STG.E.U16 [R10.64], R23 ;  /* 0x000000170a006986 */ /* 0x004fe8000c101506 */
[----:B------:R-:W1:Y:S01]  /*98290*/  LDS.128 R8, [R29+0x800] ;  /* 0x000800001d087984 */ /* 0x000e620000000c00 */
[----:B0-----:R-:W-:-:S03]  /*982a0*/  PRMT R3, R23, 0x7632, R3 ;  /* 0x0000763217037816 */ /* 0x001fc60000000003 */
[----:B-1----:R-:W-:Y:S04]  /*982b0*/  STL [R1+0x94], R9 ;  /* 0x0000940901007387 */ /* 0x002fe80000100800 */
[----:B------:R0:W-:Y:S04]  /*982c0*/  STL.64 [R1+0x98], R10 ;  /* 0x0000980a01007387 */ /* 0x0001e80000100a00 */
[----:B------:R-:W2:Y:S01]  /*982d0*/  LDL.LU R23, [R1+0x630] ;  /* 0x0006300001177983 */ /* 0x000ea20000300800 */
[----:B------:R-:W-:Y:S01]  /*982e0*/  ISETP.LT.AND P3, PT, R25, c[0x0][0x178], !P3 ;  /* 0x00005e0019007a0c */ /* 0x000fe20005f61270 */
[C---:B------:R-:W-:Y:S01]  /*982f0*/  IMAD.WIDE R12, R0.reuse, 0x2, R4 ;  /* 0x00000002000c7825 */ /* 0x040fe200078e0204 */
[----:B0-----:R-:W-:-:S11]  /*98300*/  IADD3 R10, R0, c[0x0][0x198], RZ ;  /* 0x00006600000a7a10 */ /* 0x001fd60007ffe0ff */
[----:B------:R0:W-:Y:S01]  /*98310*/  @P3 STG.E.U16 [R12.64], R17 ;  /* 0x000000110c003986 */ /* 0x0001e2000c101506 */
[----:B------:R-:W-:Y:S02]  /*98320*/  ISETP.LT.AND P3, PT, R18, c[0x0][0x178], !P0 ;  /* 0x00005e0012007a0c */ /* 0x000fe40004761270 */
[----:B------:R-:W-:Y:S01]  /*98330*/  ISETP.LT.AND P0, PT, R25, c[0x0][0x178], !P0 ;  /* 0x00005e0019007a0c */ /* 0x000fe20004701270 */
[----:B------:R-:W-:Y:S01]  /*98340*/  IMAD.MOV.U32 R26, RZ, RZ, R8 ;  /* 0x000000ffff1a7224 */ /* 0x000fe200078e0008 */
[C---:B------:R-:W-:Y:S01]  /*98350*/  IADD3 R0, R10.reuse, c[0x0][0x198], RZ ;  /* 0x000066000a007a10 */ /* 0x040fe20007ffe0ff */
[----:B------:R-:W-:Y:S01]  /*98360*/  IMAD.WIDE R8, R10, 0x2, R6 ;  /* 0x000000020a087825 */ /* 0x000fe200078e0206 */
[----:B------:R-:W-:-:S03]  /*98370*/  PRMT R16, R17, 0x7632, R16 ;  /* 0x0000763211107816 */ /* 0x000fc60000000010 */
[----:B------:R-:W-:-:S04]  /*98380*/  IMAD.WIDE R10, R10, 0x2, R4 ;  /* 0x000000020a0a7825 */ /* 0x000fc800078e0204 */
[----:B------:R1:W-:Y:S04]  /*98390*/  @P3 STG.E.U16 [R8.64], R3 ;  /* 0x0000000308003986 */ /* 0x0003e8000c101506 */
[----:B------:R-:W-:Y:S04]  /*983a0*/  @P0 STG.E.U16 [R10.64], R16 ;  /* 0x000000100a000986 */ /* 0x000fe8000c101506 */
[----:B------:R-:W4:Y:S01]  /*983b0*/  LDS.128 R8, [R24+0x800] ;  /* 0x0008000018087984 */ /* 0x000f220000000c00 */
[----:B------:R-:W-:Y:S02]  /*983c0*/  ISETP.LT.AND P6, PT, R18, c[0x0][0x178], !P4 ;  /* 0x00005e0012007a0c */ /* 0x000fe400067c1270 */
[----:B------:R-:W-:-:S02]  /*983d0*/  ISETP.LT.AND P4, PT, R25, c[0x0][0x178], !P4 ;  /* 0x00005e0019007a0c */ /* 0x000fc40006781270 */
[C---:B------:R-:W-:Y:S02]  /*983e0*/  IADD3 R14, R28.reuse, 0x18a, RZ ;  /* 0x0000018a1c0e7810 */ /* 0x040fe40007ffe0ff */
[----:B------:R-:W-:Y:S01]  /*983f0*/  IADD3 R15, R28, 0x18b, RZ ;  /* 0x0000018b1c0f7810 */ /* 0x000fe20007ffe0ff */
[----:B0-----:R-:W-:Y:S01]  /*98400*/  IMAD.WIDE R12, R0, 0x2, R6 ;  /* 0x00000002000c7825 */ /* 0x001fe200078e0206 */
[----:B------:R-:W-:Y:S02]  /*98410*/  ISETP.GE.AND P2, PT, R14, c[0x0][0x17c], PT ;  /* 0x00005f000e007a0c */ /* 0x000fe40003f46270 */
[----:B------:R-:W-:Y:S01]  /*98420*/  ISETP.GE.AND P5, PT, R15, c[0x0][0x17c], PT ;  /* 0x00005f000f007a0c */ /* 0x000fe20003fa6270 */
[C---:B------:R-:W-:Y:S01]  /*98430*/  IMAD.WIDE R14, R0.reuse, 0x2, R4 ;  /* 0x00000002000e7825 */ /* 0x040fe200078e0204 */
[----:B------:R-:W-:Y:S02]  /*98440*/  IADD3 R0, R0, c[0x0][0x198], RZ ;  /* 0x0000660000007a10 */ /* 0x000fe40007ffe0ff */
[----:B------:R-:W-:-:S02]  /*98450*/  IADD3 R17, R28, 0x18c, RZ ;  /* 0x0000018c1c117810 */ /* 0x000fc40007ffe0ff */
[----:B-1----:R-:W-:Y:S02]  /*98460*/  PRMT R3, R19, 0x7632, R3 ;  /* 0x0000763213037816 */ /* 0x002fe40000000003 */
[----:B------:R-:W-:Y:S01]  /*98470*/  ISETP.GE.AND P3, PT, R17, c[0x0][0x17c], PT ;  /* 0x00005f0011007a0c */ /* 0x000fe20003f66270 */
[----:B----4-:R-:W-:Y:S01]  /*98480*/  STL [R1+0x84], R9 ;  /* 0x0000840901007387 */ /* 0x010fe20000100800 */
[----:B------:R-:W-:-:S03]  /*98490*/  IMAD.MOV.U32 R16, RZ, RZ, R8 ;  /* 0x000000ffff107224 */ /* 0x000fc600078e0008 */
[----:B------:R0:W-:Y:S04]  /*984a0*/  STL.64 [R1+0x88], R10 ;  /* 0x0000880a01007387 */ /* 0x0001e80000100a00 */
[----:B---3--:R1:W-:Y:S04]  /*984b0*/  @P6 STG.E.U16 [R12.64], R21 ;  /* 0x000000150c006986 */ /* 0x0083e8000c101506 */
[----:B------:R-:W-:Y:S01]  /*984c0*/  @P4 STG.E.U16 [R14.64], R19 ;  /* 0x000000130e004986 */ /* 0x000fe2000c101506 */
[----:B------:R-:W-:Y:S01]  /*984d0*/  ISETP.LT.AND P4, PT, R18, c[0x0][0x178], !P1 ;  /* 0x00005e0012007a0c */ /* 0x000fe20004f81270 */
[----:B0-----:R-:W-:Y:S01]  /*984e0*/  IMAD.WIDE R10, R0, 0x2, R6 ;  /* 0x00000002000a7825 */ /* 0x001fe200078e0206 */
[----:B-1----:R-:W-:-:S02]  /*984f0*/  PRMT R12, R21, 0x7632, R12 ;  /* 0x00007632150c7816 */ /* 0x002fc4000000000c */
[----:B------:R-:W3:Y:S01]  /*98500*/  LDL.LU R21, [R1+0x640] ;  /* 0x0006400001157983 */ /* 0x000ee20000300800 */
[----:B------:R-:W-:-:S08]  /*98510*/  ISETP.LT.AND P6, PT, R18, c[0x0][0x178], !P2 ;  /* 0x00005e0012007a0c */ /* 0x000fd000057c1270 */
[----:B------:R0:W-:Y:S01]  /*98520*/  @P4 STG.E.U16 [R10.64], R12 ;  /* 0x0000000c0a004986 */ /* 0x0001e2000c101506 */
[----:B------:R-:W-:-:S03]  /*98530*/  ISETP.LT.AND P4, PT, R18, c[0x0][0x178], !P5 ;  /* 0x00005e0012007a0c */ /* 0x000fc60006f81270 */
[----:B------:R-:W-:Y:S04]  /*98540*/  STL [R1+0x23b4], R18 ;  /* 0x0023b41201007387 */ /* 0x000fe80000100800 */
[----:B------:R-:W-:Y:S04]  /*98550*/  STL [R1+0x23b0], R16 ;  /* 0x0023b01001007387 */ /* 0x000fe80000100800 */
[----:B------:R-:W1:Y:S01]  /*98560*/  LDS.128 R16, [R22+0x800] ;  /* 0x0008000016107984 */ /* 0x000e620000000c00 */
[----:B------:R-:W-:Y:S01]  /*98570*/  ISETP.LT.AND P1, PT, R25, c[0x0][0x178], !P1 ;  /* 0x00005e0019007a0c */ /* 0x000fe20004f21270 */
[C---:B------:R-:W-:Y:S01]  /*98580*/  IMAD.WIDE R8, R0.reuse, 0x2, R4 ;  /* 0x0000000200087825 */ /* 0x040fe200078e0204 */
[----:B------:R-:W-:-:S02]  /*98590*/  IADD3 R0, R0, c[0x0][0x198], RZ ;  /* 0x0000660000007a10 */ /* 0x000fc40007ffe0ff */
[----:B0-----:R-:W-:-:S03]  /*985a0*/  IADD3 R12, R28, 0x18e, RZ ;  /* 0x0000018e1c0c7810 */ /* 0x001fc60007ffe0ff */
[----:B------:R-:W-:-:S06]  /*985b0*/  IMAD.WIDE R10, R0, 0x2, R6 ;  /* 0x00000002000a7825 */ /* 0x000fcc00078e0206 */
[----:B------:R0:W-:Y:S01]  /*985c0*/  @P1 STG.E.U16 [R8.64], R3 ;  /* 0x0000000308001986 */ /* 0x0001e2000c101506 */
[----:B------:R-:W-:Y:S02]  /*985d0*/  ISETP.GE.AND P1, PT, R12, c[0x0][0x17c], PT ;  /* 0x00005f000c007a0c */ /* 0x000fe40003f26270 */
[C---:B------:R-:W-:Y:S01]  /*985e0*/  IADD3 R12, R0.reuse, c[0x0][0x198], RZ ;  /* 0x00006600000c7a10 */ /* 0x040fe20007ffe0ff */
[----:B0-----:R-:W-:Y:S01]  /*985f0*/  IMAD.WIDE R8, R0, 0x2, R4 ;  /* 0x0000000200087825 */ /* 0x001fe200078e0204 */
[----:B-1----:R-:W-:Y:S04]  /*98600*/  STL [R1+0x74], R17 ;  /* 0x0000741101007387 */ /* 0x002fe80000100800 */
[----:B------:R0:W-:Y:S04]  /*98610*/  STL.64 [R1+0x78], R18 ;  /* 0x0000781201007387 */ /* 0x0001e80000100a00 */
[----:B0-----:R-:W4:Y:S01]  /*98620*/  LDL.LU R18, [R1+0x23b4] ;  /* 0x0023b40001127983 */ /* 0x001f220000300800 */
[----:B------:R-:W-:-:S03]  /*98630*/  IMAD.MOV.U32 R19, RZ, RZ, R16 ;  /* 0x000000ffff137224 */ /* 0x000fc600078e0010 */
[----:B------:R-:W4:Y:S04]  /*98640*/  LDL.LU R16, [R1+0x23b0] ;  /* 0x0023b00001107983 */ /* 0x000f280000300800 */
[----:B--2---:R0:W-:Y:S01]  /*98650*/  @P6 STG.E.U16 [R10.64], R23 ;  /* 0x000000170a006986 */ /* 0x0041e2000c101506 */
[----:B------:R-:W-:-:S03]  /*98660*/  PRMT R0, R23, 0x7632, R0 ;  /* 0x0000763217007816 */ /* 0x000fc60000000000 */
[----:B0-----:R-:W2:Y:S01]  /*98670*/  LDL.LU R23, [R1+0x650] ;  /* 0x0006500001177983 */ /* 0x001ea20000300800 */
[C---:B------:R-:W-:Y:S02]  /*98680*/  ISETP.LT.AND P2, PT, R25.reuse, c[0x0][0x178], !P2 ;  /* 0x00005e0019007a0c */ /* 0x040fe40005741270 */
[----:B------:R-:W-:Y:S02]  /*98690*/  ISETP.LT.AND P5, PT, R25, c[0x0][0x178], !P5 ;  /* 0x00005e0019007a0c */ /* 0x000fe40006fa1270 */
[----:B------:R-:W-:-:S09]  /*986a0*/  IADD3 R3, R28, 0x18f, RZ ;  /* 0x0000018f1c037810 */ /* 0x000fd20007ffe0ff */
[----:B------:R0:W-:Y:S01]  /*986b0*/  @P2 STG.E.U16 [R8.64], R26 ;  /* 0x0000001a08002986 */ /* 0x0001e2000c101506 */
[----:B------:R-:W-:Y:S01]  /*986c0*/  ISETP.GE.AND P6, PT, R3, c[0x0][0x17c], PT ;  /* 0x00005f0003007a0c */ /* 0x000fe20003fc6270 */
[----:B0-----:R-:W-:-:S05]  /*986d0*/  IMAD.WIDE R8, R12, 0x2, R6 ;  /* 0x000000020c087825 */ /* 0x001fca00078e0206 */
[----:B------:R0:W-:Y:S01]  /*986e0*/  @P4 STG.E.U16 [R8.64], R0 ;  /* 0x0000000008004986 */ /* 0x0001e2000c101506 */
[----:B------:R-:W-:Y:S02]  /*986f0*/  PRMT R3, R26, 0x7632, R3 ;  /* 0x000076321a037816 */ /* 0x000fe40000000003 */
[----:B------:R-:W-:Y:S02]  /*98700*/  IADD3 R14, R28, 0x190, RZ ;  /* 0x000001901c0e7810 */ /* 0x000fe40007ffe0ff */
[C---:B0-----:R-:W-:Y:S01]  /*98710*/  IADD3 R0, R12.reuse, c[0x0][0x198], RZ ;  /* 0x000066000c007a10 */ /* 0x041fe20007ffe0ff */
[----:B------:R-:W-:-:S04]  /*98720*/  IMAD.WIDE R8, R12, 0x2, R4 ;  /* 0x000000020c087825 */ /* 0x000fc800078e0204 */
[----:B------:R-:W-:Y:S01]  /*98730*/  IMAD.WIDE R10, R0, 0x2, R6 ;  /* 0x00000002000a7825 */ /* 0x000fe200078e0206 */
[----:B------:R-:W-:Y:S01]  /*98740*/  ISETP.GE.AND P4, PT, R14, c[0x0][0x17c], PT ;  /* 0x00005f000e007a0c */ /* 0x000fe20003f86270 */
[----:B------:R0:W-:Y:S01]  /*98750*/  @P5 STG.E.U16 [R8.64], R3 ;  /* 0x0000000308005986 */ /* 0x0001e2000c101506 */
[----:B------:R-:W-:-:S04]  /*98760*/  IADD3 R13, R28, 0x18d, RZ ;  /* 0x0000018d1c0d7810 */ /* 0x000fc80007ffe0ff */
[----:B------:R-:W-:Y:S02]  /*98770*/  ISETP.GE.AND P0, PT, R13, c[0x0][0x17c], PT ;  /* 0x00005f000d007a0c */ /* 0x000fe40003f06270 */
[----:B---3--:R-:W-:Y:S01]  /*98780*/  PRMT R14, R21, 0x7632, R14 ;  /* 0x00007632150e7816 */ /* 0x008fe2000000000e */
[----:B------:R-:W-:Y:S01]  /*98790*/  IMAD.WIDE R12, R0, 0x2, R4 ;  /* 0x00000002000c7825 */ /* 0x000fe200078e0204 */
[----:B----4-:R-:W-:-:S13]  /*987a0*/  ISETP.LT.AND P2, PT, R18, c[0x0][0x178], !P3 ;  /* 0x00005e0012007a0c */ /* 0x010fda0005f41270 */
[----:B------:R-:W-:Y:S01]  /*987b0*/  @P2 STG.E.U16 [R10.64], R21 ;  /* 0x000000150a002986 */ /* 0x000fe2000c101506 */
[C---:B------:R-:W-:Y:S02]  /*987c0*/  ISETP.LT.AND P3, PT, R25.reuse, c[0x0][0x178], !P3 ;  /* 0x00005e0019007a0c */ /* 0x040fe40005f61270 */
[----:B0-----:R-:W-:Y:S02]  /*987d0*/  PRMT R3, R16, 0x7632, R3 ;  /* 0x0000763210037816 */ /* 0x001fe40000000003 */
[----:B------:R-:W-:Y:S02]  /*987e0*/  ISETP.LT.AND P2, PT, R18, c[0x0][0x178], !P0 ;  /* 0x00005e0012007a0c */ /* 0x000fe40004741270 */
[----:B------:R-:W-:-:S07]  /*987f0*/  ISETP.LT.AND P0, PT, R25, c[0x0][0x178], !P0 ;  /* 0x00005e0019007a0c */ /* 0x000fce0004701270 */
[----:B------:R-:W-:Y:S01]  /*98800*/  @P3 STG.E.U16 [R12.64], R16 ;  /* 0x000000100c003986 */ /* 0x000fe2000c101506 */
[----:B------:R-:W-:Y:S02]  /*98810*/  ISETP.LT.AND P3, PT, R18, c[0x0][0x178], !P1 ;  /* 0x00005e0012007a0c */ /* 0x000fe40004f61270 */
[----:B------:R-:W-:Y:S01]  /*98820*/  ISETP.LT.AND P1, PT, R25, c[0x0][0x178], !P1 ;  /* 0x00005e0019007a0c */ /* 0x000fe20004f21270 */
[----:B--2---:R-:W-:Y:S04]  /*98830*/  STL.64 [R1+0x23a8], R22 ;  /* 0x0023a81601007387 */ /* 0x004fe80000100a00 */
[----:B------:R-:W-:Y:S04]  /*98840*/  STL [R1+0x23a0], R20 ;  /* 0x0023a01401007387 */ /* 0x000fe80000100800 */
[----:B------:R-:W0:Y:S04]  /*98850*/  LDS.128 R20, [R2+0x1000] ;  /* 0x0010000002147984 */ /* 0x000e280000000c00 */
[----:B0-----:R-:W-:Y:S01]  /*98860*/  STL [R1+0x64], R21 ;  /* 0x0000641501007387 */ /* 0x001fe20000100800 */
[----:B------:R-:W-:-:S03]  /*98870*/  IMAD.MOV.U32 R16, RZ, RZ, R20 ;  /* 0x000000ffff107224 */ /* 0x000fc600078e0014 */
[----:B------:R0:W-:Y:S04]  /*98880*/  STL.64 [R1+0x68], R22 ;  /* 0x0000681601007387 */ /* 0x0001e80000100a00 */
[----:B0-----:R-:W2:Y:S04]  /*98890*/  LDL.LU.64 R22, [R1+0x23a8] ;  /* 0x0023a80001167983 */ /* 0x001ea80000300a00 */
[----:B------:R-:W3:Y:S04]  /*988a0*/  LDL.LU R20, [R1+0x23a0] ;  /* 0x0023a00001147983 */ /* 0x000ee80000300800 */
[----:B------:R-:W4:Y:S04]  /*988b0*/  LDL.LU R21, [R1+0x660] ;  /* 0x0006600001157983 */ /* 0x000f280000300800 */
[----:B------:R-:W-:Y:S04]  /*988c0*/  STL.64 [R1+0x2398], R24 ;  /* 0x0023981801007387 */ /* 0x000fe80000100a00 */
[----:B------:R-:W0:Y:S04]  /*988d0*/  LDS.128 R24, [R29+0x1000] ;  /* 0x001000001d187984 */ /* 0x000e280000000c00 */
[----:B0-----:R0:W-:Y:S01]  /*988e0*/  STL [R1+0x44], R25 ;  /* 0x0000441901007387 */ /* 0x0011e20000100800 */
[----:B------:R-:W-:Y:S02]  /*988f0*/  STL.64 [R1+0x48], R26 ;  /* 0x0000481a01007387 */ /* 0x000fe40000100a00 */
[----:B------:R-:W-:-:S02]  /*98900*/  IMAD.MOV.U32 R17, RZ, RZ, R24 ;  /* 0x000000ffff117224 */ /* 0x000fc400078e0018 */
[----:B0-----:R-:W3:Y:S01]  /*98910*/  LDL.LU.64 R24, [R1+0x2398] ;  /* 0x0023980001187983 */ /* 0x001ee20000300a00 */
[----:B------:R-:W-:-:S04]  /*98920*/  IADD3 R10, R0, c[0x0][0x198], RZ ;  /* 0x00006600000a7a10 */ /* 0x000fc80007ffe0ff */
[C---:B------:R-:W-:Y:S01]  /*98930*/  IADD3 R0, R10.reuse, c[0x0][0x198], RZ ;  /* 0x000066000a007a10 */ /* 0x040fe20007ffe0ff */
[----:B------:R-:W-:-:S04]  /*98940*/  IMAD.WIDE R8, R10, 0x2, R6 ;  /* 0x000000020a087825 */ /* 0x000fc800078e0206 */
[----:B------:R-:W-:-:S04]  /*98950*/  IMAD.WIDE R10, R10, 0x2, R4 ;  /* 0x000000020a0a7825 */ /* 0x000fc800078e0204 */
[C---:B------:R-:W-:Y:S01]  /*98960*/  IMAD.WIDE R12, R0.reuse, 0x2, R6 ;  /* 0x00000002000c7825 */ /* 0x040fe200078e0206 */
[----:B------:R-:W-:Y:S03]  /*98970*/  @P2 STG.E.U16 [R8.64], R14 ;  /* 0x0000000e08002986 */ /* 0x000fe6000c101506 */
[----:B------:R0:W-:Y:S02]  /*98980*/  @P0 STG.E.U16 [R10.64], R3 ;  /* 0x000000030a000986 */ /* 0x0001e4000c101506 */
[C---:B0-----:R-:W-:Y:S01]  /*98990*/  IMAD.WIDE R10, R0.reuse, 0x2, R4 ;  /* 0x00000002000a7825 */ /* 0x041fe200078e0204 */
[----:B------:R-:W-:Y:S02]  /*989a0*/  IADD3 R8, R0, c[0x0][0x198], RZ ;  /* 0x0000660000087a10 */ /* 0x000fe40007ffe0ff */
[----:B------:R-:W-:Y:S02]  /*989b0*/  IADD3 R3, R28, 0x193, RZ ;  /* 0x000001931c037810 */ /* 0x000fe40007ffe0ff */
[----:B------:R-:W-:-:S02]  /*989c0*/  IADD3 R0, R8, c[0x0][0x198], RZ ;  /* 0x0000660008007a10 */ /* 0x000fc40007ffe0ff */
[----:B------:R-:W-:Y:S01]  /*989d0*/  ISETP.GE.AND P0, PT, R3, c[0x0][0x17c], PT ;  /* 0x00005f0003007a0c */ /* 0x000fe20003f06270 */
[----:B------:R-:W-:Y:S01]  /*989e0*/  PRMT R3, R19, 0x7632, R3 ;  /* 0x0000763213037816 */ /* 0x000fe20000000003 */
[----:B--2---:R0:W-:Y:S02]  /*989f0*/  @P3 STG.E.U16 [R12.64], R23 ;  /* 0x000000170c003986 */ /* 0x0041e4000c101506 */
[----:B0-----:R-:W-:Y:S02]  /*98a00*/  PRMT R13, R23, 0x7632, R13 ;  /* 0x00007632170d7816 */ /* 0x001fe4000000000d */
[----:B------:R-:W2:Y:S01]  /*98a10*/  LDL.LU R23, [R1+0x680] ;  /* 0x0006800001177983 */ /* 0x000ea20000300800 */
[----:B------:R-:W-:-:S03]  /*98a20*/  ISETP.LT.AND P3, PT, R18, c[0x0][0x178], !P6 ;  /* 0x00005e0012007a0c */ /* 0x000fc60007761270 */
[----:B------:R0:W-:Y:S01]  /*98a30*/  @P1 STG.E.U16 [R10.64], R19 ;  /* 0x000000130a001986 */ /* 0x0001e2000c101506 */
[----:B------:R-:W-:Y:S01]  /*98a40*/  ISETP.LT.AND P1, PT, R18, c[0x0][0x178], !P4 ;  /* 0x00005e0012007a0c */ /* 0x000fe20006721270 */
[----:B0-----:R-:W-:-:S04]  /*98a50*/  IMAD.WIDE R10, R8, 0x2, R6 ;  /* 0x00000002080a7825 */ /* 0x001fc800078e0206 */
[----:B------:R-:W-:-:S04]  /*98a60*/  IMAD.WIDE R8, R8, 0x2, R4 ;  /* 0x0000000208087825 */ /* 0x000fc800078e0204 */
[----:B------:R0:W-:Y:S02]  /*98a70*/  @P3 STG.E.U16 [R10.64], R13 ;  /* 0x0000000d0a003986 */ /* 0x0001e4000c101506 */
[----:B0-----:R-:W-:Y:S01]  /*98a80*/  IMAD.WIDE R10, R0, 0x2, R6 ;  /* 0x00000002000a7825 */ /* 0x001fe200078e0206 */
[----:B---3--:R-:W-:-:S13]  /*98a90*/  ISETP.LT.AND P6, PT, R25, c[0x0][0x178], !P6 ;  /* 0x00005e0019007a0c */ /* 0x008fda00077c1270 */
[----:B------:R-:W-:Y:S01]  /*98aa0*/  @P6 STG.E.U16 [R8.64], R3 ;  /* 0x0000000308006986 */ /* 0x000fe2000c101506 */
[----:B----4-:R-:W-:Y:S02]  /*98ab0*/  @P1 STG.E.U16 [R10.64], R21 ;  /* 0x000000150a001986 */ /* 0x010fe4000c101506 */
[----:B------:R-:W0:Y:S01]  /*98ac0*/  LDS.128 R8, [R24+0x1000] ;  /* 0x0010000018087984 */ /* 0x000e220000000c00 */
[----:B------:R-:W-:-:S04]  /*98ad0*/  IADD3 R12, R28, 0x194, RZ ;  /* 0x000001941c0c7810 */ /* 0x000fc80007ffe0ff */
[----:B------:R-:W-:Y:S01]  /*98ae0*/  ISETP.GE.AND P3, PT, R12, c[0x0][0x17c], PT ;  /* 0x00005f000c007a0c */ /* 0x000fe20003f66270 */
[C---:B------:R-:W-:Y:S01]  /*98af0*/  IADD3 R12, R0.reuse, c[0x0][0x198], RZ ;  /* 0x00006600000c7a10 */ /* 0x040fe20007ffe0ff */
[----:B0-----:R0:W-:Y:S01]  /*98b00*/  STL [R1+0x24], R9 ;  /* 0x0000240901007387 */ /* 0x0011e20000100800 */
[----:B------:R-:W-:Y:S02]  /*98b10*/  IMAD.MOV.U32 R19, RZ, RZ, R8 ;  /* 0x000000ffff137224 */ /* 0x000fe400078e0008 */
[----:B------:R1:W-:Y:S02]  /*98b20*/  STL.64 [R1+0x28], R10 ;  /* 0x0000280a01007387 */ /* 0x0003e40000100a00 */
[----:B0-----:R-:W-:Y:S01]  /*98b30*/  IMAD.WIDE R8, R0, 0x2, R4 ;  /* 0x0000000200087825 */ /* 0x001fe200078e0204 */
[----:B------:R-:W-:Y:S02]  /*98b40*/  PRMT R0, R21, 0x7632, R0 ;  /* 0x0000763215007816 */ /* 0x000fe40000000000 */
[----:B------:R-:W3:Y:S01]  /*98b50*/  LDL.LU R21, [R1+0x690] ;  /* 0x0006900001157983 */ /* 0x000ee20000300800 */
[----:B------:R-:W-:-:S02]  /*98b60*/  IADD3 R15, R28, 0x191, RZ ;  /* 0x000001911c0f7810 */ /* 0x000fc40007ffe0ff */
[----:B------:R-:W-:Y:S02]  /*98b70*/  ISETP.LT.AND P4, PT, R25, c[0x0][0x178], !P4 ;  /* 0x00005e0019007a0c */ /* 0x000fe40006781270 */
[----:B------:R-:W-:Y:S01]  /*98b80*/  ISETP.GE.AND P5, PT, R15, c[0x0][0x17c], PT ;  /* 0x00005f000f007a0c */ /* 0x000fe20003fa6270 */
[----:B------:R-:W-:-:S03]  /*98b90*/  IADD3 R15, R28, 0x192, RZ ;  /* 0x000001921c0f7810 */ /* 0x000fc60007ffe0ff */
[----:B------:R-:W-:Y:S02]  /*98ba0*/  ISETP.LT.AND P6, PT, R18, c[0x0][0x178], !P5 ;  /* 0x00005e0012007a0c */ /* 0x000fe40006fc1270 */
[----:B------:R-:W-:Y:S02]  /*98bb0*/  ISETP.GE.AND P2, PT, R15, c[0x0][0x17c], PT ;  /* 0x00005f000f007a0c */ /* 0x000fe40003f46270 */
[----:B------:R-:W-:Y:S01]  /*98bc0*/  IADD3 R3, R28, 0x195, RZ ;  /* 0x000001951c037810 */ /* 0x000fe20007ffe0ff */
[C---:B------:R-:W-:Y:S02]  /*98bd0*/  ISETP.LT.AND P5, PT, R25.reuse, c[0x0][0x178], !P5 ;  /* 0x00005e0019007a0c */ /* 0x040fe40006fa1270 */
[----:B-1----:R-:W-:Y:S01]  /*98be0*/  IMAD.WIDE R10, R12, 0x2, R6 ;  /* 0x000000020c0a7825 */ /* 0x002fe200078e0206 */
[----:B------:R0:W-:Y:S01]  /*98bf0*/  @P4 STG.E.U16 [R8.64], R16 ;  /* 0x0000001008004986 */ /* 0x0001e2000c101506 */
[----:B------:R-:W-:Y:S02]  /*98c00*/  ISETP.LT.AND P4, PT, R18, c[0x0][0x178], !P2 ;  /* 0x00005e0012007a0c */ /* 0x000fe40005781270 */
[----:B------:R-:W-:Y:S01]  /*98c10*/  ISETP.LT.AND P2, PT, R25, c[0x0][0x178], !P2 ;  /* 0x00005e0019007a0c */ /* 0x000fe20005741270 */
[----:B------:R-:W-:Y:S01]  /*98c20*/  ISETP.GE.AND P1, PT, R3, c[0x0][0x17c], PT ;  /* 0x00005f0003007a0c */ /* 0x000fe20003f26270 */
[----:B------:R-:W-:Y:S01]  /*98c30*/  IADD3 R3, R12, c[0x0][0x198], RZ ;  /* 0x000066000c037a10 */ /* 0x000fe20007ffe0ff */
[----:B------:R1:W-:Y:S01]  /*98c40*/  @P6 STG.E.U16 [R10.64], R0 ;  /* 0x000000000a006986 */ /* 0x0003e2000c101506 */
[----:B------:R-:W-:-:S02]  /*98c50*/  IADD3 R14, R28, 0x196, RZ ;  /* 0x000001961c0e7810 */ /* 0x000fc40007ffe0ff */
[----:B------:R-:W-:Y:S01]  /*98c60*/  IADD3 R15, R28, 0x197, RZ ;  /* 0x000001971c0f7810 */ /* 0x000fe20007ffe0ff */
[----:B0-----:R-:W-:-:S04]  /*98c70*/  IMAD.WIDE R8, R12, 0x2, R4 ;  /* 0x000000020c087825 */ /* 0x001fc800078e0204 */
[----:B------:R-:W-:Y:S01]  /*98c80*/  IMAD.WIDE R12, R3, 0x2, R4 ;  /* 0x00000002030c7825 */ /* 0x000fe200078e0204 */
[----:B-1----:R-:W-:-:S03]  /*98c90*/  PRMT R0, R16, 0x7632, R0 ;  /* 0x0000763210007816 */ /* 0x002fc60000000000 */
[----:B------:R-:W-:Y:S01]  /*98ca0*/  IMAD.WIDE R10, R3, 0x2, R6 ;  /* 0x00000002030a7825 */ /* 0x000fe200078e0206 */
[----:B------:R-:W-:Y:S01]  /*98cb0*/  ISETP.GE.AND P6, PT, R14, c[0x0][0x17c], PT ;  /* 0x00005f000e007a0c */ /* 0x000fe20003fc6270 */
[----:B------:R0:W-:Y:S01]  /*98cc0*/  @P5 STG.E.U16 [R8.64], R0 ;  /* 0x0000000008005986 */ /* 0x0001e2000c101506 */
[----:B------:R-:W-:-:S03]  /*98cd0*/  ISETP.GE.AND P5, PT, R15, c[0x0][0x17c], PT ;  /* 0x00005f000f007a0c */ /* 0x000fc60003fa6270 */
[----:B--2---:R1:W-:Y:S01]  /*98ce0*/  @P4 STG.E.U16 [R10.64], R23 ;  /* 0x000000170a004986 */ /* 0x0043e2000c101506 */
[----:B------:R-:W-:Y:S02]  /*98cf0*/  @P2 STG.E.U16 [R12.64], R17 ;  /* 0x000000110c002986 */ /* 0x000fe4000c101506 */
[----:B------:R-:W2:Y:S01]  /*98d00*/  LDS.128 R12, [R22+0x1000] ;  /* 0x00100000160c7984 */ /* 0x000ea20000000c00 */
[----:B0-----:R-:W-:Y:S02]  /*98d10*/  PRMT R0, R23, 0x7632, R0 ;  /* 0x0000763217007816 */ /* 0x001fe40000000000 */
[----:B-1----:R-:W-:-:S04]  /*98d20*/  IADD3 R10, R3, c[0x0][0x198], RZ ;  /* 0x00006600030a7a10 */ /* 0x002fc80007ffe0ff */
[C---:B------:R-:W-:Y:S01]  /*98d30*/  IADD3 R16, R10.reuse, c[0x0][0x198], RZ ;  /* 0x000066000a107a10 */ /* 0x040fe20007ffe0ff */
[----:B------:R-:W-:-:S04]  /*98d40*/  IMAD.WIDE R8, R10, 0x2, R6 ;  /* 0x000000020a087825 */ /* 0x000fc800078e0206 */
[----:B------:R-:W-:Y:S01]  /*98d50*/  IMAD.WIDE R10, R10, 0x2, R4 ;  /* 0x000000020a0a7825 */ /* 0x000fe200078e0204 */
[----:B--2---:R0:W-:Y:S03]  /*98d60*/  STL [R1+0x14], R13 ;  /* 0x0000140d01007387 */ /* 0x0041e60000100800 */
[----:B------:R1:W-:Y:S02]  /*98d70*/  STL.64 [R1+0x18], R14 ;  /* 0x0000180e01007387 */ /* 0x0003e40000100a00 */
[----:B------:R-:W-:Y:S02]  /*98d80*/  IMAD.MOV.U32 R23, RZ, RZ, R12 ;  /* 0x000000ffff177224 */ /* 0x000fe400078e000c */
[----:B------:R-:W-:Y:S01]  /*98d90*/  STL.64 [R1+0x2390], R6 ;  /* 0x0023900601007387 */ /* 0x000fe20000100a00 */
[----:B------:R-:W-:Y:S01]  /*98da0*/  STL.64 [R1+0x2388], R4 ;  /* 0x0023880401007387 */ /* 0x000fe20000100a00 */
[----:B0-----:R-:W-:-:S04]  /*98db0*/  IMAD.WIDE R12, R16, 0x2, R6 ;  /* 0x00000002100c7825 */ /* 0x001fc800078e0206 */
[----:B-1----:R-:W-:Y:S02]  /*98dc0*/  IMAD.WIDE R14, R16, 0x2, R4 ;  /* 0x00000002100e7825 */ /* 0x002fe400078e0204 */
[----:B------:R-:W0:Y:S01]  /*98dd0*/  LDS.128 R4, [R2+0x1800] ;  /* 0x0018000002047984 */ /* 0x000e220000000c00 */
[C---:B------:R-:W-:Y:S01]  /*98de0*/  ISETP.LT.AND P2, PT, R18.reuse, c[0x0][0x178], !P0 ;  /* 0x00005e0012007a0c */ /* 0x040fe20004741270 */
[----:B------:R-:W-:Y:S01]  /*98df0*/  ISETP.LT.AND P0, PT, R25, c[0x0][0x178], !P0 ;  /* 0x00005e0019007a0c */ /* 0x000fe20004701270 */
[----:B------:R-:W-:Y:S02]  /*98e00*/  ISETP.LT.AND P4, PT, R18, c[0x0][0x178], !P3 ;  /* 0x00005e0012007a0c */ /* 0x000fe40005f81270 */
[----:B------:R-:W-:Y:S01]  /*98e10*/  PRMT R3, R17, 0x7632, R3 ;  /* 0x0000763211037816 */ /* 0x000fe20000000003 */
[----:B------:R-:W-:-:S08]  /*98e20*/  IADD3 R17, R28, 0x198, RZ ;  /* 0x000001981c117810 */ /* 0x000fd00007ffe0ff */
[----:B------:R-:W-:Y:S01]  /*98e30*/  @P2 STG.E.U16 [R8.64], R0 ;  /* 0x0000000008002986 */ /* 0x000fe2000c101506 */
[----:B------:R-:W-:Y:S02]  /*98e40*/  ISETP.GE.AND P2, PT, R17, c[0x0][0x17c], PT ;  /* 0x00005f0011007a0c */ /* 0x000fe40003f46270 */
[----:B------:R-:W2:Y:S02]  /*98e50*/  LDL.LU R17, [R1+0x6a0] ;  /* 0x0006a00001117983 */ /* 0x000ea40000300800 */
[----:B------:R-:W-:Y:S01]  /*98e60*/  @P0 STG.E.U16 [R10.64], R3 ;  /* 0x000000030a000986 */ /* 0x000fe2000c101506 */
[----:B0-----:R0:W-:Y:S01]  /*98e70*/  STL [R1+0xc], R7 ;  /* 0x00000c0701007387 */ /* 0x0011e20000100800 */
[----:B------:R-:W-:Y:S02]  /*98e80*/  IMAD.MOV.U32 R27, RZ, RZ, R6 ;  /* 0x000000ffff1b7224 */ /* 0x000fe400078e0006 */
[----:B------:R-:W-:Y:S01]  /*98e90*/  IMAD.MOV.U32 R26, RZ, RZ, R5 ;  /* 0x000000ffff1a7224 */ /* 0x000fe200078e0005 */
[----:B0-----:R-:W4:Y:S04]  /*98ea0*/  LDL.LU.64 R6, [R1+0x2390] ;  /* 0x0023900001067983 */ /* 0x001f280000300a00 */
[----:B---3--:R0:W-:Y:S01]  /*98eb0*/  @P4 STG.E.U16 [R12.64], R21 ;  /* 0x000000150c004986 */ /* 0x0081e2000c101506 */
[----:B------:R-:W-:Y:S01]  /*98ec0*/  PRMT R0, R21, 0x7632, R0 ;  /* 0x0000763215007816 */ /* 0x000fe20000000000 */
[----:B0-----:R-:W-:-:S02]  /*98ed0*/  IMAD.MOV.U32 R21, RZ, RZ, R4 ;  /* 0x000000ffff157224 */ /* 0x001fc400078e0004 */
[----:B------:R-:W3:Y:S01]  /*98ee0*/  LDL.LU.64 R4, [R1+0x2388] ;  /* 0x0023880001047983 */ /* 0x000ee20000300a00 */
[----:B------:R-:W-:Y:S02]  /*98ef0*/  ISETP.LT.AND P3, PT, R25, c[0x0][0x178], !P3 ;  /* 0x00005e0019007a0c */ /* 0x000fe40005f61270 */
[----:B------:R-:W-:Y:S02]  /*98f00*/  IADD3 R10, R16, c[0x0][0x198], RZ ;  /* 0x00006600100a7a10 */ /* 0x000fe40007ffe0ff */
[----:B------:R-:W-:-:S09]  /*98f10*/  PRMT R3, R19, 0x7632, R3 ;  /* 0x0000763213037816 */ /* 0x000fd20000000003 */
[----:B------:R0:W-:Y:S01]  /*98f20*/  @P3 STG.E.U16 [R14.64], R19 ;  /* 0x000000130e003986 */ /* 0x0001e2000c101506 */
[----:B------:R-:W-:Y:S01]  /*98f30*/  ISETP.LT.AND P3, PT, R18, c[0x0][0x178], !P1 ;  /* 0x00005e0012007a0c */ /* 0x000fe20004f61270 */
[----:B------:R-:W-:Y:S01]  /*98f40*/  ISETP.LT.AND P1, PT, R25, c[0x0][0x178], !P1 ;  /* 0x00005e0019007a0c */ /* 0x000fe20004f21270 */
[C---:B------:R-:W-:Y:S01]  /*98f50*/  IADD3 R2, R10.reuse, c[0x0][0x198], RZ ;  /* 0x000066000a027a10 */ /* 0x040fe20007ffe0ff */
[----:B0-----:R-:W2:Y:S01]  /*98f60*/  LDL.LU R19, [R1+0x6d0] ;  /* 0x0006d00001137983 */ /* 0x001ea20000300800 */
[----:B----4-:R-:W-:-:S09]  /*98f70*/  IMAD.WIDE R8, R10, 0x2, R6 ;  /* 0x000000020a087825 */ /* 0x010fd200078e0206 */
[----:B------:R-:W-:Y:S01]  /*98f80*/  @P3 STG.E.U16 [R8.64], R0 ;  /* 0x0000000008003986 */ /* 0x000fe2000c101506 */
[----:B---3--:R-:W-:-:S05]  /*98f90*/  IMAD.WIDE R10, R10, 0x2, R4 ;  /* 0x000000020a0a7825 */ /* 0x008fca00078e0204 */
[----:B------:R-:W-:Y:S02]  /*98fa0*/  @P1 STG.E.U16 [R10.64], R3 ;  /* 0x000000030a001986 */ /* 0x000fe4000c101506 */
[----:B------:R0:W1:Y:S02]  /*98fb0*/  LDS.128 R8, [R29+0x1800] ;  /* 0x001800001d087984 */ /* 0x0000640000000c00 */
[----:B0-----:R-:W3:Y:S01]  /*98fc0*/  LDL R29, [R1+0x1720] ;  /* 0x00172000011d7983 */ /* 0x001ee20000100800 */
[----:B------:R-:W-:Y:S02]  /*98fd0*/  ISETP.LT.AND P4, PT, R18, c[0x0][0x178], !P6 ;  /* 0x00005e0012007a0c */ /* 0x000fe40007781270 */
[----:B------:R-:W-:Y:S01]  /*98fe0*/  IADD3 R12, R28, 0x199, RZ ;  /* 0x000001991c0c7810 */ /* 0x000fe20007ffe0ff */
[C---:B------:R-:W-:Y:S01]  /*98ff0*/  ISETP.LT.AND P6, PT, R25.reuse, c[0x0][0x178], !P6 ;  /* 0x00005e0019007a0c */ /* 0x040fe200077c1270 */
[----:B------:R-:W-:Y:S01]  /*99000*/  ISETP.LT.AND P1, PT, R18, c[0x0][0x178], !P5 ;  /* 0x00005e0012007a0c */ /* 0x000fe20006f21270 */
[----:B------:R-:W-:Y:S01]  /*99010*/  ISETP.LT.AND P5, PT, R25, c[0x0][0x178], !P5 ;  /* 0x00005e0019007a0c */ /* 0x000fe20006fa1270 */
[----:B------:R-:W-:Y:S01]  /*99020*/  ISETP.GE.AND P0, PT, R12, c[0x0][0x17c], PT ;  /* 0x00005f000c007a0c */ /* 0x000fe20003f06270 */
[C---:B------:R-:W-:Y:S01]  /*99030*/  IMAD.WIDE R12, R2.reuse, 0x2, R6 ;  /* 0x00000002020c7825 */ /* 0x040fe200078e0206 */
[----:B------:R-:W-:-:S02]  /*99040*/  IADD3 R18, R2, c[0x0][0x198], RZ ;  /* 0x0000660002127a10 */ /* 0x000fc40007ffe0ff */
[----:B------:R-:W-:Y:S01]  /*99050*/  IADD3 R14, R28, 0x19a, RZ ;  /* 0x0000019a1c0e7810 */ /* 0x000fe20007ffe0ff */
[----:B------:R-:W-:Y:S01]  /*99060*/  IMAD.WIDE R2, R2, 0x2, R4 ;  /* 0x0000000202027825 */ /* 0x000fe200078e0204 */
[----:B--2---:R-:W-:Y:S01]  /*99070*/  PRMT R16, R17, 0x7632, R16 ;  /* 0x0000763211107816 */ /* 0x004fe20000000010 */
[----:B------:R0:W-:Y:S01]  /*99080*/  @P4 STG.E.U16 [R12.64], R17 ;  /* 0x000000110c004986 */ /* 0x0001e2000c101506 */
[----:B------:R-:W-:Y:S02]  /*99090*/  ISETP.GE.AND P3, PT, R14, c[0x0][0x17c], PT ;  /* 0x00005f000e007a0c */ /* 0x000fe40003f66270 */
[----:B------:R-:W-:Y:S01]  /*990a0*/  PRMT R0, R23, 0x7632, R0 ;  /* 0x0000763217007816 */ /* 0x000fe20000000000 */
[C---:B------:R-:W-:Y:S01]  /*990b0*/  IMAD.WIDE R14, R18.reuse, 0x2, R4 ;  /* 0x00000002120e7825 */ /* 0x040fe200078e0204 */
[----:B------:R2:W-:Y:S03]  /*990c0*/  @P6 STG.E.U16 [R2.64], R23 ;  /* 0x0000001702006986 */ /* 0x0005e6000c101506 */
[C---:B0-----:R-:W-:Y:S01]  /*990d0*/  IMAD.WIDE R12, R18.reuse, 0x2, R6 ;  /* 0x00000002120c7825 */ /* 0x041fe200078e0206 */
[----:B--2---:R-:W-:-:S04]  /*990e0*/  IADD3 R3, R18, c[0x0][0x198], RZ ;  /* 0x0000660012037a10 */ /* 0x004fc80007ffe0ff */
[----:B------:R0:W-:Y:S01]  /*990f0*/  @P1 STG.E.U16 [R12.64], R16 ;  /* 0x000000100c001986 */ /* 0x0001e2000c101506 */
[C---:B------:R-:W-:Y:S01]  /*99100*/  IADD3 R2, R28.reuse, 0x19c, RZ ;  /* 0x0000019c1c027810 */ /* 0x040fe20007ffe0ff */
[----:B------:R2:W-:Y:S01]  /*99110*/  @P5 STG.E.U16 [R14.64], R0 ;  /* 0x000000000e005986 */ /* 0x0005e2000c101506 */
[----:B------:R-:W-:Y:S02]  /*99120*/  IADD3 R17, R28, 0x19b, RZ ;  /* 0x0000019b1c117810 */ /* 0x000fe40007ffe0ff */
[----:B------:R-:W-:Y:S02]  /*99130*/  PRMT R20, R21, 0x7632, R20 ;  /* 0x0000763215147816 */ /* 0x000fe40000000014 */
[----:B------:R-:W-:Y:S01]  /*99140*/  ISETP.GE.AND P1, PT, R2, c[0x0][0x17c], PT ;  /* 0x00005f0002007a0c */ /* 0x000fe20003f26270 */
[C---:B------:R-:W-:Y:S01]  /*99150*/  IADD3 R2, R3.reuse, c[0x0][0x198], RZ ;  /* 0x0000660003027a10 */ /* 0x040fe20007ffe0ff */
[----:B------:R-:W4:Y:S01]  /*99160*/  LDL.LU R23, [R1+0x2384] ;  /* 0x0023840001177983 */ /* 0x000f220000300800 */
[----:B0-----:R-:W-:Y:S01]  /*99170*/  IMAD.WIDE R12, R3, 0x2, R6 ;  /* 0x00000002030c7825 */ /* 0x001fe200078e0206 */
[----:B--2---:R-:W-:-:S02]  /*99180*/  IADD3 R0, R28, 0x19d, RZ ;  /* 0x0000019d1c007810 */ /* 0x004fc40007ffe0ff */
[----:B------:R-:W-:Y:S01]  /*99190*/  ISETP.GE.AND P6, PT, R17, c[0x0][0x17c], PT ;  /* 0x00005f0011007a0c */ /* 0x000fe20003fc6270 */
[----:B------:R-:W-:Y:S01]  /*991a0*/  IMAD.WIDE R16, R3, 0x2, R4 ;  /* 0x0000000203107825 */ /* 0x000fe200078e0204 */
[----:B---3--:R-:W-:-:S03]  /*991b0*/  ISETP.LT.AND P4, PT, R29, c[0x0][0x178], !P2 ;  /* 0x00005e001d007a0c */ /* 0x008fc60005781270 */
[----:B------:R-:W-:Y:S01]  /*991c0*/  ISETP.LT.AND P2, PT, R25, c[0x0][0x178], !P2 ;  /* 0x00005e0019007a0c */ /* 0x000fe20005741270 */
[----:B------:R-:W-:Y:S01]  /*991d0*/  ISETP.LT.AND P5, PT, R29, c[0x0][0x178], !P0 ;  /* 0x00005e001d007a0c */ /* 0x000fe200047a1270 */
[----:B------:R-:W-:-:S08]  /*991e0*/  ISETP.LT.AND P0, PT, R25, c[0x0][0x178], !P0 ;  /* 0x00005e0019007a0c */ /* 0x000fd00004701270 */
[----:B------:R0:W-:Y:S01]  /*991f0*/  @P4 STG.E.U16 [R12.64], R19 ;  /* 0x000000130c004986 */ /* 0x0001e2000c101506 */
[----:B------:R-:W-:Y:S01]  /*99200*/  ISETP.GE.AND P4, PT, R0, c[0x0][0x17c], PT ;  /* 0x00005f0000007a0c */ /* 0x000fe20003f86270 */
[----:B------:R-:W-:Y:S02]  /*99210*/  PRMT R0, R19, 0x7632, R0 ;  /* 0x0000763213007816 */ /* 0x000fe40000000000 */
[----:B------:R-:W-:Y:S01]  /*99220*/  @P2 STG.E.U16 [R16.64], R21 ;  /* 0x0000001510002986 */ /* 0x000fe2000c101506 */
[----:B------:R2:W3:Y:S01]  /*99230*/  LDS.128 R12, [R24+0x1800] ;  /* 0x00180000180c7984 */ /* 0x0004e20000000c00 */
[----:B0-----:R-:W-:-:S03]  /*99240*/  IMAD.WIDE R18, R2, 0x2, R6 ;  /* 0x0000000202127825 */ /* 0x001fc600078e0206 */
[----:B--2---:R-:W2:Y:S04]  /*99250*/  LDL.LU R24, [R1+0x6b0] ;  /* 0x0006b00001187983 */ /* 0x004ea80000300800 */
[----:B------:R0:W-:Y:S02]  /*99260*/  @P5 STG.E.U16 [R18.64], R0 ;  /* 0x0000000012005986 */ /* 0x0001e4000c101506 */
[C---:B0-----:R-:W-:Y:S01]  /*99270*/  IADD3 R0, R2.reuse, c[0x0][0x198], RZ ;  /* 0x0000660002007a10 */ /* 0x041fe20007ffe0ff */
[----:B------:R-:W-:-:S05]  /*99280*/  IMAD.WIDE R2, R2, 0x2, R4 ;  /* 0x0000000202027825 */ /* 0x000fca00078e0204 */
[----:B------:R0:W-:Y:S04]  /*99290*/  @P0 STG.E.U16 [R2.64], R20 ;  /* 0x0000001402000986 */ /* 0x0001e8000c101506 */
[----:B0-----:R-:W2:Y:S01]  /*992a0*/  LDL.LU R3, [R1+0x6c0] ;  /* 0x0006c00001037983 */ /* 0x001ea20000300800 */
[----:B------:R-:W-:Y:S01]  /*992b0*/  ISETP.LT.AND P2, PT, R29, c[0x0][0x178], !P3 ;  /* 0x00005e001d007a0c */ /* 0x000fe20005f41270 */
[----:B------:R-:W-:Y:S01]  /*992c0*/  IMAD.WIDE R16, R0, 0x2, R6 ;  /* 0x0000000200107825 */ /* 0x000fe200078e0206 */
[----:B------:R-:W-:Y:S02]  /*992d0*/  IADD3 R18, R28, 0x19e, RZ ;  /* 0x0000019e1c127810 */ /* 0x000fe40007ffe0ff */
[----:B------:R-:W-:Y:S02]  /*992e0*/  ISETP.LT.AND P5, PT, R25, c[0x0][0x178], !P3 ;  /* 0x00005e0019007a0c */ /* 0x000fe40005fa1270 */
[----:B------:R-:W-:Y:S01]  /*992f0*/  ISETP.GE.AND P3, PT, R18, c[0x0][0x17c], PT ;  /* 0x00005f0012007a0c */ /* 0x000fe20003f66270 */
[C---:B------:R-:W-:Y:S01]  /*99300*/  IMAD.WIDE R18, R0.reuse, 0x2, R4 ;  /* 0x0000000200127825 */ /* 0x040fe200078e0204 */
[----:B------:R-:W-:-:S02]  /*99310*/  IADD3 R0, R0, c[0x0][0x198], RZ ;  /* 0x0000660000007a10 */ /* 0x000fc40007ffe0ff */
[----:B------:R-:W-:-:S03]  /*99320*/  IADD3 R21, R28, 0x19f, RZ ;  /* 0x0000019f1c157810 */ /* 0x000fc60007ffe0ff */
[----:B--2---:R0:W-:Y:S01]  /*99330*/  @P2 STG.E.U16 [R16.64], R3 ;  /* 0x0000000310002986 */ /* 0x0041e2000c101506 */
[----:B------:R-:W-:Y:S02]  /*99340*/  ISETP.LT.AND P2, PT, R29, c[0x0][0x178], !P6 ;  /* 0x00005e001d007a0c */ /* 0x000fe40007741270 */
[----:B----4-:R-:W-:Y:S01]  /*99350*/  PRMT R23, R3, 0x7632, R23 ;  /* 0x0000763203177816 */ /* 0x010fe20000000017 */
[----:B-1----:R-:W-:Y:S01]  /*99360*/  @P5 STG.E.U16 [R18.64], R8 ;  /* 0x0000000812005986 */ /* 0x002fe2000c101506 */
[----:B------:R-:W-:Y:S01]  /*99370*/  ISETP.LT.AND P6, PT, R25, c[0x0][0x178], !P6 ;  /* 0x00005e0019007a0c */ /* 0x000fe200077c1270 */
[----:B------:R-:W1:Y:S01]  /*99380*/  LDS.128 R16, [R22+0x1800] ;  /* 0x0018000016107984 */ /* 0x000e620000000c00 */
[----:B0-----:R-:W-:-:S07]  /*99390*/  IMAD.WIDE R2, R0, 0x2, R6 ;  /* 0x0000000200027825 */ /* 0x001fce00078e0206 */
[----:B------:R0:W-:Y:S04]  /*993a0*/  @P2 STG.E.U16 [R2.64], R23 ;  /* 0x0000001702002986 */ /* 0x0001e8000c101506 */
[----:B0-----:R-:W2:Y:S01]  /*993b0*/  LDL.LU R23, [R1+0x670] ;  /* 0x0006700001177983 */ /* 0x001ea20000300800 */
[----:B------:R-:W-:Y:S02]  /*993c0*/  ISETP.LT.AND P5, PT, R29, c[0x0][0x178], !P1 ;  /* 0x00005e001d007a0c */ /* 0x000fe40004fa1270 */
[----:B------:R-:W-:Y:S01]  /*993d0*/  ISETP.GE.AND P0, PT, R21, c[0x0][0x17c], PT ;  /* 0x00005f0015007a0c */ /* 0x000fe20003f06270 */
[----:B------:R-:W-:Y:S01]  /*993e0*/  ISETP.LT.AND P1, PT, R25, c[0x0][0x178], !P1 ;  /* 0x00005e0019007a0c */ /* 0x000fe20004f21270 */
[----:B------:R-:W-:Y:S01]  /*993f0*/  PRMT R8, R8, 0x7632, R8 ;  /* 0x0000763208087816 */ /* 0x000fe20000000008 */
[C---:B------:R-:W-:Y:S01]  /*99400*/  IMAD.WIDE R20, R0.reuse, 0x2, R4 ;  /* 0x0000000200147825 */ /* 0x040fe200078e0204 */
[----:B------:R-:W-:-:S04]  /*99410*/  IADD3 R0, R0, c[0x0][0x198], RZ ;  /* 0x0000660000007a10 */ /* 0x000fc80007ffe0ff */
[----:B------:R0:W-:Y:S01]  /*99420*/  @P6 STG.E.U16 [R20.64], R8 ;  /* 0x0000000814006986 */ /* 0x0001e2000c101506 */
[----:B------:R-:W-:Y:S01]  /*99430*/  ISETP.LT.AND P6, PT, R29, c[0x0][0x178], !P4 ;  /* 0x00005e001d007a0c */ /* 0x000fe200067c1270 */
[----:B------:R-:W-:Y:S01]  /*99440*/  IMAD.WIDE R2, R0, 0x2, R4 ;  /* 0x0000000200027825 */ /* 0x000fe200078e0204 */
[----:B------:R-:W-:-:S03]  /*99450*/  ISETP.LT.AND P4, PT, R25, c[0x0][0x178], !P4 ;  /* 0x00005e0019007a0c */ /* 0x000fc60006781270 */
[C---:B0-----:R-:W-:Y:S01]  /*99460*/  IMAD.WIDE R20, R0.reuse, 0x2, R6 ;  /* 0x0000000200147825 */ /* 0x041fe200078e0206 */
[----:B------:R-:W-:-:S04]  /*99470*/  IADD3 R0, R0, c[0x0][0x198], RZ ;  /* 0x0000660000007a10 */ /* 0x000fc80007ffe0ff */
[----:B------:R0:W-:Y:S01]  /*99480*/  @P5 STG.E.U16 [R20.64], R24 ;  /* 0x0000001814005986 */ /* 0x0001e2000c101506 */
[----:B---3--:R3:W-:Y:S01]  /*99490*/  @P1 STG.E.U16 [R2.64], R12 ;  /* 0x0000000c02001986 */ /* 0x0087e2000c101506 */
[----:B------:R-:W-:Y:S02]  /*994a0*/  ISETP.LT.AND P1, PT, R29, c[0x0][0x178], !P3 ;  /* 0x00005e001d007a0c */ /* 0x000fe40005f21270 */
[----:B------:R-:W-:Y:S01]  /*994b0*/  IADD3 R8, R28, 0x1a1, RZ ;  /* 0x000001a11c087810 */ /* 0x000fe20007ffe0ff */
[----:B------:R-:W-:-:S03]  /*994c0*/  ISETP.LT.AND P3, PT, R25, c[0x0][0x178], !P3 ;  /* 0x00005e0019007a0c */ /* 0x000fc60005f61270 */
[----:B------:R-:W-:Y:S01]  /*994d0*/  ISETP.GE.AND P5, PT, R8, c[0x0][0x17c], PT ;  /* 0x00005f0008007a0c */ /* 0x000fe20003fa6270 */
[----:B0-----:R-:W-:Y:S01]  /*994e0*/  IMAD.WIDE R20, R0, 0x2, R4 ;  /* 0x0000000200147825 */ /* 0x001fe200078e0204 */
[----:B---3--:R-:W-:-:S03]  /*994f0*/  PRMT R12, R24, 0x7632, R12 ;  /* 0x00007632180c7816 */ /* 0x008fc6000000000c */
[C---:B------:R-:W-:Y:S01]  /*99500*/  IMAD.WIDE R2, R0.reuse, 0x2, R6 ;  /* 0x0000000200027825 */ /* 0x040fe200078e0206 */
[----:B------:R-:W-:Y:S02]  /*99510*/  IADD3 R0, R0, c[0x0][0x198], RZ ;  /* 0x0000660000007a10 */ /* 0x000fe40007ffe0ff */
[----:B------:R-:W-:Y:S02]  /*99520*/  IADD3 R22, R28, 0x1a0, RZ ;  /* 0x000001a01c167810 */ /* 0x000fe40007ffe0ff */
[----:B------:R-:W-:Y:S01]  /*99530*/  PRMT R8, R12, 0x7632, R8 ;  /* 0x000076320c087816 */ /* 0x000fe20000000008 */
[----:B------:R-:W3:Y:S04]  /*99540*/  LDL.LU R24, [R1+0x5e4] ;  /* 0x0005e40001187983 */ /* 0x000ee80000300800 */
[----:B------:R0:W-:Y:S01]  /*99550*/  @P6 STG.E.U16 [R2.64], R12 ;  /* 0x0000000c02006986 */ /* 0x0001e2000c101506 */
[----:B------:R4:W-:Y:S01]  /*99560*/  @P4 STG.E.U16 [R20.64], R8 ;  /* 0x0000000814004986 */ /* 0x0009e2000c101506 */
[----:B------:R-:W-:-:S02]  /*99570*/  ISETP.LT.AND P6, PT, R29, c[0x0][0x178], !P0 ;  /* 0x00005e001d007a0c */ /* 0x000fc400047c1270 */
[----:B------:R-:W-:Y:S01]  /*99580*/  ISETP.GE.AND P2, PT, R22, c[0x0][0x17c], PT ;  /* 0x00005f0016007a0c */ /* 0x000fe20003f46270 */
[----:B------:R-:W-:Y:S02]  /*99590*/  ISETP.LT.AND P0, PT, R25, c[0x0][0x178], !P0 ;  /* 0x00005e0019007a0c */ /* 0x000fe40004701270 */
[C---:B0-----:R-:W-:Y:S01]  /*995a0*/  IMAD.WIDE R2, R0.reuse, 0x2, R6 ;  /* 0x0000000200027825 */ /* 0x041fe200078e0206 */
[----:B----4-:R-:W-:-:S05]  /*995b0*/  IADD3 R8, R0, c[0x0][0x198], RZ ;  /* 0x0000660000087a10 */ /* 0x010fca0007ffe0ff */
[----:B------:R-:W-:Y:S01]  /*995c0*/  IMAD.WIDE R20, R8, 0x2, R6 ;  /* 0x0000000208147825 */ /* 0x000fe200078e0206 */
[----:B--2---:R0:W-:Y:S03]  /*995d0*/  @P1 STG.E.U16 [R2.64], R23 ;  /* 0x0000001702001986 */ /* 0x0041e6000c101506 */
[----:B0-----:R-:W-:Y:S01]  /*995e0*/  IMAD.WIDE R2, R0, 0x2, R4 ;  /* 0x0000000200027825 */ /* 0x001fe200078e0204 */
[----:B------:R-:W-:-:S04]  /*995f0*/  PRMT R0, R23, 0x7632, R0 ;  /* 0x0000763217007816 */ /* 0x000fc80000000000 */
[----:B-1----:R0:W-:Y:S01]  /*99600*/  @P3 STG.E.U16 [R2.64], R16 ;  /* 0x0000001002003986 */ /* 0x0021e2000c101506 */
[----:B------:R-:W-:Y:S01]  /*99610*/  ISETP.LT.AND P3, PT, R29, c[0x0][0x178], !P2 ;  /* 0x00005e001d007a0c */ /* 0x000fe20005761270 */
[----:B------:R-:W-:Y:S02]  /*99620*/  ISETP.LT.AND P2, PT, R25, c[0x0][0x178], !P2 ;  /* 0x00005e0019007a0c */ /* 0x000fe40005741270 */
[----:B------:R-:W2:Y:S01]  /*99630*/  LDL.LU R25, [R1+0x2380] ;  /* 0x0023800001197983 */ /* 0x000ea20000300800 */
[----:B------:R-:W-:Y:S01]  /*99640*/  @P6 STG.E.U16 [R20.64], R0 ;  /* 0x0000000014006986 */ /* 0x000fe2000c101506 */
[----:B0-----:R-:W-:Y:S01]  /*99650*/  PRMT R16, R16, 0x7632, R16 ;  /* 0x0000763210107816 */ /* 0x001fe20000000010 */
[----:B------:R-:W-:-:S05]  /*99660*/  IMAD.WIDE R2, R8, 0x2, R4 ;  /* 0x0000000208027825 */ /* 0x000fca00078e0204 */
[----:B------:R0:W-:Y:S04]  /*99670*/  @P0 STG.E.U16 [R2.64], R16 ;  /* 0x0000001002000986 */ /* 0x0001e8000c101506 */
[----:B0-----:R-:W4:Y:S01]  /*99680*/  LDL R3, [R1+0x1724] ;  /* 0x0017240001037983 */ /* 0x001f220000100800 */
[----:B------:R-:W-:-:S05]  /*99690*/  IADD3 R0, R8, c[0x0][0x198], RZ ;  /* 0x0000660008007a10 */ /* 0x000fca0007ffe0ff */
[----:B------:R-:W-:-:S04]  /*996a0*/  IMAD.WIDE R20, R0, 0x2, R6 ;  /* 0x0000000200147825 */ /* 0x000fc800078e0206 */
[----:B------:R-:W-:Y:S01]  /*996b0*/  IMAD.WIDE R22, R0, 0x2, R4 ;  /* 0x0000000200167825 */ /* 0x000fe200078e0204 */
[----:B------:R-:W-:Y:S01]  /*996c0*/  IADD3 R12, R28, 0x1a2, RZ ;  /* 0x000001a21c0c7810 */ /* 0x000fe20007ffe0ff */
[----:B---3--:R0:W-:Y:S03]  /*996d0*/  @P3 STG.E.U16 [R20.64], R24 ;  /* 0x0000001814003986 */ /* 0x0081e6000c101506 */
[----:B------:R-:W-:Y:S02]  /*996e0*/  ISETP.GE.AND P4, PT, R12, c[0x0][0x17c], PT ;  /* 0x00005f000c007a0c */ /* 0x000fe40003f86270 */
[----:B------:R-:W-:Y:S02]  /*996f0*/  PRMT R16, R24, 0x7632, R16 ;  /* 0x0000763218107816 */ /* 0x000fe40000000010 */
[C---:B------:R-:W-:Y:S02]  /*99700*/  ISETP.LT.AND P3, PT, R29.reuse, c[0x0][0x178], !P4 ;  /* 0x00005e001d007a0c */ /* 0x040fe40006761270 */
[----:B0-----:R-:W-:Y:S01]  /*99710*/  IADD3 R20, R0, c[0x0][0x198], RZ ;  /* 0x0000660000147a10 */ /* 0x001fe20007ffe0ff */
[----:B--2---:R-:W-:Y:S01]  /*99720*/  @P2 STG.E.U16 [R22.64], R25 ;  /* 0x0000001916002986 */ /* 0x004fe2000c101506 */
[----:B------:R-:W-:-:S02]  /*99730*/  ISETP.LT.AND P2, PT, R29, c[0x0][0x178], !P5 ;  /* 0x00005e001d007a0c */ /* 0x000fc40006f41270 */
[C---:B----4-:R-:W-:Y:S02]  /*99740*/  ISETP.LT.AND P5, PT, R3.reuse, c[0x0][0x178], !P5 ;  /* 0x00005e0003007a0c */ /* 0x050fe40006fa1270 */
[----:B------:R-:W-:Y:S01]  /*99750*/  ISETP.LT.AND P4, PT, R3, c[0x0][0x178], !P4 ;  /* 0x00005e0003007a0c */ /* 0x000fe20006781270 */
[----:B------:R-:W-:-:S08]  /*99760*/  IMAD.WIDE R2, R20, 0x2, R6 ;  /* 0x0000000214027825 */ /* 0x000fd000078e0206 */
[----:B------:R0:W-:Y:S04]  /*99770*/  @P2 STG.E.U16 [R2.64], R16 ;  /* 0x0000001002002986 */ /* 0x0001e8000c101506 */
[----:B0-----:R-:W2:Y:S01]  /*99780*/  LDL.LU R2, [R1+0x5f4] ;  /* 0x0005f40001027983 */ /* 0x001ea20000300800 */
[----:B------:R-:W3:Y:S01]  /*99790*/  LDL.LU R3, [R1+0x34] ;  /* 0x0000340001037983 */ /* 0x000ee20000300800 */
[----:B------:R-:W-:Y:S02]  /*997a0*/  IADD3 R12, R28, 0x1a3, RZ ;  /* 0x000001a31c0c7810 */ /* 0x000fe40007ffe0ff */
[----:B------:R-:W-:Y:S02]  /*997b0*/  IADD3 R0, R20, c[0x0][0x198], RZ ;  /* 0x0000660014007a10 */ /* 0x000fe40007ffe0ff */
[----:B------:R-:W-:Y:S01]  /*997c0*/  ISETP.GE.AND P1, PT, R12, c[0x0][0x17c], PT ;  /* 0x00005f000c007a0c */ /* 0x000fe20003f26270 */
[----:B------:R-:W-:-:S02]  /*997d0*/  IADD3 R12, R28, 0x1a4, RZ ;  /* 0x000001a41c0c7810 */ /* 0x000fc40007ffe0ff */
[----:B------:R-:W-:-:S04]  /*997e0*/  IMAD.WIDE R20, R20, 0x2, R4 ;  /* 0x0000000214147825 */ /* 0x000fc800078e0204 */
[----:B------:R-:W-:Y:S01]  /*997f0*/  IMAD.WIDE R22, R0, 0x2, R6 ;  /* 0x0000000200167825 */ /* 0x000fe200078e0206 */
[----:B------:R-:W-:-:S03]  /*99800*/  ISETP.GE.AND P6, PT, R12, c[0x0][0x17c], PT ;  /* 0x00005f000c007a0c */ /* 0x000fc60003fc6270 */
[----:B------:R-:W-:Y:S02]  /*99810*/  PRMT R12, R25, 0x7632, R12 ;  /* 0x00007632190c7816 */ /* 0x000fe4000000000c */
[----:B------:R-:W-:-:S03]  /*99820*/  IMAD.WIDE R24, R0, 0x2, R4 ;  /* 0x0000000200187825 */ /* 0x000fc600078e0204 */
[----:B------:R-:W-:Y:S04]  /*99830*/  @P5 STG.E.U16 [R20.64], R12 ;  /* 0x0000000c14005986 */ /* 0x000fe8000c101506 */
[----:B--2---:R-:W-:Y:S01]  /*99840*/  @P3 STG.E.U16 [R22.64], R2 ;  /* 0x0000000216003986 */ /* 0x004fe2000c101506 */
[----:B---3--:R0:W-:Y:S03]  /*99850*/  @P4 STG.E.U16 [R24.64], R3 ;  /* 0x0000000318004986 */ /* 0x0081e6000c101506 */
[----:B0-----:R-:W2:Y:S01]  /*99860*/  LDL R24, [R1+0x1724] ;  /* 0x0017240001187983 */ /* 0x001ea20000100800 */
[----:B------:R-:W-:Y:S02]  /*99870*/  IADD3 R8, R28, 0x1a5, RZ ;  /* 0x000001a51c087810 */ /* 0x000fe40007ffe0ff */
[----:B------:R-:W-:-:S02]  /*99880*/  ISETP.LT.AND P4, PT, R29, c[0x0][0x178], !P1 ;  /* 0x00005e001d007a0c */ /* 0x000fc40004f81270 */
[----:B------:R-:W-:Y:S02]  /*99890*/  IADD3 R20, R0, c[0x0][0x198], RZ ;  /* 0x0000660000147a10 */ /* 0x000fe40007ffe0ff */
[----:B------:R-:W-:Y:S02]  /*998a0*/  PRMT R12, R3, 0x7632, R12 ;  /* 0x00007632030c7816 */ /* 0x000fe4000000000c */
[----:B------:R-:W-:Y:S01]  /*998b0*/  ISETP.GE.AND P0, PT, R8, c[0x0][0x17c], PT ;  /* 0x00005f0008007a0c */ /* 0x000fe20003f06270 */
[C---:B------:R-:W-:Y:S01]  /*998c0*/  IADD3 R8, R28.reuse, 0x1a6, RZ ;  /* 0x000001a61c087810 */ /* 0x040fe20007ffe0ff */
[----:B------:R-:W-:Y:S02]  /*998d0*/  IADD3 R16, R28, 0x1a8, RZ ;  /* 0x000001a81c107810 */ /* 0x000fe40007ffe0ff */
[----:B------:R-:W-:Y:S01]  /*998e0*/  ISETP.LT.AND P5, PT, R29, c[0x0][0x178], !P6 ;  /* 0x00005e001d007a0c */ /* 0x000fe200077a1270 */
[----:B------:R-:W3:Y:S01]  /*998f0*/  LDL.LU R25, [R1+0x614] ;  /* 0x0006140001197983 */ /* 0x000ee20000300800 */
[----:B------:R-:W-:Y:S01]  /*99900*/  ISETP.GE.AND P2, PT, R8, c[0x0][0x17c], PT ;  /* 0x00005f0008007a0c */ /* 0x000fe20003f46270 */
[----:B------:R-:W-:-:S02]  /*99910*/  PRMT R8, R2, 0x7632, R8 ;  /* 0x0000763202087816 */ /* 0x000fc40000000008 */
[C---:B------:R-:W-:Y:S01]  /*99920*/  IMAD.WIDE R2, R20.reuse, 0x2, R6 ;  /* 0x0000000214027825 */ /* 0x040fe200078e0206 */
[----:B------:R-:W-:-:S03]  /*99930*/  IADD3 R0, R20, c[0x0][0x198], RZ ;  /* 0x0000660014007a10 */ /* 0x000fc60007ffe0ff */
[----:B------:R-:W-:Y:S01]  /*99940*/  IMAD.WIDE R20, R20, 0x2, R4 ;  /* 0x0000000214147825 */ /* 0x000fe200078e0204 */
[----:B------:R-:W4:Y:S04]  /*99950*/  LDL.LU R29, [R1+0xb4] ;  /* 0x0000b400011d7983 */ /* 0x000f280000300800 */
[----:B------:R-:W-:Y:S01]  /*99960*/  @P4 STG.E.U16 [R2.64], R8 ;  /* 0x0000000802004986 */ /* 0x000fe2000c101506 */
[----:B------:R-:W-:Y:S02]  /*99970*/  ISETP.GE.AND P4, PT, R16, c[0x0][0x17c], PT ;  /* 0x00005f0010007a0c */ /* 0x000fe40003f86270 */
[----:B------:R-:W3:Y:S01]  /*99980*/  LDL.LU R16, [R1+0x54] ;  /* 0x0000540001107983 */ /* 0x000ee20000300800 */
[----:B--2---:R-:W-:-:S13]  /*99990*/  ISETP.LT.AND P1, PT, R24, c[0x0][0x178], !P1 ;  /* 0x00005e0018007a0c */ /* 0x004fda0004f21270 */
[----:B------:R0:W-:Y:S04]  /*999a0*/  @P1 STG.E.U16 [R20.64], R12 ;  /* 0x0000000c14001986 */ /* 0x0001e8000c101506 */
[----:B0-----:R-:W2:Y:S01]  /*999b0*/  LDL.LU R21, [R1+0x604] ;  /* 0x0006040001157983 */ /* 0x001ea20000300800 */
[----:B------:R-:W-:-:S04]  /*999c0*/  IADD3 R22, R28, 0x1a7, RZ ;  /* 0x000001a71c167810 */ /* 0x000fc80007ffe0ff */
[----:B------:R-:W-:Y:S01]  /*999d0*/  ISETP.GE.AND P3, PT, R22, c[0x0][0x17c], PT ;  /* 0x00005f0016007a0c */ /* 0x000fe20003f66270 */
[----:B------:R-:W-:-:S05]  /*999e0*/  IMAD.WIDE R22, R0, 0x2, R6 ;  /* 0x0000000200167825 */ /* 0x000fca00078e0206 */
[----:B--2---:R0:W-:Y:S04]  /*999f0*/  @P5 STG.E.U16 [R22.64], R21 ;  /* 0x0000001516005986 */ /* 0x0041e8000c101506 */
[----:B0-----:R-:W2:Y:S01]  /*99a00*/  LDL R22, [R1+0x1720] ;  /* 0x0017200001167983 */ /* 0x001ea20000100800 */
[----:B------:R-:W-:Y:S01]  /*99a10*/  ISETP.LT.AND P6, PT, R24, c[0x0][0x178], !P6 ;  /* 0x00005e0018007a0c */ /* 0x000fe200077c1270 */
[----:B------:R-:W-:Y:S01]  /*99a20*/  IMAD.WIDE R2, R0, 0x2, R4 ;  /* 0x0000000200027825 */ /* 0x000fe200078e0204 */
[----:B------:R-:W-:Y:S02]  /*99a30*/  IADD3 R8, R28, 0x1a9, RZ ;  /* 0x000001a91c087810 */ /* 0x000fe40007ffe0ff */
[----:B------:R-:W-:Y:S02]  /*99a40*/  IADD3 R0, R0, c[0x0][0x198], RZ ;  /* 0x0000660000007a10 */ /* 0x000fe40007ffe0ff */
[----:B---3--:R-:W-:Y:S01]  /*99a50*/  PRMT R12, R16, 0x7632, R12 ;  /* 0x00007632100c7816 */ /* 0x008fe2000000000c */
[----:B------:R-:W3:Y:S01]  /*99a60*/  LDL.LU R23, [R1+0xa4] ;  /* 0x0000a40001177983 */ /* 0x000ee20000300800 */
[----:B------:R-:W-:Y:S01]  /*99a70*/  ISETP.GE.AND P1, PT, R8, c[0x0][0x17c], PT ;  /* 0x00005f0008007a0c */ /* 0x000fe20003f26270 */
[----:B------:R-:W-:-:S02]  /*99a80*/  PRMT R8, R21, 0x7632, R8 ;  /* 0x0000763215087816 */ /* 0x000fc40000000008 */
[C---:B------:R-:W-:Y:S02]  /*99a90*/  IMAD.WIDE R20, R0.reuse, 0x2, R4 ;  /* 0x0000000200147825 */ /* 0x040fe400078e0204 */
[----:B------:R0:W-:Y:S02]  /*99aa0*/  @P6 STG.E.U16 [R2.64], R16 ;  /* 0x0000001002006986 */ /* 0x0001e4000c101506 */
[C---:B0-----:R-:W-:Y:S01]  /*99ab0*/  IMAD.WIDE R2, R0.reuse, 0x2, R6 ;  /* 0x0000000200027825 */ /* 0x041fe200078e0206 */
[----:B------:R-:W-:Y:S02]  /*99ac0*/  IADD3 R0, R0, c[0x0][0x198], RZ ;  /* 0x0000660000007a10 */ /* 0x000fe40007ffe0ff */
[----:B--2---:R-:W-:Y:S01]  /*99ad0*/  ISETP.LT.AND P5, PT, R22, c[0x0][0x178], !P0 ;  /* 0x00005e0016007a0c */ /* 0x004fe200047a1270 */
[----:B------:R-:W-:Y:S01]  /*99ae0*/  ISETP.LT.AND P0, PT, R24, c[0x0][0x178], !P0 ;  /* 0x00005e0018007a0c */ /* 0x000fe20004701270 */
[----:B------:R-:W-:Y:S01]  /*99af0*/  ISETP.LT.AND P6, PT, R22, c[0x0][0x178], !P2 ;  /* 0x00005e0016007a0c */ /* 0x000fe200057c1270 */
[----:B------:R-:W-:-:S10]  /*99b00*/  ISETP.LT.AND P2, PT, R24, c[0x0][0x178], !P2 ;  /* 0x00005e0018007a0c */ /* 0x000fd40005741270 */
[----:B------:R0:W-:Y:S01]  /*99b10*/  @P5 STG.E.U16 [R2.64], R8 ;  /* 0x0000000802005986 */ /* 0x0001e2000c101506 */
[----:B------:R1:W-:Y:S01]  /*99b20*/  @P0 STG.E.U16 [R20.64], R12 ;  /* 0x0000000c14000986 */ /* 0x0003e2000c101506 */
[----:B------:R-:W-:Y:S01]  /*99b30*/  ISETP.LT.AND P0, PT, R22, c[0x0][0x178], !P3 ;  /* 0x00005e0016007a0c */ /* 0x000fe20005f01270 */
[----:B------:R-:W-:Y:S02]  /*99b40*/  ISETP.LT.AND P3, PT, R24, c[0x0][0x178], !P3 ;  /* 0x00005e0018007a0c */ /* 0x000fe40005f61270 */
[----:B0-----:R-:W-:-:S04]  /*99b50*/  IMAD.WIDE R2, R0, 0x2, R6 ;  /* 0x0000000200027825 */ /* 0x001fc800078e0206 */
[----:B-1----:R-:W-:Y:S01]  /*99b60*/  IMAD.WIDE R20, R0, 0x2, R4 ;  /* 0x0000000200147825 */ /* 0x002fe200078e0204 */
[----:B------:R-:W-:Y:S02]  /*99b70*/  IADD3 R8, R28, 0x1ab, RZ ;  /* 0x000001ab1c087810 */ /* 0x000fe40007ffe0ff */
[----:B------:R-:W-:Y:S01]  /*99b80*/  IADD3 R0, R0, c[0x0][0x198], RZ ;  /* 0x0000660000007a10 */ /* 0x000fe20007ffe0ff */
[----:B------:R0:W-:Y:S01]  /*99b90*/  @P6 STG.E.U16 [R2.64], R25 ;  /* 0x0000001902006986 */ /* 0x0001e2000c101506 */
[----:B------:R-:W-:Y:S01]  /*99ba0*/  ISETP.GE.AND P6, PT, R8, c[0x0][0x17c], PT ;  /* 0x00005f0008007a0c */ /* 0x000fe20003fc6270 */
[----:B----4-:R1:W-:Y:S01]  /*99bb0*/  @P2 STG.E.U16 [R20.64], R29 ;  /* 0x0000001d14002986 */ /* 0x0103e2000c101506 */
[----:B------:R-:W-:Y:S02]  /*99bc0*/  PRMT R8, R25, 0x7632, R8 ;  /* 0x0000763219087816 */ /* 0x000fe40000000008 */
[----:B------:R-:W-:Y:S01]  /*99bd0*/  PRMT R12, R29, 0x7632, R12 ;  /* 0x000076321d0c7816 */ /* 0x000fe2000000000c */
[----:B0-----:R-:W-:-:S04]  /*99be0*/  IMAD.WIDE R2, R0, 0x2, R6 ;  /* 0x0000000200027825 */ /* 0x001fc800078e0206 */
[----:B-1----:R-:W-:Y:S01]  /*99bf0*/  IMAD.WIDE R20, R0, 0x2, R4 ;  /* 0x0000000200147825 */ /* 0x002fe200078e0204 */
[----:B------:R-:W2:Y:S04]  /*99c00*/  LDL.LU R25, [R1+0x634] ;  /* 0x0006340001197983 */ /* 0x000ea80000300800 */
[----:B------:R-:W-:Y:S01]  /*99c10*/  @P0 STG.E.U16 [R2.64], R8 ;  /* 0x0000000802000986 */ /* 0x000fe2000c101506 */
[----:B------:R-:W4:Y:S02]  /*99c20*/  LDL.LU R29, [R1+0x94] ;  /* 0x00009400011d7983 */ /* 0x000f240000300800 */
[----:B------:R0:W-:Y:S02]  /*99c30*/  @P3 STG.E.U16 [R20.64], R12 ;  /* 0x0000000c14003986 */ /* 0x0001e4000c101506 */
[----:B0-----:R-:W2:Y:S01]  /*99c40*/  LDL.LU R21, [R1+0x624] ;  /* 0x0006240001157983 */ /* 0x001ea20000300800 */
[----:B------:R-:W-:-:S02]  /*99c50*/  ISETP.LT.AND P2, PT, R22, c[0x0][0x178], !P4 ;  /* 0x00005e0016007a0c */ /* 0x000fc40006741270 */
[----:B------:R-:W-:Y:S02]  /*99c60*/  IADD3 R0, R0, c[0x0][0x198], RZ ;  /* 0x0000660000007a10 */ /* 0x000fe40007ffe0ff */
[C---:B------:R-:W-:Y:S02]  /*99c70*/  IADD3 R16, R28.reuse, 0x1aa, RZ ;  /* 0x000001aa1c107810 */ /* 0x040fe40007ffe0ff */
[----:B------:R-:W-:Y:S01]  /*99c80*/  IADD3 R8, R28, 0x1ac, RZ ;  /* 0x000001ac1c087810 */ /* 0x000fe20007ffe0ff */
[----:B------:R-:W-:Y:S01]  /*99c90*/  ISETP.LT.AND P4, PT, R24, c[0x0][0x178], !P4 ;  /* 0x00005e0018007a0c */ /* 0x000fe20006781270 */
[----:B------:R-:W-:Y:S01]  /*99ca0*/  ISETP.LT.AND P3, PT, R22, c[0x0][0x178], !P1 ;  /* 0x00005e0016007a0c */ /* 0x000fe20004f61270 */
[----:B------:R-:W-:Y:S01]  /*99cb0*/  IMAD.WIDE R2, R0, 0x2, R6 ;  /* 0x0000000200027825 */ /* 0x000fe200078e0206 */
[----:B------:R-:W-:Y:S02]  /*99cc0*/  ISETP.GE.AND P5, PT, R16, c[0x0][0x17c], PT ;  /* 0x00005f0010007a0c */ /* 0x000fe40003fa6270 */
[----:B------:R-:W-:Y:S01]  /*99cd0*/  ISETP.GE.AND P0, PT, R8, c[0x0][0x17c], PT ;  /* 0x00005f0008007a0c */ /* 0x000fe20003f06270 */
[----:B------:R-:W-:Y:S01]  /*99ce0*/  IADD3 R16, R0, c[0x0][0x198], RZ ;  /* 0x0000660000107a10 */ /* 0x000fe20007ffe0ff */
[----:B------:R-:W-:Y:S01]  /*99cf0*/  IADD3 R8, R28, 0x1ad, RZ ;  /* 0x000001ad1c087810 */ /* 0x000fe20007ffe0ff */
[----:B--2---:R0:W-:Y:S03]  /*99d00*/  @P2 STG.E.U16 [R2.64], R21 ;  /* 0x0000001502002986 */ /* 0x0041e6000c101506 */
[----:B------:R-:W-:Y:S01]  /*99d10*/  ISETP.GE.AND P2, PT, R8, c[0x0][0x17c], PT ;  /* 0x00005f0008007a0c */ /* 0x000fe20003f46270 */
[----:B------:R-:W-:-:S02]  /*99d20*/  IADD3 R8, R28, 0x1ae, RZ ;  /* 0x000001ae1c087810 */ /* 0x000fc40007ffe0ff */
[----:B0-----:R-:W-:Y:S01]  /*99d30*/  IMAD.WIDE R2, R0, 0x2, R4 ;  /* 0x0000000200027825 */ /* 0x001fe200078e0204 */
[----:B------:R-:W-:-:S03]  /*99d40*/  PRMT R0, R21, 0x7632, R0 ;  /* 0x0000763215007816 */ /* 0x000fc60000000000 */
[----:B------:R-:W-:Y:S01]  /*99d50*/  IMAD.WIDE R20, R16, 0x2, R6 ;  /* 0x0000000210147825 */ /* 0x000fe200078e0206 */
[----:B---3--:R-:W-:Y:S04]  /*99d60*/  @P4 STG.E.U16 [R2.64], R23 ;  /* 0x0000001702004986 */ /* 0x008fe8000c101506 */
[----:B------:R0:W-:Y:S01]  /*99d70*/  @P3 STG.E.U16 [R20.64], R0 ;  /* 0x0000000014003986 */ /* 0x0001e2000c101506 */
[----:B------:R-:W-:Y:S02]  /*99d80*/  ISETP.GE.AND P3, PT, R8, c[0x0][0x17c], PT ;  /* 0x00005f0008007a0c */ /* 0x000fe40003f66270 */
[----:B------:R-:W2:Y:S01]  /*99d90*/  LDL R8, [R1+0x1720] ;  /* 0x0017200001087983 */ /* 0x000ea20000100800 */
[----:B------:R-:W-:Y:S02]  /*99da0*/  ISETP.LT.AND P1, PT, R24, c[0x0][0x178], !P1 ;  /* 0x00005e0018007a0c */ /* 0x000fe40004f21270 */
[----:B------:R-:W-:-:S02]  /*99db0*/  ISETP.LT.AND P4, PT, R22, c[0x0][0x178], !P5 ;  /* 0x00005e0016007a0c */ /* 0x000fc40006f81270 */
[----:B------:R-:W-:Y:S02]  /*99dc0*/  PRMT R12, R23, 0x7632, R12 ;  /* 0x00007632170c7816 */ /* 0x000fe4000000000c */
[C---:B0-----:R-:W-:Y:S01]  /*99dd0*/  IADD3 R0, R16.reuse, c[0x0][0x198], RZ ;  /* 0x0000660010007a10 */ /* 0x041fe20007ffe0ff */
[----:B------:R-:W-:-:S04]  /*99de0*/  IMAD.WIDE R2, R16, 0x2, R4 ;  /* 0x0000000210027825 */ /* 0x000fc800078e0204 */
[----:B------:R-:W-:Y:S02]  /*99df0*/  IMAD.WIDE R20, R0, 0x2, R6 ;  /* 0x0000000200147825 */ /* 0x000fe400078e0206 */
[----:B------:R-:W-:Y:S01]  /*99e00*/  @P1 STG.E.U16 [R2.64], R12 ;  /* 0x0000000c02001986 */ /* 0x000fe2000c101506 */
[----:B------:R-:W-:-:S03]  /*99e10*/  ISETP.LT.AND P5, PT, R24, c[0x0][0x178], !P5 ;  /* 0x00005e0018007a0c */ /* 0x000fc60006fa1270 */
[----:B------:R0:W-:Y:S01]  /*99e20*/  @P4 STG.E.U16 [R20.64], R25 ;  /* 0x0000001914004986 */ /* 0x0001e2000c101506 */
[----:B------:R-:W-:Y:S01]  /*99e30*/  IADD3 R16, R28, 0x1af, RZ ;  /* 0x000001af1c107810 */ /* 0x000fe20007ffe0ff */
[----:B------:R-:W-:-:S03]  /*99e40*/  IMAD.WIDE R22, R0, 0x2, R4 ;  /* 0x0000000200167825 */ /* 0x000fc600078e0204 */
[----:B------:R-:W-:Y:S01]  /*99e50*/  ISETP.GE.AND P1, PT, R16, c[0x0][0x17c], PT ;  /* 0x00005f0010007a0c */ /* 0x000fe20003f26270 */
[----:B------:R-:W-:Y:S01]  /*99e60*/  PRMT R16, R25, 0x7632, R16 ;  /* 0x0000763219107816 */ /* 0x000fe20000000010 */
[----:B0-----:R-:W-:-:S03]  /*99e70*/  IADD3 R20, R0, c[0x0][0x198], RZ ;  /* 0x0000660000147a10 */ /* 0x001fc60007ffe0ff */
[----:B----4-:R0:W-:Y:S02]  /*99e80*/  @P5 STG.E.U16 [R22.64], R29 ;  /* 0x0000001d16005986 */ /* 0x0101e4000c101506 */
[C---:B------:R-:W-:Y:S01]  /*99e90*/  IMAD.WIDE R2, R20.reuse, 0x2, R6 ;  /* 0x0000000214027825 */ /* 0x040fe200078e0206 */
[C---:B------:R-:W-:Y:S02]  /*99ea0*/  IADD3 R0, R20.reuse, c[0x0][0x198], RZ ;  /* 0x0000660014007a10 */ /* 0x040fe40007ffe0ff */
[----:B------:R-:W-:Y:S01]  /*99eb0*/  PRMT R12, R29, 0x7632, R12 ;  /* 0x000076321d0c7816 */ /* 0x000fe2000000000c */
[----:B------:R-:W-:Y:S01]  /*99ec0*/  IMAD.WIDE R20, R20, 0x2, R4 ;  /* 0x0000000214147825 */ /* 0x000fe200078e0204 */
[----:B0-----:R-:W3:Y:S01]  /*99ed0*/  LDL.LU R29, [R1+0x74] ;  /* 0x00007400011d7983 */ /* 0x001ee20000300800 */
[----:B--2---:R-:W-:Y:S02]  /*99ee0*/  ISETP.LT.AND P4, PT, R8, c[0x0][0x178], !P6 ;  /* 0x00005e0008007a0c */ /* 0x004fe40007781270 */
[----:B------:R-:W-:-:S11]  /*99ef0*/  ISETP.LT.AND P6, PT, R24, c[0x0][0x178], !P6 ;  /* 0x00005e0018007a0c */ /* 0x000fd600077c1270 */
[----:B------:R0:W-:Y:S02]  /*99f00*/  @P4 STG.E.U16 [R2.64], R16 ;  /* 0x0000001002004986 */ /* 0x0001e4000c101506 */
[----:B------:R1:W-:Y:S02]  /*99f10*/  @P6 STG.E.U16 [R20.64], R12 ;  /* 0x0000000c14006986 */ /* 0x0003e4000c101506 */
[----:B0-----:R-:W2:Y:S01]  /*99f20*/  LDL.LU R16, [R1+0x644] ;  /* 0x0006440001107983 */ /* 0x001ea20000300800 */
[----:B------:R-:W4:Y:S02]  /*99f30*/  LDL.LU R2, [R1+0x84] ;  /* 0x0000840001027983 */ /* 0x000f240000300800 */
[----:B------:R-:W3:Y:S02]  /*99f40*/  LDL R3, [R1+0x1720] ;  /* 0x0017200001037983 */ /* 0x000ee40000100800 */
[----:B-1----:R-:W4:Y:S01]  /*99f50*/  LDL R21, [R1+0x1724] ;  /* 0x0017240001157983 */ /* 0x002f220000100800 */
[----:B------:R-:W-:Y:S01]  /*99f60*/  ISETP.LT.AND P5, PT, R8, c[0x0][0x178], !P0 ;  /* 0x00005e0008007a0c */ /* 0x000fe200047a1270 */
[----:B------:R-:W-:-:S02]  /*99f70*/  ISETP.LT.AND P0, PT, R24, c[0x0][0x178], !P0 ;  /* 0x00005e0018007a0c */ /* 0x000fc40004701270 */
[----:B------:R-:W-:-:S04]  /*99f80*/  IMAD.WIDE R22, R0, 0x2, R6 ;  /* 0x0000000200167825 */ /* 0x000fc800078e0206 */
[----:B------:R-:W-:Y:S01]  /*99f90*/  IMAD.WIDE R24, R0, 0x2, R4 ;  /* 0x0000000200187825 */ /* 0x000fe200078e0204 */
[----:B------:R-:W-:Y:S02]  /*99fa0*/  IADD3 R8, R28, 0x1b0, RZ ;  /* 0x000001b01c087810 */ /* 0x000fe40007ffe0ff */
[----:B------:R-:W-:Y:S02]  /*99fb0*/  IADD3 R20, R0, c[0x0][0x198], RZ ;  /* 0x0000660000147a10 */ /* 0x000fe40007ffe0ff */
[----:B------:R-:W-:Y:S02]  /*99fc0*/  ISETP.GE.AND P4, PT, R8, c[0x0][0x17c], PT ;  /* 0x00005f0008007a0c */ /* 0x000fe40003f86270 */
[----:B------:R-:W-:Y:S01]  /*99fd0*/  IADD3 R0, R20, c[0x0][0x198], RZ ;  /* 0x0000660014007a10 */ /* 0x000fe20007ffe0ff */
[----:B--2---:R0:W-:Y:S01]  /*99fe0*/  @P5 STG.E.U16 [R22.64], R16 ;  /* 0x0000001016005986 */ /* 0x0041e2000c101506 */
[----:B---3--:R-:W-:Y:S01]  /*99ff0*/  ISETP.LT.AND P5, PT, R3, c[0x0][0x178], !P2 ;  /* 0x00005e0003007a0c */ /* 0x008fe200057a1270 */
[----:B----4-:R-:W-:-:S02]  /*9a000*/  ISETP.LT.AND P2, PT, R21, c[0x0][0x178], !P2 ;  /* 0x00005e0015007a0c */ /* 0x010fc40005741270 */
[----:B------:R1:W-:Y:S01]  /*9a010*/  @P0 STG.E.U16 [R24.64], R2 ;  /* 0x0000000218000986 */ /* 0x0003e2000c101506 */
[----:B------:R-:W-:Y:S02]  /*9a020*/  PRMT R12, R2, 0x7632, R12 ;  /* 0x00007632020c7816 */ /* 0x000fe4000000000c */
[----:B------:R-:W-:Y:S02]  /*9a030*/  ISETP.LT.AND P6, PT, R3, c[0x0][0x178], !P3 ;  /* 0x00005e0003007a0c */ /* 0x000fe40005fc1270 */
[----:B------:R-:W-:Y:S01]  /*9a040*/  PRMT R8, R16, 0x7632, R8 ;  /* 0x0000763210087816 */ /* 0x000fe20000000008 */
[----:B------:R-:W-:Y:S01]  /*9a050*/  ISETP.LT.AND P3, PT, R21, c[0x0][0x178], !P3 ;  /* 0x00005e0015007a0c */ /* 0x000fe20005f61270 */
[----:B0-----:R-:W-:Y:S01]  /*9a060*/  IADD3 R16, R28, 0x1b2, RZ ;  /* 0x000001b21c107810 */ /* 0x001fe20007ffe0ff */
[----:B-1----:R-:W-:-:S04]  /*9a070*/  IMAD.WIDE R2, R20, 0x2, R6 ;  /* 0x0000000214027825 */ /* 0x002fc800078e0206 */
[----:B------:R-:W-:Y:S01]  /*9a080*/  IMAD.WIDE R20, R20, 0x2, R4 ;  /* 0x0000000214147825 */ /* 0x000fe200078e0204 */
[----:B------:R-:W2:Y:S04]  /*9a090*/  LDL.LU R24, [R1+0x664] ;  /* 0x0006640001187983 */ /* 0x000ea80000300800 */
[----:B------:R-:W-:Y:S01]  /*9a0a0*/  @P5 STG.E.U16 [R2.64], R8 ;  /* 0x0000000802005986 */ /* 0x000fe2000c101506 */
[----:B------:R-:W3:Y:S01]  /*9a0b0*/  LDL.LU R25, [R1+0x64] ;  /* 0x0000640001197983 */ /* 0x000ee20000300800 */
[----:B------:R-:W-:Y:S01]  /*9a0c0*/  ISETP.GE.AND P5, PT, R16, c[0x0][0x17c], PT ;  /* 0x00005f0010007a0c */ /* 0x000fe20003fa6270 */
[----:B------:R0:W-:Y:S01]  /*9a0d0*/  @P2 STG.E.U16 [R20.64], R12 ;  /* 0x0000000c14002986 */ /* 0x0001e2000c101506 */
[----:B------:R-:W4:Y:S04]  /*9a0e0*/  LDL.LU R16, [R1+0x654] ;  /* 0x0006540001107983 */ /* 0x000f280000300800 */
[----:B0-----:R-:W2:Y:S01]  /*9a0f0*/  LDL R21, [R1+0x1720] ;  /* 0x0017200001157983 */ /* 0x001ea20000100800 */
[----:B------:R-:W-:-:S04]  /*9a100*/  IADD3 R22, R28, 0x1b1, RZ ;  /* 0x000001b11c167810 */ /* 0x000fc80007ffe0ff */
[----:B------:R-:W-:Y:S01]  /*9a110*/  ISETP.GE.AND P0, PT, R22, c[0x0][0x17c], PT ;  /* 0x00005f0016007a0c */ /* 0x000fe20003f06270 */
[----:B------:R-:W-:-:S04]  /*9a120*/  IMAD.WIDE R22, R0, 0x2, R6 ;  /* 0x0000000200167825 */ /* 0x000fc800078e0206 */
[----:B------:R-:W-:Y:S01]  /*9a130*/  IMAD.WIDE R2, R0, 0x2, R4 ;  /* 0x0000000200027825 */ /* 0x000fe200078e0204 */
[----:B------:R-:W-:Y:S02]  /*9a140*/  IADD3 R8, R28, 0x1b3, RZ ;  /* 0x000001b31c087810 */ /* 0x000fe40007ffe0ff */
[----:B------:R-:W-:Y:S02]  /*9a150*/  IADD3 R0, R0, c[0x0][0x198], RZ ;  /* 0x0000660000007a10 */ /* 0x000fe40007ffe0ff */
[----:B------:R-:W-:Y:S02]  /*9a160*/  ISETP.GE.AND P2, PT, R8, c[0x0][0x17c], PT ;  /* 0x00005f0008007a0c */ /* 0x000fe40003f46270 */
[----:B------:R-:W-:Y:S01]  /*9a170*/  PRMT R12, R29, 0x7632, R12 ;  /* 0x000076321d0c7816 */ /* 0x000fe2000000000c */
[----:B----4-:R0:W-:Y:S01]  /*9a180*/  @P6 STG.E.U16 [R22.64], R16 ;  /* 0x0000001016006986 */ /* 0x0101e2000c101506 */
[----:B------:R1:W-:Y:S01]  /*9a190*/  @P3 STG.E.U16 [R2.64], R29 ;  /* 0x0000001d02003986 */ /* 0x0003e2000c101506 */
[----:B------:R-:W-:-:S02]  /*9a1a0*/  PRMT R8, R16, 0x7632, R8 ;  /* 0x0000763210087816 */ /* 0x000fc40000000008 */
[----:B--2---:R-:W-:Y:S01]  /*9a1b0*/  ISETP.LT.AND P6, PT, R21, c[0x0][0x178], !P1 ;  /* 0x00005e0015007a0c */ /* 0x004fe20004fc1270 */
[----:B0-----:R-:W2:Y:S01]  /*9a1c0*/  LDL R22, [R1+0x1724] ;  /* 0x0017240001167983 */ /* 0x001ea20000100800 */
[----:B-1----:R-:W-:Y:S01]  /*9a1d0*/  IMAD.WIDE R2, R0, 0x2, R6 ;  /* 0x0000000200027825 */ /* 0x002fe200078e0206 */
[----:B------:R-:W-:-:S03]  /*9a1e0*/  IADD3 R16, R28, 0x1b4, RZ ;  /* 0x000001b41c107810 */ /* 0x000fc60007ffe0ff */
[----:B------:R-:W4:Y:S01]  /*9a1f0*/  LDL.LU R29, [R1+0x684] ;  /* 0x00068400011d7983 */ /* 0x000f220000300800 */
[----:B------:R-:W3:Y:S06]  /*9a200*/  LDL.LU R23, [R1+0x44] ;  /* 0x0000440001177983 */ /* 0x000eec0000300800 */
[----:B------:R0:W-:Y:S01]  /*9a210*/  @P6 STG.E.U16 [R2.64], R8 ;  /* 0x0000000802006986 */ /* 0x0001e2000c101506 */
[----:B------:R-:W-:Y:S02]  /*9a220*/  ISETP.GE.AND P6, PT, R16, c[0x0][0x17c], PT ;  /* 0x00005f0010007a0c */ /* 0x000fe40003fc6270 */
[----:B------:R-:W3:Y:S01]  /*9a230*/  LDL R16, [R1+0x1720] ;  /* 0x0017200001107983 */ /* 0x000ee20000100800 */
[----:B------:R-:W-:Y:S01]  /*9a240*/  ISETP.LT.AND P3, PT, R21, c[0x0][0x178], !P4 ;  /* 0x00005e0015007a0c */ /* 0x000fe20006761270 */
[C---:B------:R-:W-:Y:S01]  /*9a250*/  IMAD.WIDE R20, R0.reuse, 0x2, R4 ;  /* 0x0000000200147825 */ /* 0x040fe200078e0204 */
[----:B------:R-:W-:-:S05]  /*9a260*/  IADD3 R0, R0, c[0x0][0x198], RZ ;  /* 0x0000660000007a10 */ /* 0x000fca0007ffe0ff */
[----:B0-----:R-:W-:Y:S01]  /*9a270*/  IMAD.WIDE R2, R0, 0x2, R6 ;  /* 0x0000000200027825 */ /* 0x001fe200078e0206 */
[----:B------:R-:W-:Y:S02]  /*9a280*/  IADD3 R8, R28, 0x1b5, RZ ;  /* 0x000001b51c087810 */ /* 0x000fe40007ffe0ff */
[C---:B--2---:R-:W-:Y:S02]  /*9a290*/  ISETP.LT.AND P1, PT, R22.reuse, c[0x0][0x178], !P1 ;  /* 0x00005e0016007a0c */ /* 0x044fe40004f21270 */
[----:B------:R-:W-:-:S11]  /*9a2a0*/  ISETP.LT.AND P4, PT, R22, c[0x0][0x178], !P4 ;  /* 0x00005e0016007a0c */ /* 0x000fd60006781270 */
[----:B------:R0:W-:Y:S01]  /*9a2b0*/  @P1 STG.E.U16 [R20.64], R12 ;  /* 0x0000000c14001986 */ /* 0x0001e2000c101506 */
[----:B---3--:R-:W-:Y:S01]  /*9a2c0*/  ISETP.LT.AND P1, PT, R16, c[0x0][0x178], !P0 ;  /* 0x00005e0010007a0c */ /* 0x008fe20004721270 */
[----:B------:R-:W-:Y:S02]  /*9a2d0*/  ISETP.LT.AND P0, PT, R22, c[0x0][0x178], !P0 ;  /* 0x00005e0016007a0c */ /* 0x000fe40004701270 */
[----:B------:R1:W-:Y:S01]  /*9a2e0*/  @P3 STG.E.U16 [R2.64], R24 ;  /* 0x0000001802003986 */ /* 0x0003e2000c101506 */
[----:B------:R-:W-:Y:S01]  /*9a2f0*/  ISETP.GE.AND P3, PT, R8, c[0x0][0x17c], PT ;  /* 0x00005f0008007a0c */ /* 0x000fe20003f66270 */
[----:B------:R-:W-:Y:S02]  /*9a300*/  PRMT R8, R24, 0x7632, R8 ;  /* 0x0000763218087816 */ /* 0x000fe40000000008 */
[C---:B0-----:R-:W-:Y:S01]  /*9a310*/  IMAD.WIDE R20, R0.reuse, 0x2, R4 ;  /* 0x0000000200147825 */ /* 0x041fe200078e0204 */
[----:B------:R-:W-:Y:S02]  /*9a320*/  IADD3 R0, R0, c[0x0][0x198], RZ ;  /* 0x0000660000007a10 */ /* 0x000fe40007ffe0ff */
[----:B------:R-:W-:Y:S01]  /*9a330*/  PRMT R12, R25, 0x7632, R12 ;  /* 0x00007632190c7816 */ /* 0x000fe2000000000c */
[----:B-1----:R-:W2:Y:S04]  /*9a340*/  LDL.LU R24, [R1+0x694] ;  /* 0x0006940001187983 */ /* 0x002ea80000300800 */
[----:B------:R0:W-:Y:S01]  /*9a350*/  @P4 STG.E.U16 [R20.64], R25 ;  /* 0x0000001914004986 */ /* 0x0001e2000c101506 */
[----:B------:R-:W-:Y:S01]  /*9a360*/  IMAD.WIDE R2, R0, 0x2, R6 ;  /* 0x0000000200027825 */ /* 0x000fe200078e0206 */
[----:B------:R-:W-:-:S04]  /*9a370*/  ISETP.LT.AND P4, PT, R16, c[0x0][0x178], !P5 ;  /* 0x00005e0010007a0c */ /* 0x000fc80006f81270 */
[----:B------:R1:W-:Y:S01]  /*9a380*/  @P1 STG.E.U16 [R2.64], R8 ;  /* 0x0000000802001986 */ /* 0x0003e2000c101506 */
[C---:B0-----:R-:W-:Y:S01]  /*9a390*/  IMAD.WIDE R20, R0.reuse, 0x2, R4 ;  /* 0x0000000200147825 */ /* 0x041fe200078e0204 */
[----:B------:R-:W-:Y:S02]  /*9a3a0*/  IADD3 R0, R0, c[0x0][0x198], RZ ;  /* 0x0000660000007a10 */ /* 0x000fe40007ffe0ff */
[----:B------:R-:W-:Y:S01]  /*9a3b0*/  ISETP.LT.AND P5, PT, R22, c[0x0][0x178], !P5 ;  /* 0x00005e0016007a0c */ /* 0x000fe20006fa1270 */
[----:B------:R-:W3:Y:S04]  /*9a3c0*/  LDL.LU R25, [R1+0x24] ;  /* 0x0000240001197983 */ /* 0x000ee80000300800 */
[----:B------:R-:W-:Y:S01]  /*9a3d0*/  @P0 STG.E.U16 [R20.64], R12 ;  /* 0x0000000c14000986 */ /* 0x000fe2000c101506 */
[----:B-1----:R-:W-:Y:S01]  /*9a3e0*/  IADD3 R8, R28, 0x1b6, RZ ;  /* 0x000001b61c087810 */ /* 0x002fe20007ffe0ff */
[----:B------:R-:W-:-:S03]  /*9a3f0*/  IMAD.WIDE R2, R0, 0x2, R6 ;  /* 0x0000000200027825 */ /* 0x000fc600078e0206 */
[----:B------:R-:W-:Y:S01]  /*9a400*/  ISETP.GE.AND P0, PT, R8, c[0x0][0x17c], PT ;  /* 0x00005f0008007a0c */ /* 0x000fe20003f06270 */
[----:B------:R-:W-:Y:S01]  /*9a410*/  IADD3 R8, R28, 0x1b7, RZ ;  /* 0x000001b71c087810 */ /* 0x000fe20007ffe0ff */
[----:B----4-:R0:W-:Y:S01]  /*9a420*/  @P4 STG.E.U16 [R2.64], R29 ;  /* 0x0000001d02004986 */ /* 0x0101e2000c101506 */
[----:B------:R-:W-:Y:S01]  /*9a430*/  ISETP.LT.AND P1, PT, R16, c[0x0][0x178], !P2 ;  /* 0x00005e0010007a0c */ /* 0x000fe20005721270 */
[----:B------:R-:W-:Y:S01]  /*9a440*/  ISETP.LT.AND P2, PT, R22, c[0x0][0x178], !P2 ;  /* 0x00005e0016007a0c */ /* 0x000fe20005741270 */
[----:B------:R-:W-:Y:S02]  /*9a450*/  ISETP.GE.AND P4, PT, R8, c[0x0][0x17c], PT ;  /* 0x00005f0008007a0c */ /* 0x000fe40003f86270 */
[----:B------:R-:W4:Y:S01]  /*9a460*/  LDL R8, [R1+0x1720] ;  /* 0x0017200001087983 */ /* 0x000f220000100800 */
[C---:B------:R-:W-:Y:S01]  /*9a470*/  IADD3 R16, R0.reuse, c[0x0][0x198], RZ ;  /* 0x0000660000107a10 */ /* 0x040fe20007ffe0ff */
[----:B0-----:R-:W-:Y:S01]  /*9a480*/  IMAD.WIDE R2, R0, 0x2, R4 ;  /* 0x0000000200027825 */ /* 0x001fe200078e0204 */
[----:B------:R-:W-:-:S03]  /*9a490*/  PRMT R0, R29, 0x7632, R0 ;  /* 0x000076321d007816 */ /* 0x000fc60000000000 */
[C---:B------:R-:W-:Y:S01]  /*9a4a0*/  IMAD.WIDE R20, R16.reuse, 0x2, R6 ;  /* 0x0000000210147825 */ /* 0x040fe200078e0206 */
[----:B------:R-:W-:Y:S01]  /*9a4b0*/  PRMT R12, R23, 0x7632, R12 ;  /* 0x00007632170c7816 */ /* 0x000fe2000000000c */
[----:B------:R-:W3:Y:S04]  /*9a4c0*/  LDL.LU R29, [R1+0x14] ;  /* 0x00001400011d7983 */ /* 0x000ee80000300800 */
[----:B------:R0:W-:Y:S01]  /*9a4d0*/  @P5 STG.E.U16 [R2.64], R23 ;  /* 0x0000001702005986 */ /* 0x0001e2000c101506 */
[----:B------:R-:W-:Y:S02]  /*9a4e0*/  @P1 STG.E.U16 [R20.64], R0 ;  /* 0x0000000014001986 */ /* 0x000fe4000c101506 */
[----:B0-----:R-:W-:-:S05]  /*9a4f0*/  IMAD.WIDE R2, R16, 0x2, R4 ;  /* 0x0000000210027825 */ /* 0x001fca00078e0204 */
[----:B------:R0:W-:Y:S04]  /*9a500*/  @P2 STG.E.U16 [R2.64], R12 ;  /* 0x0000000c02002986 */ /* 0x0001e8000c101506 */
[----:B0-----:R-:W3:Y:S01]  /*9a510*/  LDL R3, [R1+0x1720] ;  /* 0x0017200001037983 */ /* 0x001ee20000100800 */
[----:B------:R-:W-:-:S05]  /*9a520*/  IADD3 R0, R16, c[0x0][0x198], RZ ;  /* 0x0000660010007a10 */ /* 0x000fca0007ffe0ff */
[----:B------:R-:W-:Y:S01]  /*9a530*/  IMAD.WIDE R20, R0, 0x2, R6 ;  /* 0x0000000200147825 */ /* 0x000fe200078e0206 */
[----:B------:R-:W-:-:S04]  /*9a540*/  IADD3 R16, R28, 0x1b9, RZ ;  /* 0x000001b91c107810 */ /* 0x000fc80007ffe0ff */
[----:B------:R-:W-:Y:S02]  /*9a550*/  ISETP.GE.AND P2, PT, R16, c[0x0][0x17c], PT ;  /* 0x00005f0010007a0c */ /* 0x000fe40003f46270 */
[----:B--2---:R-:W-:Y:S02]  /*9a560*/  PRMT R16, R24, 0x7632, R16 ;  /* 0x0000763218107816 */ /* 0x004fe40000000010 */
[----:B----4-:R-:W-:Y:S01]  /*9a570*/  ISETP.LT.AND P5, PT, R8, c[0x0][0x178], !P6 ;  /* 0x00005e0008007a0c */ /* 0x010fe200077a1270 */
[----:B------:R-:W-:Y:S01]  /*9a580*/  ISETP.LT.AND P6, PT, R22, c[0x0][0x178], !P6 ;  /* 0x00005e0016007a0c */ /* 0x000fe200077c1270 */
[----:B------:R-:W-:Y:S01]  /*9a590*/  IADD3 R8, R28, 0x1b8, RZ ;  /* 0x000001b81c087810 */ /* 0x000fe20007ffe0ff */
[----:B------:R-:W-:-:S03]  /*9a5a0*/  IMAD.WIDE R22, R0, 0x2, R4 ;  /* 0x0000000200167825 */ /* 0x000fc600078e0204 */
[----:B------:R-:W-:Y:S02]  /*9a5b0*/  ISETP.GE.AND P1, PT, R8, c[0x0][0x17c], PT ;  /* 0x00005f0008007a0c */ /* 0x000fe40003f26270 */
[----:B------:R-:W2:Y:S05]  /*9a5c0*/  LDL R8, [R1+0x1724] ;  /* 0x0017240001087983 */ /* 0x000eaa0000100800 */
[----:B------:R0:W-:Y:S01]  /*9a5d0*/  @P5 STG.E.U16 [R20.64], R24 ;  /* 0x0000001814005986 */ /* 0x0001e2000c101506 */
[----:B---3--:R-:W-:Y:S01]  /*9a5e0*/  @P6 STG.E.U16 [R22.64], R25 ;  /* 0x0000001916006986 */ /* 0x008fe2000c101506 */
[----:B0-----:R-:W-:Y:S02]  /*9a5f0*/  IADD3 R20, R0, c[0x0][0x198], RZ ;  /* 0x0000660000147a10 */ /* 0x001fe40007ffe0ff */
[----:B------:R-:W-:-:S02]  /*9a600*/  ISETP.LT.AND P5, PT, R3, c[0x0][0x178], !P3 ;  /* 0x00005e0003007a0c */ /* 0x000fc40005fa1270 */
[----:B------:R-:W-:Y:S01]  /*9a610*/  ISETP.LT.AND P6, PT, R3, c[0x0][0x178], !P0 ;  /* 0x00005e0003007a0c */ /* 0x000fe200047c1270 */
[----:B------:R-:W-:-:S10]  /*9a620*/  IMAD.WIDE R2, R20, 0x2, R6 ;  /* 0x0000000214027825 */ /* 0x000fd400078e0206 */
[----:B------:R0:W-:Y:S04]  /*9a630*/  @P5 STG.E.U16 [R2.64], R16 ;  /* 0x0000001002005986 */ /* 0x0001e8000c101506 */
[----:B0-----:R-:W3:Y:S01]  /*9a640*/  LDL.LU R3, [R1+0x6a4] ;  /* 0x0006a40001037983 */ /* 0x001ee20000300800 */
[C---:B------:R-:W-:Y:S02]  /*9a650*/  IADD3 R0, R20.reuse, c[0x0][0x198], RZ ;  /* 0x0000660014007a10 */ /* 0x040fe40007ffe0ff */
[----:B------:R-:W-:Y:S01]  /*9a660*/  PRMT R12, R25, 0x7632, R12 ;  /* 0x00007632190c7816 */ /* 0x000fe2000000000c */
[----:B------:R-:W-:-:S04]  /*9a670*/  IMAD.WIDE R20, R20, 0x2, R4 ;  /* 0x0000000214147825 */ /* 0x000fc800078e0204 */
[----:B------:R-:W-:-:S04]  /*9a680*/  IMAD.WIDE R22, R0, 0x2, R6 ;  /* 0x0000000200167825 */ /* 0x000fc800078e0206 */
[----:B------:R-:W-:Y:S01]  /*9a690*/  IMAD.WIDE R24, R0, 0x2, R4 ;  /* 0x0000000200187825 */ /* 0x000fe200078e0204 */
[C---:B--2---:R-:W-:Y:S02]  /*9a6a0*/  ISETP.LT.AND P3, PT, R8.reuse, c[0x0][0x178], !P3 ;  /* 0x00005e0008007a0c */ /* 0x044fe40005f61270 */
[----:B------:R-:W-:-:S11]  /*9a6b0*/  ISETP.LT.AND P0, PT, R8, c[0x0][0x178], !P0 ;  /* 0x00005e0008007a0c */ /* 0x000fd60004701270 */
[----:B------:R-:W-:Y:S04]  /*9a6c0*/  @P3 STG.E.U16 [R20.64], R12 ;  /* 0x0000000c14003986 */ /* 0x000fe8000c101506 */
[----:B---3--:R-:W-:Y:S01]  /*9a6d0*/  @P6 STG.E.U16 [R22.64], R3 ;  /* 0x0000000316006986 */ /* 0x008fe2000c101506 */
[----:B------:R0:W-:Y:S03]  /*9a6e0*/  @P0 STG.E.U16 [R24.64], R29 ;  /* 0x0000001d18000986 */ /* 0x0001e6000c101506 */
[----:B0-----:R-:W2:Y:S01]  /*9a6f0*/  LDL R24, [R1+0x1720] ;  /* 0x0017200001187983 */ /* 0x001ea20000100800 */
[----:B------:R-:W3:Y:S01]  /*9a700*/  LDL.LU R25, [R1+0x1724] ;  /* 0x0017240001197983 */ /* 0x000ee20000300800 */
[----:B------:R-:W-:-:S02]  /*9a710*/  IADD3 R8, R28, 0x1ba, RZ ;  /* 0x000001ba1c087810 */ /* 0x000fc40007ffe0ff */
[----:B------:R-:W-:Y:S02]  /*9a720*/  IADD3 R20, R0, c[0x0][0x198], RZ ;  /* 0x0000660000147a10 */ /* 0x000fe40007ffe0ff */
[----:B------:R-:W-:Y:S01]  /*9a730*/  ISETP.GE.AND P5, PT, R8, c[0x0][0x17c], PT ;  /* 0x00005f0008007a0c */ /* 0x000fe20003fa6270 */
[----:B------:R-:W-:Y:S02]  /*9a740*/  PRMT R8, R3, 0x7632, R8 ;  /* 0x0000763203087816 */ /* 0x000fe40000000008 */
[----:B------:R-:W-:Y:S01]  /*9a750*/  IMAD.WIDE R2, R20, 0x2, R6 ;  /* 0x0000000214027825 */ /* 0x000fe200078e0206 */
[----:B------:R-:W-:Y:S02]  /*9a760*/  IADD3 R16, R28, 0x1bc, RZ ;  /* 0x000001bc1c107810 */ /* 0x000fe40007ffe0ff */
[----:B------:R-:W-:Y:S02]  /*9a770*/  PRMT R12, R29, 0x7632, R12 ;  /* 0x000076321d0c7816 */ /* 0x000fe4000000000c */
[----:B------:R-:W4:Y:S01]  /*9a780*/  LDL.LU R29, [R1+0x6c4] ;  /* 0x0006c400011d7983 */ /* 0x000f220000300800 */
[----:B--2---:R-:W-:-:S13]  /*9a790*/  ISETP.LT.AND P0, PT, R24, c[0x0][0x178], !P4 ;  /* 0x00005e0018007a0c */ /* 0x004fda0006701270 */
[----:B------:R0:W-:Y:S01]  /*9a7a0*/  @P0 STG.E.U16 [R2.64], R8 ;  /* 0x0000000802000986 */ /* 0x0001e2000c101506 */
[----:B------:R-:W-:Y:S02]  /*9a7b0*/  ISETP.GE.AND P0, PT, R16, c[0x0][0x17c], PT ;  /* 0x00005f0010007a0c */ /* 0x000fe40003f06270 */
[----:B------:R-:W2:Y:S01]  /*9a7c0*/  LDL.LU R16, [R1+0x6d4] ;  /* 0x0006d40001107983 */ /* 0x000ea20000300800 */
[C---:B---3--:R-:W-:Y:S02]  /*9a7d0*/  ISETP.LT.AND P4, PT, R25.reuse, c[0x0][0x178], !P4 ;  /* 0x00005e0019007a0c */ /* 0x048fe40006781270 */
[----:B------:R-:W-:Y:S01]  /*9a7e0*/  ISETP.LT.AND P3, PT, R24, c[0x0][0x178], !P1 ;  /* 0x00005e0018007a0c */ /* 0x000fe20004f61270 */
[----:B------:R-:W-:Y:S01]  /*9a7f0*/  ISETP.LT.AND P1, PT, R25, c[0x0][0x178], !P1 ;  /* 0x00005e0019007a0c */ /* 0x000fe20004f21270 */
[----:B------:R-:W-:Y:S02]  /*9a800*/  IADD3 R22, R28, 0x1bb, RZ ;  /* 0x000001bb1c167810 */ /* 0x000fe40007ffe0ff */
[C---:B------:R-:W-:Y:S01]  /*9a810*/  IADD3 R0, R20.reuse, c[0x0][0x198], RZ ;  /* 0x0000660014007a10 */ /* 0x040fe20007ffe0ff */
[----:B------:R-:W-:Y:S01]  /*9a820*/  IMAD.WIDE R20, R20, 0x2, R4 ;  /* 0x0000000214147825 */ /* 0x000fe200078e0204 */
[----:B------:R-:W-:-:S03]  /*9a830*/  ISETP.GE.AND P6, PT, R22, c[0x0][0x17c], PT ;  /* 0x00005f0016007a0c */ /* 0x000fc60003fc6270 */
[----:B------:R-:W-:-:S04]  /*9a840*/  IMAD.WIDE R22, R0, 0x2, R6 ;  /* 0x0000000200167825 */ /* 0x000fc800078e0206 */
[----:B0-----:R-:W-:Y:S01]  /*9a850*/  IMAD.WIDE R2, R0, 0x2, R4 ;  /* 0x0000000200027825 */ /* 0x001fe200078e0204 */
[----:B------:R0:W-:Y:S02]  /*9a860*/  @P4 STG.E.U16 [R20.64], R12 ;  /* 0x0000000c14004986 */ /* 0x0001e4000c101506 */
[----:B0-----:R-:W-:Y:S02]  /*9a870*/  PRMT R12, R26, 0x7632, R12 ;  /* 0x000076321a0c7816 */ /* 0x001fe4000000000c */
[----:B------:R-:W-:Y:S01]  /*9a880*/  ISETP.LT.AND P4, PT, R24, c[0x0][0x178], !P2 ;  /* 0x00005e0018007a0c */ /* 0x000fe20005781270 */
[----:B------:R-:W-:Y:S01]  /*9a890*/  ISETP.LT.AND P2, PT, R25, c[0x0][0x178], !P2 ;  /* 0x00005e0019007a0c */ /* 0x000fe20005741270 */
[----:B--2---:R-:W-:Y:S01]  /*9a8a0*/  @P3 STG.E.U16 [R22.64], R16 ;  /* 0x0000001016003986 */ /* 0x004fe2000c101506 */
[----:B------:R0:W-:Y:S03]  /*9a8b0*/  @P1 STG.E.U16 [R2.64], R26 ;  /* 0x0000001a02001986 */ /* 0x0001e6000c101506 */
[----:B0-----:R-:W2:Y:S01]  /*9a8c0*/  LDL.LU R26, [R1+0x237c] ;  /* 0x00237c00011a7983 */ /* 0x001ea20000300800 */
[----:B------:R-:W3:Y:S01]  /*9a8d0*/  LDL.LU R23, [R1+0x6b4] ;  /* 0x0006b40001177983 */ /* 0x000ee20000300800 */
[----:B------:R-:W-:-:S02]  /*9a8e0*/  IADD3 R8, R28, 0x1bd, RZ ;  /* 0x000001bd1c087810 */ /* 0x000fc40007ffe0ff */
[----:B------:R-:W-:Y:S02]  /*9a8f0*/  IADD3 R0, R0, c[0x0][0x198], RZ ;  /* 0x0000660000007a10 */ /* 0x000fe40007ffe0ff */
[----:B------:R-:W-:Y:S01]  /*9a900*/  ISETP.LT.AND P1, PT, R24, c[0x0][0x178], !P5 ;  /* 0x00005e0018007a0c */ /* 0x000fe20006f21270 */
[----:B------:R-:W-:Y:S01]  /*9a910*/  ISETP.LT.AND P5, PT, R25, c[0x0][0x178], !P5 ;  /* 0x00005e0019007a0c */ /* 0x000fe20006fa1270 */
[----:B------:R-:W-:Y:S01]  /*9a920*/  ISETP.GE.AND P3, PT, R8, c[0x0][0x17c], PT ;  /* 0x00005f0008007a0c */ /* 0x000fe20003f66270 */
[----:B------:R-:W-:Y:S02]  /*9a930*/  PRMT R8, R16, 0x7632, R8 ;  /* 0x0000763210087816 */ /* 0x000fe40000000008 */
[----:B------:R-:W-:-:S04]  /*9a940*/  IMAD.WIDE R2, R0, 0x2, R6 ;  /* 0x0000000200027825 */ /* 0x000fc800078e0206 */
[C---:B------:R-:W-:Y:S01]  /*9a950*/  IMAD.WIDE R20, R0.reuse, 0x2, R4 ;  /* 0x0000000200147825 */ /* 0x040fe200078e0204 */
[----:B------:R-:W-:Y:S02]  /*9a960*/  IADD3 R0, R0, c[0x0][0x198], RZ ;  /* 0x0000660000007a10 */ /* 0x000fe40007ffe0ff */
[----:B------:R-:W-:Y:S01]  /*9a970*/  IADD3 R16, R28, 0x1be, RZ ;  /* 0x000001be1c107810 */ /* 0x000fe20007ffe0ff */
[----:B------:R0:W-:Y:S01]  /*9a980*/  @P4 STG.E.U16 [R2.64], R8 ;  /* 0x0000000802004986 */ /* 0x0001e2000c101506 */
[----:B------:R1:W-:Y:S01]  /*9a990*/  @P2 STG.E.U16 [R20.64], R12 ;  /* 0x0000000c14002986 */ /* 0x0003e2000c101506 */
[----:B------:R-:W-:Y:S02]  /*9a9a0*/  ISETP.LT.AND P2, PT, R24, c[0x0][0x178], !P6 ;  /* 0x00005e0018007a0c */ /* 0x000fe40007741270 */
[----:B------:R-:W-:Y:S01]  /*9a9b0*/  ISETP.GE.AND P4, PT, R16, c[0x0][0x17c], PT ;  /* 0x00005f0010007a0c */ /* 0x000fe20003f86270 */
[----:B------:R-:W-:Y:S01]  /*9a9c0*/  ISETP.LT.AND P6, PT, R25, c[0x0][0x178], !P6 ;  /* 0x00005e0019007a0c */ /* 0x000fe200077c1270 */
[----:B----4-:R-:W-:Y:S01]  /*9a9d0*/  PRMT R16, R29, 0x7632, R16 ;  /* 0x000076321d107816 */ /* 0x010fe20000000010 */
[----:B0-----:R-:W-:-:S04]  /*9a9e0*/  IMAD.WIDE R2, R0, 0x2, R6 ;  /* 0x0000000200027825 */ /* 0x001fc800078e0206 */
[----:B-1----:R-:W-:Y:S01]  /*9a9f0*/  IMAD.WIDE R20, R0, 0x2, R4 ;  /* 0x0000000200147825 */ /* 0x002fe200078e0204 */
[----:B------:R-:W-:Y:S02]  /*9aa00*/  IADD3 R8, R28, 0x1bf, RZ ;  /* 0x000001bf1c087810 */ /* 0x000fe40007ffe0ff */
[----:B------:R-:W-:Y:S01]  /*9aa10*/  IADD3 R0, R0, c[0x0][0x198], RZ ;  /* 0x0000660000007a10 */ /* 0x000fe20007ffe0ff */
[----:B------:R0:W-:Y:S01]  /*9aa20*/  @P1 STG.E.U16 [R2.64], R29 ;  /* 0x0000001d02001986 */ /* 0x0001e2000c101506 */
[----:B------:R1:W-:Y:S01]  /*9aa30*/  @P5 STG.E.U16 [R20.64], R9 ;  /* 0x0000000914005986 */ /* 0x0003e2000c101506 */
[----:B------:R-:W-:Y:S02]  /*9aa40*/  ISETP.LT.AND P5, PT, R24, c[0x0][0x178], !P0 ;  /* 0x00005e0018007a0c */ /* 0x000fe400047a1270 */
[----:B------:R-:W-:Y:S02]  /*9aa50*/  ISETP.GE.AND P1, PT, R8, c[0x0][0x17c], PT ;  /* 0x00005f0008007a0c */ /* 0x000fe40003f26270 */
[----:B------:R-:W-:Y:S01]  /*9aa60*/  PRMT R12, R9, 0x7632, R12 ;  /* 0x00007632090c7816 */ /* 0x000fe2000000000c */
[----:B0-----:R-:W4:Y:S01]  /*9aa70*/  LDL.LU R29, [R1+0x674] ;  /* 0x00067400011d7983 */ /* 0x001f220000300800 */
[----:B------:R-:W-:-:S04]  /*9aa80*/  IMAD.WIDE R2, R0, 0x2, R6 ;  /* 0x0000000200027825 */ /* 0x000fc800078e0206 */
[C---:B-1----:R-:W-:Y:S01]  /*9aa90*/  IMAD.WIDE R8, R0.reuse, 0x2, R4 ;  /* 0x0000000200087825 */ /* 0x042fe200078e0204 */
[----:B------:R-:W-:Y:S01]  /*9aaa0*/  IADD3 R0, R0, c[0x0][0x198], RZ ;  /* 0x0000660000007a10 */ /* 0x000fe20007ffe0ff */
[----:B------:R0:W-:Y:S03]  /*9aab0*/  @P2 STG.E.U16 [R2.64], R16 ;  /* 0x0000001002002986 */ /* 0x0001e6000c101506 */
[----:B------:R1:W-:Y:S02]  /*9aac0*/  @P6 STG.E.U16 [R8.64], R12 ;  /* 0x0000000c08006986 */ /* 0x0003e4000c101506 */
[C---:B0-----:R-:W-:Y:S01]  /*9aad0*/  IMAD.WIDE R2, R0.reuse, 0x2, R6 ;  /* 0x0000000200027825 */ /* 0x041fe200078e0206 */
[----:B-1----:R-:W-:-:S04]  /*9aae0*/  IADD3 R12, R0, c[0x0][0x198], RZ ;  /* 0x00006600000c7a10 */ /* 0x002fc80007ffe0ff */
[----:B---3--:R0:W-:Y:S02]  /*9aaf0*/  @P5 STG.E.U16 [R2.64], R23 ;  /* 0x0000001702005986 */ /* 0x0081e4000c101506 */
[----:B0-----:R-:W-:Y:S01]  /*9ab00*/  IMAD.WIDE R2, R0, 0x2, R4 ;  /* 0x0000000200027825 */ /* 0x001fe200078e0204 */
[----:B------:R-:W-:Y:S02]  /*9ab10*/  PRMT R0, R23, 0x7632, R0 ;  /* 0x0000763217007816 */ /* 0x000fe40000000000 */
[----:B------:R-:W3:Y:S01]  /*9ab20*/  LDL.LU R23, [R1+0x5e8] ;  /* 0x0005e80001177983 */ /* 0x000ee20000300800 */
[C---:B------:R-:W-:Y:S02]  /*9ab30*/  ISETP.LT.AND P0, PT, R25.reuse, c[0x0][0x178], !P0 ;  /* 0x00005e0019007a0c */ /* 0x040fe40004701270 */
[----:B------:R-:W-:Y:S02]  /*9ab40*/  ISETP.LT.AND P6, PT, R24, c[0x0][0x178], !P3 ;  /* 0x00005e0018007a0c */ /* 0x000fe40005fc1270 */
[----:B------:R-:W-:Y:S01]  /*9ab50*/  IADD3 R8, R28, 0x1c1, RZ ;  /* 0x000001c11c087810 */ /* 0x000fe20007ffe0ff */
[----:B------:R-:W-:-:S03]  /*9ab60*/  ISETP.LT.AND P3, PT, R25, c[0x0][0x178], !P3 ;  /* 0x00005e0019007a0c */ /* 0x000fc60005f61270 */
[----:B------:R-:W-:Y:S01]  /*9ab70*/  ISETP.GE.AND P5, PT, R8, c[0x0][0x17c], PT ;  /* 0x00005f0008007a0c */ /* 0x000fe20003fa6270 */
[----:B------:R-:W-:Y:S01]  /*9ab80*/  IMAD.WIDE R8, R12, 0x2, R6 ;  /* 0x000000020c087825 */ /* 0x000fe200078e0206 */
[----:B------:R-:W-:-:S03]  /*9ab90*/  IADD3 R16, R28, 0x1c0, RZ ;  /* 0x000001c01c107810 */ /* 0x000fc60007ffe0ff */
[----:B------:R-:W-:Y:S01]  /*9aba0*/  @P0 STG.E.U16 [R2.64], R13 ;  /* 0x0000000d02000986 */ /* 0x000fe2000c101506 */
[----:B------:R-:W-:Y:S01]  /*9abb0*/  ISETP.LT.AND P0, PT, R24, c[0x0][0x178], !P4 ;  /* 0x00005e0018007a0c */ /* 0x000fe20006701270 */
[----:B------:R-:W-:Y:S02]  /*9abc0*/  ISETP.LT.AND P4, PT, R25, c[0x0][0x178], !P4 ;  /* 0x00005e0019007a0c */ /* 0x000fe40006781270 */
[----:B------:R0:W-:Y:S01]  /*9abd0*/  @P6 STG.E.U16 [R8.64], R0 ;  /* 0x0000000008006986 */ /* 0x0001e2000c101506 */
[----:B------:R-:W-:Y:S01]  /*9abe0*/  ISETP.GE.AND P2, PT, R16, c[0x0][0x17c], PT ;  /* 0x00005f0010007a0c */ /* 0x000fe20003f46270 */
[----:B------:R-:W-:Y:S01]  /*9abf0*/  PRMT R16, R13, 0x7632, R16 ;  /* 0x000076320d107816 */ /* 0x000fe20000000010 */
[C---:B0-----:R-:W-:Y:S01]  /*9ac00*/  IADD3 R0, R12.reuse, c[0x0][0x198], RZ ;  /* 0x000066000c007a10 */ /* 0x041fe20007ffe0ff */
[----:B------:R-:W-:-:S04]  /*9ac10*/  IMAD.WIDE R2, R12, 0x2, R4 ;  /* 0x000000020c027825 */ /* 0x000fc800078e0204 */
[----:B------:R-:W-:-:S04]  /*9ac20*/  IMAD.WIDE R8, R0, 0x2, R6 ;  /* 0x0000000200087825 */ /* 0x000fc800078e0206 */
[----:B------:R-:W-:Y:S01]  /*9ac30*/  IMAD.WIDE R12, R0, 0x2, R4 ;  /* 0x00000002000c7825 */ /* 0x000fe200078e0204 */
[----:B------:R-:W-:Y:S03]  /*9ac40*/  @P3 STG.E.U16 [R2.64], R16 ;  /* 0x0000001002003986 */ /* 0x000fe6000c101506 */
[----:B----4-:R0:W-:Y:S01]  /*9ac50*/  @P0 STG.E.U16 [R8.64], R29 ;  /* 0x0000001d08000986 */ /* 0x0101e2000c101506 */
[C---:B------:R-:W-:Y:S01]  /*9ac60*/  ISETP.LT.AND P0, PT, R24.reuse, c[0x0][0x178], !P1 ;  /* 0x00005e0018007a0c */ /* 0x040fe20004f01270 */
[C---:B------:R-:W-:Y:S01]  /*9ac70*/  ISETP.LT.AND P1, PT, R25.reuse, c[0x0][0x178], !P1 ;  /* 0x00005e0019007a0c */ /* 0x040fe20004f21270 */
[----:B------:R1:W-:Y:S01]  /*9ac80*/  @P4 STG.E.U16 [R12.64], R17 ;  /* 0x000000110c004986 */ /* 0x0003e2000c101506 */
[----:B------:R-:W-:Y:S02]  /*9ac90*/  ISETP.LT.AND P4, PT, R24, c[0x0][0x178], !P2 ;  /* 0x00005e0018007a0c */ /* 0x000fe40005781270 */
[C---:B------:R-:W-:Y:S01]  /*9aca0*/  IADD3 R20, R28.reuse, 0x1c2, RZ ;  /* 0x000001c21c147810 */ /* 0x040fe20007ffe0ff */
[----:B------:R-:W-:Y:S01]  /*9acb0*/  ISETP.LT.AND P2, PT, R25, c[0x0][0x178], !P2 ;  /* 0x00005e0019007a0c */ /* 0x000fe20005741270 */
[----:B------:R-:W-:-:S02]  /*9acc0*/  IADD3 R21, R28, 0x1c3, RZ ;  /* 0x000001c31c157810 */ /* 0x000fc40007ffe0ff */
[----:B0-----:R-:W-:Y:S02]  /*9acd0*/  IADD3 R8, R0, c[0x0][0x198], RZ ;  /* 0x0000660000087a10 */ /* 0x001fe40007ffe0ff */
[----:B------:R-:W-:Y:S02]  /*9ace0*/  ISETP.GE.AND P6, PT, R20, c[0x0][0x17c], PT ;  /* 0x00005f0014007a0c */ /* 0x000fe40003fc6270 */
[C---:B------:R-:W-:Y:S02]  /*9acf0*/  IADD3 R0, R8.reuse, c[0x0][0x198], RZ ;  /* 0x0000660008007a10 */ /* 0x040fe40007ffe0ff */
[----:B------:R-:W-:Y:S01]  /*9ad00*/  ISETP.GE.AND P3, PT, R21, c[0x0][0x17c], PT ;  /* 0x00005f0015007a0c */ /* 0x000fe20003f66270 */
[----:B------:R-:W-:Y:S02]  /*9ad10*/  PRMT R20, R29, 0x7632, R20 ;  /* 0x000076321d147816 */ /* 0x000fe40000000014 */
[----:B------:R-:W-:Y:S01]  /*9ad20*/  IMAD.WIDE R2, R8, 0x2, R6 ;  /* 0x0000000208027825 */ /* 0x000fe200078e0206 */
[----:B------:R-:W-:-:S03]  /*9ad30*/  PRMT R21, R17, 0x7632, R21 ;  /* 0x0000763211157816 */ /* 0x000fc60000000015 */
[----:B------:R-:W-:-:S04]  /*9ad40*/  IMAD.WIDE R8, R8, 0x2, R4 ;  /* 0x0000000208087825 */ /* 0x000fc800078e0204 */
[----:B-1----:R-:W-:Y:S01]  /*9ad50*/  IMAD.WIDE R12, R0, 0x2, R6 ;  /* 0x00000002000c7825 */ /* 0x002fe200078e0206 */
[----:B------:R-:W-:-:S03]  /*9ad60*/  IADD3 R22, R28, 0x1c4, RZ ;  /* 0x000001c41c167810 */ /* 0x000fc60007ffe0ff */
[----:B------:R-:W-:Y:S01]  /*9ad70*/  IMAD.WIDE R16, R0, 0x2, R4 ;  /* 0x0000000200107825 */ /* 0x000fe200078e0204 */
[----:B------:R-:W-:Y:S03]  /*9ad80*/  @P0 STG.E.U16 [R2.64], R20 ;  /* 0x0000001402000986 */ /* 0x000fe6000c101506 */
[----:B------:R-:W-:Y:S01]  /*9ad90*/  @P1 STG.E.U16 [R8.64], R21 ;  /* 0x0000001508001986 */ /* 0x000fe2000c101506 */
[----:B------:R-:W4:Y:S01]  /*9ada0*/  LDL.LU R29, [R1+0x38] ;  /* 0x00003800011d7983 */ /* 0x000f220000300800 */
[----:B------:R-:W-:Y:S02]  /*9adb0*/  ISETP.GE.AND P0, PT, R22, c[0x0][0x17c], PT ;  /* 0x00005f0016007a0c */ /* 0x000fe40003f06270 */
[----:B------:R-:W4:Y:S01]  /*9adc0*/  LDL.LU R22, [R1+0x5f8] ;  /* 0x0005f80001167983 */ /* 0x000f220000300800 */
[----:B------:R-:W-:Y:S01]  /*9add0*/  ISETP.LT.AND P1, PT, R24, c[0x0][0x178], !P5 ;  /* 0x00005e0018007a0c */ /* 0x000fe20006f21270 */
[----:B---3--:R-:W-:Y:S01]  /*9ade0*/  @P4 STG.E.U16 [R12.64], R23 ;  /* 0x000000170c004986 */ /* 0x008fe2000c101506 */
[----:B--2---:R0:W-:Y:S02]  /*9adf0*/  @P2 STG.E.U16 [R16.64], R26 ;  /* 0x0000001a10002986 */ /* 0x0041e4000c101506 */
[----:B0-----:R-:W-:-:S02]  /*9ae00*/  PRMT R17, R23, 0x7632, R17 ;  /* 0x0000763217117816 */ /* 0x001fc40000000011 */
[----:B------:R-:W-:Y:S01]  /*9ae10*/  PRMT R16, R26, 0x7632, R16 ;  /* 0x000076321a107816 */ /* 0x000fe20000000010 */
[----:B------:R-:W2:Y:S01]  /*9ae20*/  LDL.LU R23, [R1+0x608] ;  /* 0x0006080001177983 */ /* 0x000ea20000300800 */
[----:B------:R-:W3:Y:S02]  /*9ae30*/  LDL.LU R24, [R1+0x58] ;  /* 0x0000580001187983 */ /* 0x000ee40000300800 */
[----:B------:R-:W2:Y:S01]  /*9ae40*/  LDL.LU R26, [R1+0x1720] ;  /* 0x00172000011a7983 */ /* 0x000ea20000300800 */
[----:B------:R-:W-:Y:S02]  /*9ae50*/  IADD3 R8, R0, c[0x0][0x198], RZ ;  /* 0x0000660000087a10 */ /* 0x000fe40007ffe0ff */
[----:B------:R-:W-:Y:S02]  /*9ae60*/  ISETP.LT.AND P5, PT, R25, c[0x0][0x178], !P5 ;  /* 0x00005e0019007a0c */ /* 0x000fe40006fa1270 */
[----:B------:R-:W-:Y:S02]  /*9ae70*/  IADD3 R12, R28, 0x1c5, RZ ;  /* 0x000001c51c0c7810 */ /* 0x000fe40007ffe0ff */
[C---:B------:R-:W-:Y:S01]  /*9ae80*/  IADD3 R20, R8.reuse, c[0x0][0x198], RZ ;  /* 0x0000660008147a10 */ /* 0x040fe20007ffe0ff */
[----:B------:R-:W-:-:S04]  /*9ae90*/  IMAD.WIDE R2, R8, 0x2, R6 ;  /* 0x0000000208027825 */ /* 0x000fc800078e0206 */
[----:B------:R-:W-:Y:S01]  /*9aea0*/  IMAD.WIDE R8, R8, 0x2, R4 ;  /* 0x0000000208087825 */ /* 0x000fe200078e0204 */
[----:B------:R-:W-:-:S03]  /*9aeb0*/  ISETP.GE.AND P4, PT, R12, c[0x0][0x17c], PT ;  /* 0x00005f000c007a0c */ /* 0x000fc60003f86270 */
[C---:B------:R-:W-:Y:S01]  /*9aec0*/  IMAD.WIDE R12, R20.reuse, 0x2, R6 ;  /* 0x00000002140c7825 */ /* 0x040fe200078e0206 */
[----:B------:R0:W-:Y:S04]  /*9aed0*/  @P1 STG.E.U16 [R2.64], R17 ;  /* 0x0000001102001986 */ /* 0x0001e8000c101506 */
[----:B------:R-:W-:Y:S01]  /*9aee0*/  @P5 STG.E.U16 [R8.64], R16 ;  /* 0x0000001008005986 */ /* 0x000fe2000c101506 */
[----:B0-----:R-:W-:Y:S01]  /*9aef0*/  IMAD.WIDE R2, R20, 0x2, R4 ;  /* 0x0000000214027825 */ /* 0x001fe200078e0204 */
[----:B------:R-:W-:-:S04]  /*9af00*/  IADD3 R0, R28, 0x1c6, RZ ;  /* 0x000001c61c007810 */ /* 0x000fc80007ffe0ff */
[----:B------:R-:W-:Y:S01]  /*9af10*/  ISETP.GE.AND P1, PT, R0, c[0x0][0x17c], PT ;  /* 0x00005f0000007a0c */ /* 0x000fe20003f26270 */
[----:B------:R-:W-:Y:S01]  /*9af20*/  IADD3 R0, R28, 0x1c7, RZ ;  /* 0x000001c71c007810 */ /* 0x000fe20007ffe0ff */
[----:B--2---:R-:W-:Y:S01]  /*9af30*/  ISETP.LT.AND P2, PT, R26, c[0x0][0x178], !P6 ;  /* 0x00005e001a007a0c */ /* 0x004fe20007741270 */
[----:B------:R-:W-:-:S12]  /*9af40*/  ISETP.LT.AND P6, PT, R25, c[0x0][0x178], !P6 ;  /* 0x00005e0019007a0c */ /* 0x000fd800077c1270 */
[----:B----4-:R0:W-:Y:S01]  /*9af50*/  @P2 STG.E.U16 [R12.64], R22 ;  /* 0x000000160c002986 */ /* 0x0101e2000c101506 */
[----:B------:R1:W-:Y:S01]  /*9af60*/  @P6 STG.E.U16 [R2.64], R29 ;  /* 0x0000001d02006986 */ /* 0x0003e2000c101506 */
[----:B0-----:R-:W-:Y:S02]  /*9af70*/  PRMT R13, R29, 0x7632, R13 ;  /* 0x000076321d0d7816 */ /* 0x001fe4000000000d */
[----:B-1----:R-:W2:Y:S01]  /*9af80*/  LDL.LU R29, [R1+0x618] ;  /* 0x00061800011d7983 */ /* 0x002ea20000300800 */
[----:B------:R-:W4:Y:S01]  /*9af90*/  LDL.LU R17, [R1+0xb8] ;  /* 0x0000b80001117983 */ /* 0x000f220000300800 */
[----:B------:R-:W-:Y:S01]  /*9afa0*/  ISETP.LT.AND P5, PT, R26, c[0x0][0x178], !P3 ;  /* 0x00005e001a007a0c */ /* 0x000fe20005fa1270 */
[----:B------:R-:W-:Y:S01]  /*9afb0*/  ISETP.LT.AND P3, PT, R25, c[0x0][0x178], !P3 ;  /* 0x00005e0019007a0c */ /* 0x000fe20005f61270 */
[----:B------:R-:W-:Y:S01]  /*9afc0*/  ISETP.GE.AND P2, PT, R0, c[0x0][0x17c], PT ;  /* 0x00005f0000007a0c */ /* 0x000fe20003f46270 */
[----:B------:R-:W-:Y:S01]  /*9afd0*/  IADD3 R0, R20, c[0x0][0x198], RZ ;  /* 0x0000660014007a10 */ /* 0x000fe20007ffe0ff */
[----:B------:R-:W-:-:S02]  /*9afe0*/  ISETP.LT.AND P6, PT, R26, c[0x0][0x178], !P0 ;  /* 0x00005e001a007a0c */ /* 0x000fc400047c1270 */
[----:B------:R-:W-:Y:S01]  /*9aff0*/  PRMT R12, R22, 0x7632, R12 ;  /* 0x00007632160c7816 */ /* 0x000fe2000000000c */
[----:B------:R-:W-:Y:S01]  /*9b000*/  ISETP.LT.AND P0, PT, R25, c[0x0][0x178], !P0 ;  /* 0x00005e0019007a0c */ /* 0x000fe20004701270 */
[----:B------:R-:W4:Y:S01]  /*9b010*/  LDL.LU R22, [R1+0x628] ;  /* 0x0006280001167983 */ /* 0x000f220000300800 */
[----:B------:R-:W-:-:S04]  /*9b020*/  IMAD.WIDE R8, R0, 0x2, R6 ;  /* 0x0000000200087825 */ /* 0x000fc800078e0206 */
[C---:B------:R-:W-:Y:S01]  /*9b030*/  IMAD.WIDE R2, R0.reuse, 0x2, R4 ;  /* 0x0000000200027825 */ /* 0x040fe200078e0204 */
[----:B------:R-:W-:Y:S01]  /*9b040*/  IADD3 R0, R0, c[0x0][0x198], RZ ;  /* 0x0000660000007a10 */ /* 0x000fe20007ffe0ff */
[----:B------:R-:W-:Y:S03]  /*9b050*/  @P5 STG.E.U16 [R8.64], R12 ;  /* 0x0000000c08005986 */ /* 0x000fe6000c101506 */
[----:B------:R0:W-:Y:S01]  /*9b060*/  @P3 STG.E.U16 [R2.64], R13 ;  /* 0x0000000d02003986 */ /* 0x0001e2000c101506 */
[----:B------:R-:W-:Y:S01]  /*9b070*/  ISETP.LT.AND P3, PT, R26, c[0x0][0x178], !P4 ;  /* 0x00005e001a007a0c */ /* 0x000fe20006761270 */
[----:B0-----:R-:W-:Y:S01]  /*9b080*/  IMAD.WIDE R2, R0, 0x2, R6 ;  /* 0x0000000200027825 */ /* 0x001fe200078e0206 */
[----:B------:R-:W-:-:S03]  /*9b090*/  IADD3 R12, R28, 0x1c9, RZ ;  /* 0x000001c91c0c7810 */ /* 0x000fc60007ffe0ff */
[----:B------:R-:W-:Y:S01]  /*9b0a0*/  IMAD.WIDE R8, R0, 0x2, R4 ;  /* 0x0000000200087825 */ /* 0x000fe200078e0204 */
[----:B------:R-:W-:Y:S01]  /*9b0b0*/  @P6 STG.E.U16 [R2.64], R23 ;  /* 0x0000001702006986 */ /* 0x000fe2000c101506 */
[----:B------:R-:W-:-:S03]  /*9b0c0*/  ISETP.GE.AND P6, PT, R12, c[0x0][0x17c], PT ;  /* 0x00005f000c007a0c */ /* 0x000fc60003fc6270 */
[----:B---3--:R0:W-:Y:S01]  /*9b0d0*/  @P0 STG.E.U16 [R8.64], R24 ;  /* 0x0000001808000986 */ /* 0x0081e2000c101506 */
[----:B------:R-:W-:Y:S02]  /*9b0e0*/  PRMT R12, R24, 0x7632, R12 ;  /* 0x00007632180c7816 */ /* 0x000fe4000000000c */
[----:B------:R-:W-:Y:S02]  /*9b0f0*/  IADD3 R0, R0, c[0x0][0x198], RZ ;  /* 0x0000660000007a10 */ /* 0x000fe40007ffe0ff */
[----:B------:R-:W-:Y:S02]  /*9b100*/  ISETP.LT.AND P4, PT, R25, c[0x0][0x178], !P4 ;  /* 0x00005e0019007a0c */ /* 0x000fe40006781270 */
[----:B------:R-:W-:Y:S01]  /*9b110*/  ISETP.LT.AND P0, PT, R26, c[0x0][0x178], !P1 ;  /* 0x00005e001a007a0c */ /* 0x000fe20004f01270 */
[----:B0-----:R-:W3:Y:S01]  /*9b120*/  LDL.LU R24, [R1+0xa8] ;  /* 0x0000a80001187983 */ /* 0x001ee20000300800 */
[----:B------:R-:W-:Y:S01]  /*9b130*/  PRMT R13, R23, 0x7632, R13 ;  /* 0x00007632170d7816 */ /* 0x000fe2000000000d */
[----:B------:R-:W-:-:S04]  /*9b140*/  IMAD.WIDE R2, R0, 0x2, R6 ;  /* 0x0000000200027825 */ /* 0x000fc800078e0206 */
[C---:B------:R-:W-:Y:S01]  /*9b150*/  IMAD.WIDE R8, R0.reuse, 0x2, R4 ;  /* 0x0000000200087825 */ /* 0x040fe200078e0204 */
[----:B------:R-:W-:Y:S01]  /*9b160*/  IADD3 R0, R0, c[0x0][0x198], RZ ;  /* 0x0000660000007a10 */ /* 0x000fe20007ffe0ff */
[----:B------:R-:W3:Y:S04]  /*9b170*/  LDL.LU R23, [R1+0x638] ;  /* 0x0006380001177983 */ /* 0x000ee80000300800 */
[----:B------:R0:W-:Y:S01]  /*9b180*/  @P3 STG.E.U16 [R2.64], R13 ;  /* 0x0000000d02003986 */ /* 0x0001e2000c101506 */
[----:B------:R1:W-:Y:S02]  /*9b190*/  @P4 STG.E.U16 [R8.64], R12 ;  /* 0x0000000c08004986 */ /* 0x0003e4000c101506 */
[C---:B0-----:R-:W-:Y:S01]  /*9b1a0*/  IMAD.WIDE R2, R0.reuse, 0x2, R6 ;  /* 0x0000000200027825 */ /* 0x041fe200078e0206 */
[----:B-1----:R-:W-:-:S04]  /*9b1b0*/  IADD3 R12, R0, c[0x0][0x198], RZ ;  /* 0x00006600000c7a10 */ /* 0x002fc80007ffe0ff */
[----:B--2---:R0:W-:Y:S02]  /*9b1c0*/  @P0 STG.E.U16 [R2.64], R29 ;  /* 0x0000001d02000986 */ /* 0x0041e4000c101506 */
[----:B0-----:R-:W-:Y:S01]  /*9b1d0*/  IMAD.WIDE R2, R0, 0x2, R4 ;  /* 0x0000000200027825 */ /* 0x001fe200078e0204 */
[----:B------:R-:W-:Y:S02]  /*9b1e0*/  PRMT R0, R29, 0x7632, R0 ;  /* 0x000076321d007816 */ /* 0x000fe40000000000 */
[----:B------:R-:W2:Y:S01]  /*9b1f0*/  LDL.LU R29, [R1+0x98] ;  /* 0x00009800011d7983 */ /* 0x000ea20000300800 */
[----:B------:R-:W-:Y:S02]  /*9b200*/  ISETP.LT.AND P1, PT, R25, c[0x0][0x178], !P1 ;  /* 0x00005e0019007a0c */ /* 0x000fe40004f21270 */
[----:B------:R-:W-:Y:S02]  /*9b210*/  ISETP.LT.AND P4, PT, R26, c[0x0][0x178], !P2 ;  /* 0x00005e001a007a0c */ /* 0x000fe40005781270 */
[----:B------:R-:W-:-:S02]  /*9b220*/  IADD3 R16, R28, 0x1c8, RZ ;  /* 0x000001c81c107810 */ /* 0x000fc40007ffe0ff */
[----:B------:R-:W-:Y:S02]  /*9b230*/  IADD3 R8, R28, 0x1cb, RZ ;  /* 0x000001cb1c087810 */ /* 0x000fe40007ffe0ff */
[----:B------:R-:W-:Y:S02]  /*9b240*/  ISETP.GE.AND P5, PT, R16, c[0x0][0x17c], PT ;  /* 0x00005f0010007a0c */ /* 0x000fe40003fa6270 */
[----:B------:R-:W-:Y:S01]  /*9b250*/  ISETP.GE.AND P0, PT, R8, c[0x0][0x17c], PT ;  /* 0x00005f0008007a0c */ /* 0x000fe20003f06270 */
[----:B------:R-:W-:Y:S01]  /*9b260*/  IMAD.WIDE R8, R12, 0x2, R6 ;  /* 0x000000020c087825 */ /* 0x000fe200078e0206 */
[----:B------:R-:W-:Y:S01]  /*9b270*/  ISETP.LT.AND P2, PT, R25, c[0x0][0x178], !P2 ;  /* 0x00005e0019007a0c */ /* 0x000fe20005741270 */
[----:B----4-:R-:W-:Y:S01]  /*9b280*/  @P1 STG.E.U16 [R2.64], R17 ;  /* 0x0000001102001986 */ /* 0x010fe2000c101506 */
[----:B------:R-:W-:Y:S02]  /*9b290*/  ISETP.LT.AND P1, PT, R26, c[0x0][0x178], !P5 ;  /* 0x00005e001a007a0c */ /* 0x000fe40006f21270 */
[----:B------:R0:W-:Y:S01]  /*9b2a0*/  @P4 STG.E.U16 [R8.64], R0 ;  /* 0x0000000008004986 */ /* 0x0001e2000c101506 */
[----:B------:R-:W-:-:S02]  /*9b2b0*/  PRMT R16, R17, 0x7632, R16 ;  /* 0x0000763211107816 */ /* 0x000fc40000000010 */
[----:B------:R-:W-:Y:S02]  /*9b2c0*/  ISETP.LT.AND P5, PT, R25, c[0x0][0x178], !P5 ;  /* 0x00005e0019007a0c */ /* 0x000fe40006fa1270 */
[C---:B0-----:R-:W-:Y:S01]  /*9b2d0*/  IADD3 R0, R12.reuse, c[0x0][0x198], RZ ;  /* 0x000066000c007a10 */ /* 0x041fe20007ffe0ff */
[----:B------:R-:W-:-:S04]  /*9b2e0*/  IMAD.WIDE R2, R12, 0x2, R4 ;  /* 0x000000020c027825 */ /* 0x000fc800078e0204 */
[----:B------:R-:W-:Y:S01]  /*9b2f0*/  IMAD.WIDE R8, R0, 0x2, R6 ;  /* 0x0000000200087825 */ /* 0x000fe200078e0206 */
[----:B------:R-:W-:Y:S01]  /*9b300*/  @P2 STG.E.U16 [R2.64], R16 ;  /* 0x0000001002002986 */ /* 0x000fe2000c101506 */
[----:B------:R-:W-:-:S03]  /*9b310*/  IADD3 R13, R28, 0x1ca, RZ ;  /* 0x000001ca1c0d7810 */ /* 0x000fc60007ffe0ff */
[----:B------:R0:W-:Y:S01]  /*9b320*/  @P1 STG.E.U16 [R8.64], R22 ;  /* 0x0000001608001986 */ /* 0x0001e2000c101506 */
[----:B------:R-:W-:Y:S02]  /*9b330*/  ISETP.LT.AND P1, PT, R26, c[0x0][0x178], !P6 ;  /* 0x00005e001a007a0c */ /* 0x000fe40007721270 */
[----:B------:R-:W-:Y:S01]  /*9b340*/  ISETP.GE.AND P3, PT, R13, c[0x0][0x17c], PT ;  /* 0x00005f000d007a0c */ /* 0x000fe20003f66270 */
[C---:B------:R-:W-:Y:S01]  /*9b350*/  IMAD.WIDE R12, R0.reuse, 0x2, R4 ;  /* 0x00000002000c7825 */ /* 0x040fe200078e0204 */
[----:B0-----:R-:W-:-:S03]  /*9b360*/  IADD3 R8, R0, c[0x0][0x198], RZ ;  /* 0x0000660000087a10 */ /* 0x001fc60007ffe0ff */
[----:B------:R-:W-:Y:S01]  /*9b370*/  PRMT R0, R22, 0x7632, R0 ;  /* 0x0000763216007816 */ /* 0x000fe20000000000 */
[----:B------:R-:W-:Y:S01]  /*9b380*/  IADD3 R22, R28, 0x1ce, RZ ;  /* 0x000001ce1c167810 */ /* 0x000fe20007ffe0ff */
[----:B------:R-:W-:Y:S01]  /*9b390*/  IMAD.WIDE R2, R8, 0x2, R6 ;  /* 0x0000000208027825 */ /* 0x000fe200078e0206 */
[----:B---3--:R0:W-:Y:S01]  /*9b3a0*/  @P5 STG.E.U16 [R12.64], R24 ;  /* 0x000000180c005986 */ /* 0x0081e2000c101506 */
[----:B------:R-:W-:-:S03]  /*9b3b0*/  PRMT R21, R24, 0x7632, R21 ;  /* 0x0000763218157816 */ /* 0x000fc60000000015 */
[----:B------:R-:W-:Y:S01]  /*9b3c0*/  @P1 STG.E.U16 [R2.64], R0 ;  /* 0x0000000002001986 */ /* 0x000fe2000c101506 */
[----:B------:R-:W-:Y:S02]  /*9b3d0*/  ISETP.GE.AND P1, PT, R22, c[0x0][0x17c], PT ;  /* 0x00005f0016007a0c */ /* 0x000fe40003f26270 */
[----:B------:R-:W-:Y:S02]  /*9b3e0*/  IADD3 R20, R28, 0x1cd, RZ ;  /* 0x000001cd1c147810 */ /* 0x000fe40007ffe0ff */
[C---:B------:R-:W-:Y:S01]  /*9b3f0*/  ISETP.LT.AND P6, PT, R25.reuse, c[0x0][0x178], !P6 ;  /* 0x00005e0019007a0c */ /* 0x040fe200077c1270 */
[----:B0-----:R-:W3:Y:S01]  /*9b400*/  LDL.LU R24, [R1+0x88] ;  /* 0x0000880001187983 */ /* 0x001ee20000300800 */
[----:B------:R-:W4:Y:S01]  /*9b410*/  LDL.LU R22, [R1+0x648] ;  /* 0x0006480001167983 */ /* 0x000f220000300800 */
[----:B------:R-:W-:Y:S01]  /*9b420*/  ISETP.LT.AND P5, PT, R26, c[0x0][0x178], !P3 ;  /* 0x00005e001a007a0c */ /* 0x000fe20005fa1270 */
[----:B------:R-:W-:Y:S01]  /*9b430*/  ISETP.LT.AND P3, PT, R25, c[0x0][0x178], !P3 ;  /* 0x00005e0019007a0c */ /* 0x000fe20005f61270 */
[----:B------:R-:W-:Y:S01]  /*9b440*/  ISETP.GE.AND P2, PT, R20, c[0x0][0x17c], PT ;  /* 0x00005f0014007a0c */ /* 0x000fe20003f46270 */
[----:B------:R-:W-:Y:S01]  /*9b450*/  IADD3 R20, R8, c[0x0][0x198], RZ ;  /* 0x0000660008147a10 */ /* 0x000fe20007ffe0ff */
[----:B------:R-:W-:Y:S01]  /*9b460*/  IADD3 R17, R28, 0x1cc, RZ ;  /* 0x000001cc1c117810 */ /* 0x000fe20007ffe0ff */
[----:B------:R-:W-:-:S04]  /*9b470*/  IMAD.WIDE R8, R8, 0x2, R4 ;  /* 0x0000000208087825 */ /* 0x000fc800078e0204 */
[----:B------:R-:W-:Y:S01]  /*9b480*/  IMAD.WIDE R12, R20, 0x2, R6 ;  /* 0x00000002140c7825 */ /* 0x000fe200078e0206 */
[----:B------:R-:W-:-:S03]  /*9b490*/  ISETP.GE.AND P4, PT, R17, c[0x0][0x17c], PT ;  /* 0x00005f0011007a0c */ /* 0x000fc60003f86270 */
[----:B------:R-:W-:Y:S01]  /*9b4a0*/  IMAD.WIDE R16, R20, 0x2, R4 ;  /* 0x0000000214107825 */ /* 0x000fe200078e0204 */
[----:B------:R-:W-:Y:S03]  /*9b4b0*/  @P6 STG.E.U16 [R8.64], R21 ;  /* 0x0000001508006986 */ /* 0x000fe6000c101506 */
[----:B------:R-:W-:Y:S01]  /*9b4c0*/  @P5 STG.E.U16 [R12.64], R23 ;  /* 0x000000170c005986 */ /* 0x000fe2000c101506 */
[----:B--2---:R0:W-:Y:S02]  /*9b4d0*/  @P3 STG.E.U16 [R16.64], R29 ;  /* 0x0000001d10003986 */ /* 0x0041e4000c101506 */
[----:B0-----:R-:W-:Y:S02]  /*9b4e0*/  PRMT R16, R23, 0x7632, R16 ;  /* 0x0000763217107816 */ /* 0x001fe40000000010 */
[----:B------:R-:W2:Y:S01]  /*9b4f0*/  LDL.LU R23, [R1+0x658] ;  /* 0x0006580001177983 */ /* 0x000ea20000300800 */
[----:B------:R-:W-:-:S02]  /*9b500*/  PRMT R0, R29, 0x7632, R0 ;  /* 0x000076321d007816 */ /* 0x000fc40000000000 */
[----:B------:R-:W2:Y:S01]  /*9b510*/  LDL.LU R29, [R1+0x78] ;  /* 0x00007800011d7983 */ /* 0x000ea20000300800 */
[----:B------:R-:W-:Y:S01]  /*9b520*/  ISETP.LT.AND P5, PT, R26, c[0x0][0x178], !P0 ;  /* 0x00005e001a007a0c */ /* 0x000fe200047a1270 */
[C---:B------:R-:W-:Y:S01]  /*9b530*/  ISETP.LT.AND P0, PT, R25.reuse, c[0x0][0x178], !P0 ;  /* 0x00005e0019007a0c */ /* 0x040fe20004701270 */
[----:B------:R-:W-:Y:S02]  /*9b540*/  IADD3 R8, R20, c[0x0][0x198], RZ ;  /* 0x0000660014087a10 */ /* 0x000fe40007ffe0ff */
[----:B------:R-:W-:Y:S01]  /*9b550*/  ISETP.LT.AND P6, PT, R26, c[0x0][0x178], !P4 ;  /* 0x00005e001a007a0c */ /* 0x000fe200067c1270 */
[----:B------:R-:W-:Y:S01]  /*9b560*/  ISETP.LT.AND P4, PT, R25, c[0x0][0x178], !P4 ;  /* 0x00005e0019007a0c */ /* 0x000fe20006781270 */
[----:B------:R-:W-:Y:S02]  /*9b570*/  IADD3 R12, R28, 0x1cf, RZ ;  /* 0x000001cf1c0c7810 */ /* 0x000fe40007ffe0ff */
[C---:B------:R-:W-:Y:S01]  /*9b580*/  IADD3 R20, R8.reuse, c[0x0][0x198], RZ ;  /* 0x0000660008147a10 */ /* 0x040fe20007ffe0ff */
[----:B------:R-:W-:-:S04]  /*9b590*/  IMAD.WIDE R2, R8, 0x2, R6 ;  /* 0x0000000208027825 */ /* 0x000fc800078e0206 */
[----:B------:R-:W-:Y:S01]  /*9b5a0*/  IMAD.WIDE R8, R8, 0x2, R4 ;  /* 0x0000000208087825 */ /* 0x000fe200078e0204 */
[----:B------:R-:W-:-:S03]  /*9b5b0*/  ISETP.GE.AND P3, PT, R12, c[0x0][0x17c], PT ;  /* 0x00005f000c007a0c */ /* 0x000fc60003f66270 */
[C---:B------:R-:W-:Y:S01]  /*9b5c0*/  IMAD.WIDE R12, R20.reuse, 0x2, R6 ;  /* 0x00000002140c7825 */ /* 0x040fe200078e0206 */
[----:B------:R0:W-:Y:S03]  /*9b5d0*/  @P5 STG.E.U16 [R2.64], R16 ;  /* 0x0000001002005986 */ /* 0x0001e6000c101506 */
[----:B------:R1:W-:Y:S02]  /*9b5e0*/  @P0 STG.E.U16 [R8.64], R0 ;  /* 0x0000000008000986 */ /* 0x0003e4000c101506 */
[----:B0-----:R-:W-:Y:S01]  /*9b5f0*/  IMAD.WIDE R2, R20, 0x2, R4 ;  /* 0x0000000214027825 */ /* 0x001fe200078e0204 */
[----:B-1----:R-:W-:-:S04]  /*9b600*/  IADD3 R0, R28, 0x1d1, RZ ;  /* 0x000001d11c007810 */ /* 0x002fc80007ffe0ff */
[----:B------:R-:W-:Y:S01]  /*9b610*/  ISETP.GE.AND P0, PT, R0, c[0x0][0x17c], PT ;  /* 0x00005f0000007a0c */ /* 0x000fe20003f06270 */
[----:B------:R-:W-:-:S05]  /*9b620*/  IADD3 R0, R20, c[0x0][0x198], RZ ;  /* 0x0000660014007a10 */ /* 0x000fca0007ffe0ff */
[----:B------:R-:W-:Y:S01]  /*9b630*/  IMAD.WIDE R8, R0, 0x2, R6 ;  /* 0x0000000200087825 */ /* 0x000fe200078e0206 */
[----:B----4-:R0:W-:Y:S01]  /*9b640*/  @P6 STG.E.U16 [R12.64], R22 ;  /* 0x000000160c006986 */ /* 0x0101e2000c101506 */
[C---:B------:R-:W-:Y:S02]  /*9b650*/  ISETP.LT.AND P6, PT, R26.reuse, c[0x0][0x178], !P2 ;  /* 0x00005e001a007a0c */ /* 0x040fe400057c1270 */
[----:B---3--:R1:W-:Y:S01]  /*9b660*/  @P4 STG.E.U16 [R2.64], R24 ;  /* 0x0000001802004986 */ /* 0x0083e2000c101506 */
[----:B------:R-:W-:Y:S02]  /*9b670*/  ISETP.LT.AND P2, PT, R25, c[0x0][0x178], !P2 ;  /* 0x00005e0019007a0c */ /* 0x000fe40005741270 */
[----:B------:R-:W-:Y:S02]  /*9b680*/  ISETP.LT.AND P4, PT, R26, c[0x0][0x178], !P1 ;  /* 0x00005e001a007a0c */ /* 0x000fe40004f81270 */
[----:B0-----:R-:W-:Y:S02]  /*9b690*/  PRMT R13, R24, 0x7632, R13 ;  /* 0x00007632180d7816 */ /* 0x001fe4000000000d */
[----:B-1----:R-:W3:Y:S01]  /*9b6a0*/  LDL.LU R24, [R1+0x668] ;  /* 0x0006680001187983 */ /* 0x002ee20000300800 */
[----:B------:R-:W-:-:S02]  /*9b6b0*/  PRMT R12, R22, 0x7632, R12 ;  /* 0x00007632160c7816 */ /* 0x000fc4000000000c */
[----:B------:R-:W4:Y:S02]  /*9b6c0*/  LDL.LU R22, [R1+0x68] ;  /* 0x0000680001167983 */ /* 0x000f240000300800 */
        /* <DEDUP_REMOVED lines=8> */
[----:B--2---:R0:W-:Y:S01]  /*9b750*/  @P4 STG.E.U16 [R2.64], R23 ;  /* 0x0000001702004986 */ /* 0x0041e2000c101506 */
[----:B------:R-:W-:-:S03]  /*9b760*/  PRMT R13, R23, 0x7632, R13 ;  /* 0x00007632170d7816 */ /* 0x000fc6000000000d */
[----:B0-----:R-:W2:Y:S01]  /*9b770*/  LDL.LU R23, [R1+0x688] ;  /* 0x0006880001177983 */ /* 0x001ea20000300800 */
[----:B------:R-:W-:Y:S02]  /*9b780*/  ISETP.GE.AND P4, PT, R12, c[0x0][0x17c], PT ;  /* 0x00005f000c007a0c */ /* 0x000fe40003f86270 */
[----:B------:R0:W-:Y:S01]  /*9b790*/  @P1 STG.E.U16 [R8.64], R29 ;  /* 0x0000001d08001986 */ /* 0x0001e2000c101506 */
[----:B------:R-:W-:Y:S02]  /*9b7a0*/  PRMT R12, R29, 0x7632, R12 ;  /* 0x000076321d0c7816 */ /* 0x000fe4000000000c */
[----:B0-----:R-:W2:Y:S01]  /*9b7b0*/  LDL.LU R29, [R1+0x48] ;  /* 0x00004800011d7983 */ /* 0x001ea20000300800 */
[----:B------:R-:W-:Y:S02]  /*9b7c0*/  IADD3 R17, R28, 0x1d0, RZ ;  /* 0x000001d01c117810 */ /* 0x000fe40007ffe0ff */
[----:B------:R-:W-:Y:S01]  /*9b7d0*/  ISETP.LT.AND P2, PT, R26, c[0x0][0x178], !P3 ;  /* 0x00005e001a007a0c */ /* 0x000fe20005f41270 */
[----:B------:R-:W-:Y:S01]  /*9b7e0*/  ISETP.LT.AND P3, PT, R25, c[0x0][0x178], !P3 ;  /* 0x00005e0019007a0c */ /* 0x000fe20005f61270 */
[----:B------:R-:W-:-:S02]  /*9b7f0*/  IADD3 R0, R0, c[0x0][0x198], RZ ;  /* 0x0000660000007a10 */ /* 0x000fc40007ffe0ff */
[----:B------:R-:W-:-:S04]  /*9b800*/  ISETP.GE.AND P5, PT, R17, c[0x0][0x17c], PT ;  /* 0x00005f0011007a0c */ /* 0x000fc80003fa6270 */
[----:B------:R-:W-:Y:S01]  /*9b810*/  ISETP.LT.AND P1, PT, R26, c[0x0][0x178], !P5 ;  /* 0x00005e001a007a0c */ /* 0x000fe20006f21270 */
[----:B------:R-:W-:-:S04]  /*9b820*/  IMAD.WIDE R2, R0, 0x2, R6 ;  /* 0x0000000200027825 */ /* 0x000fc800078e0206 */
[C---:B------:R-:W-:Y:S01]  /*9b830*/  IMAD.WIDE R8, R0.reuse, 0x2, R4 ;  /* 0x0000000200087825 */ /* 0x040fe200078e0204 */
[----:B------:R-:W-:Y:S02]  /*9b840*/  IADD3 R0, R0, c[0x0][0x198], RZ ;  /* 0x0000660000007a10 */ /* 0x000fe40007ffe0ff */
[----:B------:R-:W-:Y:S01]  /*9b850*/  ISETP.LT.AND P5, PT, R25, c[0x0][0x178], !P5 ;  /* 0x00005e0019007a0c */ /* 0x000fe20006fa1270 */
[----:B------:R0:W-:Y:S01]  /*9b860*/  @P2 STG.E.U16 [R2.64], R13 ;  /* 0x0000000d02002986 */ /* 0x0001e2000c101506 */
[----:B------:R1:W-:Y:S01]  /*9b870*/  @P3 STG.E.U16 [R8.64], R12 ;  /* 0x0000000c08003986 */ /* 0x0003e2000c101506 */
[----:B------:R-:W-:Y:S02]  /*9b880*/  ISETP.LT.AND P3, PT, R26, c[0x0][0x178], !P0 ;  /* 0x00005e001a007a0c */ /* 0x000fe40004761270 */
[----:B------:R-:W-:Y:S01]  /*9b890*/  IADD3 R16, R28, 0x1d2, RZ ;  /* 0x000001d21c107810 */ /* 0x000fe20007ffe0ff */
[----:B0-----:R-:W-:Y:S01]  /*9b8a0*/  IMAD.WIDE R2, R0, 0x2, R6 ;  /* 0x0000000200027825 */ /* 0x001fe200078e0206 */
[----:B-1----:R-:W-:-:S02]  /*9b8b0*/  IADD3 R8, R28, 0x1d5, RZ ;  /* 0x000001d51c087810 */ /* 0x002fc40007ffe0ff */
[----:B------:R-:W-:Y:S02]  /*9b8c0*/  IADD3 R12, R0, c[0x0][0x198], RZ ;  /* 0x00006600000c7a10 */ /* 0x000fe40007ffe0ff */
[----:B------:R-:W-:Y:S02]  /*9b8d0*/  ISETP.GE.AND P6, PT, R16, c[0x0][0x17c], PT ;  /* 0x00005f0010007a0c */ /* 0x000fe40003fc6270 */
[----:B------:R-:W-:Y:S01]  /*9b8e0*/  ISETP.LT.AND P0, PT, R25, c[0x0][0x178], !P0 ;  /* 0x00005e0019007a0c */ /* 0x000fe20004701270 */
[----:B---3--:R0:W-:Y:S01]  /*9b8f0*/  @P1 STG.E.U16 [R2.64], R24 ;  /* 0x0000001802001986 */ /* 0x0081e2000c101506 */
[----:B------:R-:W-:Y:S01]  /*9b900*/  ISETP.GE.AND P1, PT, R8, c[0x0][0x17c], PT ;  /* 0x00005f0008007a0c */ /* 0x000fe20003f26270 */
[----:B------:R-:W-:-:S04]  /*9b910*/  IMAD.WIDE R8, R12, 0x2, R6 ;  /* 0x000000020c087825 */ /* 0x000fc800078e0206 */
[----:B0-----:R-:W-:Y:S01]  /*9b920*/  IMAD.WIDE R2, R0, 0x2, R4 ;  /* 0x0000000200027825 */ /* 0x001fe200078e0204 */
[----:B------:R-:W-:Y:S02]  /*9b930*/  PRMT R0, R24, 0x7632, R0 ;  /* 0x0000763218007816 */ /* 0x000fe40000000000 */
[----:B----4-:R-:W-:Y:S02]  /*9b940*/  PRMT R16, R22, 0x7632, R16 ;  /* 0x0000763216107816 */ /* 0x010fe40000000010 */
[----:B------:R-:W-:Y:S01]  /*9b950*/  IADD3 R13, R28, 0x1d4, RZ ;  /* 0x000001d41c0d7810 */ /* 0x000fe20007ffe0ff */
[----:B------:R-:W3:Y:S04]  /*9b960*/  LDL.LU R24, [R1+0x28] ;  /* 0x0000280001187983 */ /* 0x000ee80000300800 */
[----:B------:R-:W-:Y:S01]  /*9b970*/  @P5 STG.E.U16 [R2.64], R22 ;  /* 0x0000001602005986 */ /* 0x000fe2000c101506 */
[----:B------:R-:W-:Y:S01]  /*9b980*/  ISETP.LT.AND P5, PT, R26, c[0x0][0x178], !P6 ;  /* 0x00005e001a007a0c */ /* 0x000fe200077a1270 */
[----:B------:R0:W-:Y:S01]  /*9b990*/  @P3 STG.E.U16 [R8.64], R0 ;  /* 0x0000000008003986 */ /* 0x0001e2000c101506 */
[----:B------:R-:W-:-:S02]  /*9b9a0*/  ISETP.LT.AND P6, PT, R25, c[0x0][0x178], !P6 ;  /* 0x00005e0019007a0c */ /* 0x000fc400077c1270 */
[C---:B0-----:R-:W-:Y:S01]  /*9b9b0*/  IADD3 R0, R12.reuse, c[0x0][0x198], RZ ;  /* 0x000066000c007a10 */ /* 0x041fe20007ffe0ff */
[----:B------:R-:W-:-:S04]  /*9b9c0*/  IMAD.WIDE R2, R12, 0x2, R4 ;  /* 0x000000020c027825 */ /* 0x000fc800078e0204 */
[C---:B------:R-:W-:Y:S01]  /*9b9d0*/  IMAD.WIDE R8, R0.reuse, 0x2, R6 ;  /* 0x0000000200087825 */ /* 0x040fe200078e0206 */
[----:B------:R-:W-:Y:S01]  /*9b9e0*/  @P0 STG.E.U16 [R2.64], R16 ;  /* 0x0000001002000986 */ /* 0x000fe2000c101506 */
[----:B------:R-:W-:Y:S02]  /*9b9f0*/  ISETP.GE.AND P2, PT, R13, c[0x0][0x17c], PT ;  /* 0x00005f000d007a0c */ /* 0x000fe40003f46270 */
[----:B------:R-:W-:Y:S01]  /*9ba00*/  IMAD.WIDE R12, R0, 0x2, R4 ;  /* 0x00000002000c7825 */ /* 0x000fe200078e0204 */
[----:B--2---:R0:W-:Y:S01]  /*9ba10*/  @P5 STG.E.U16 [R8.64], R23 ;  /* 0x0000001708005986 */ /* 0x0041e2000c101506 */
[----:B------:R-:W-:Y:S02]  /*9ba20*/  ISETP.LT.AND P5, PT, R26, c[0x0][0x178], !P4 ;  /* 0x00005e001a007a0c */ /* 0x000fe400067a1270 */
[----:B0-----:R-:W-:Y:S01]  /*9ba30*/  IADD3 R8, R0, c[0x0][0x198], RZ ;  /* 0x0000660000087a10 */ /* 0x001fe20007ffe0ff */
[----:B------:R-:W-:Y:S01]  /*9ba40*/  PRMT R0, R23, 0x7632, R0 ;  /* 0x0000763217007816 */ /* 0x000fe20000000000 */
[----:B------:R0:W-:Y:S01]  /*9ba50*/  @P6 STG.E.U16 [R12.64], R29 ;  /* 0x0000001d0c006986 */ /* 0x0001e2000c101506 */
[----:B------:R-:W-:-:S03]  /*9ba60*/  PRMT R21, R29, 0x7632, R21 ;  /* 0x000076321d157816 */ /* 0x000fc60000000015 */
[----:B------:R-:W2:Y:S01]  /*9ba70*/  LDL.LU R23, [R1+0x6a8] ;  /* 0x0006a80001177983 */ /* 0x000ea20000300800 */
[----:B------:R-:W-:-:S05]  /*9ba80*/  IMAD.WIDE R2, R8, 0x2, R6 ;  /* 0x0000000208027825 */ /* 0x000fca00078e0206 */
[----:B------:R1:W-:Y:S04]  /*9ba90*/  @P5 STG.E.U16 [R2.64], R0 ;  /* 0x0000000002005986 */ /* 0x0003e8000c101506 */
[----:B0-----:R-:W4:Y:S04]  /*9baa0*/  LDL.LU R29, [R1+0x18] ;  /* 0x00001800011d7983 */ /* 0x001f280000300800 */
[----:B-1----:R-:W2:Y:S01]  /*9bab0*/  LDL.LU R3, [R1+0x698] ;  /* 0x0006980001037983 */ /* 0x002ea20000300800 */
[----:B------:R-:W-:Y:S02]  /*9bac0*/  IADD3 R20, R28, 0x1d7, RZ ;  /* 0x000001d71c147810 */ /* 0x000fe40007ffe0ff */
[----:B------:R-:W-:-:S02]  /*9bad0*/  ISETP.LT.AND P4, PT, R25, c[0x0][0x178], !P4 ;  /* 0x00005e0019007a0c */ /* 0x000fc40006781270 */
        /* <DEDUP_REMOVED lines=9> */
[----:B------:R0:W-:Y:S01]  /*9bb70*/  @P4 STG.E.U16 [R8.64], R21 ;  /* 0x0000001508004986 */ /* 0x0001e2000c101506 */
[----:B------:R-:W-:Y:S02]  /*9bb80*/  ISETP.LT.AND P4, PT, R26, c[0x0][0x178], !P1 ;  /* 0x00005e001a007a0c */ /* 0x000fe40004f81270 */
[C---:B------:R-:W-:Y:S01]  /*9bb90*/  ISETP.LT.AND P1, PT, R25.reuse, c[0x0][0x178], !P1 ;  /* 0x00005e0019007a0c */ /* 0x040fe20004f21270 */
[----:B0-----:R-:W-:Y:S01]  /*9bba0*/  IADD3 R8, R20, c[0x0][0x198], RZ ;  /* 0x0000660014087a10 */ /* 0x001fe20007ffe0ff */
[----:B--2---:R-:W-:Y:S01]  /*9bbb0*/  @P6 STG.E.U16 [R12.64], R3 ;  /* 0x000000030c006986 */ /* 0x004fe2000c101506 */
[----:B---3--:R0:W-:Y:S01]  /*9bbc0*/  @P2 STG.E.U16 [R16.64], R24 ;  /* 0x0000001810002986 */ /* 0x0081e2000c101506 */
[----:B------:R-:W-:Y:S01]  /*9bbd0*/  ISETP.LT.AND P6, PT, R26, c[0x0][0x178], !P3 ;  /* 0x00005e001a007a0c */ /* 0x000fe20005fc1270 */
[----:B------:R-:W-:Y:S01]  /*9bbe0*/  ISETP.LT.AND P3, PT, R25, c[0x0][0x178], !P3 ;  /* 0x00005e0019007a0c */ /* 0x000fe20005f61270 */
[----:B------:R-:W-:-:S02]  /*9bbf0*/  PRMT R0, R3, 0x7632, R0 ;  /* 0x0000763203007816 */ /* 0x000fc40000000000 */
[----:B0-----:R-:W-:Y:S02]  /*9bc00*/  PRMT R16, R24, 0x7632, R16 ;  /* 0x0000763218107816 */ /* 0x001fe40000000010 */
[----:B------:R-:W2:Y:S01]  /*9bc10*/  LDL.LU R24, [R1+0x6d8] ;  /* 0x0006d80001187983 */ /* 0x000ea20000300800 */
[----:B------:R-:W-:Y:S02]  /*9bc20*/  IADD3 R12, R28, 0x1d9, RZ ;  /* 0x000001d91c0c7810 */ /* 0x000fe40007ffe0ff */
[C---:B------:R-:W-:Y:S01]  /*9bc30*/  IADD3 R17, R8.reuse, c[0x0][0x198], RZ ;  /* 0x0000660008117a10 */ /* 0x040fe20007ffe0ff */
[----:B------:R-:W-:-:S04]  /*9bc40*/  IMAD.WIDE R2, R8, 0x2, R6 ;  /* 0x0000000208027825 */ /* 0x000fc800078e0206 */
[----:B------:R-:W-:Y:S01]  /*9bc50*/  IMAD.WIDE R8, R8, 0x2, R4 ;  /* 0x0000000208087825 */ /* 0x000fe200078e0204 */
[----:B------:R-:W-:-:S03]  /*9bc60*/  ISETP.GE.AND P2, PT, R12, c[0x0][0x17c], PT ;  /* 0x00005f000c007a0c */ /* 0x000fc60003f46270 */
[C---:B------:R-:W-:Y:S01]  /*9bc70*/  IMAD.WIDE R12, R17.reuse, 0x2, R6 ;  /* 0x00000002110c7825 */ /* 0x040fe200078e0206 */
[----:B------:R0:W-:Y:S03]  /*9bc80*/  @P4 STG.E.U16 [R2.64], R0 ;  /* 0x0000000002004986 */ /* 0x0001e6000c101506 */
[----:B------:R-:W-:Y:S02]  /*9bc90*/  @P1 STG.E.U16 [R8.64], R16 ;  /* 0x0000001008001986 */ /* 0x000fe4000c101506 */
[----:B------:R4:W-:Y:S02]  /*9bca0*/  @P6 STG.E.U16 [R12.64], R23 ;  /* 0x000000170c006986 */ /* 0x0009e4000c101506 */
[----:B0-----:R-:W-:Y:S01]  /*9bcb0*/  IMAD.WIDE R2, R17, 0x2, R4 ;  /* 0x0000000211027825 */ /* 0x001fe200078e0204 */
[----:B----4-:R-:W-:-:S04]  /*9bcc0*/  PRMT R13, R29, 0x7632, R13 ;  /* 0x000076321d0d7816 */ /* 0x010fc8000000000d */
[----:B------:R0:W-:Y:S04]  /*9bcd0*/  @P3 STG.E.U16 [R2.64], R29 ;  /* 0x0000001d02003986 */ /* 0x0001e8000c101506 */
[----:B0-----:R-:W3:Y:S01]  /*9bce0*/  LDL.LU R29, [R1+0x6c8] ;  /* 0x0006c800011d7983 */ /* 0x001ee20000300800 */
[C---:B------:R-:W-:Y:S02]  /*9bcf0*/  IADD3 R22, R28.reuse, 0x1d8, RZ ;  /* 0x000001d81c167810 */ /* 0x040fe40007ffe0ff */
[----:B------:R-:W-:Y:S02]  /*9bd00*/  IADD3 R0, R28, 0x1db, RZ ;  /* 0x000001db1c007810 */ /* 0x000fe40007ffe0ff */
[----:B------:R-:W-:Y:S01]  /*9bd10*/  ISETP.LT.AND P6, PT, R26, c[0x0][0x178], !P0 ;  /* 0x00005e001a007a0c */ /* 0x000fe200047c1270 */
[----:B------:R-:W-:Y:S01]  /*9bd20*/  ISETP.LT.AND P0, PT, R25, c[0x0][0x178], !P0 ;  /* 0x00005e0019007a0c */ /* 0x000fe20004701270 */
[----:B------:R-:W-:-:S02]  /*9bd30*/  ISETP.GE.AND P5, PT, R22, c[0x0][0x17c], PT ;  /* 0x00005f0016007a0c */ /* 0x000fc40003fa6270 */
[----:B------:R-:W-:Y:S01]  /*9bd40*/  ISETP.GE.AND P1, PT, R0, c[0x0][0x17c], PT ;  /* 0x00005f0000007a0c */ /* 0x000fe20003f26270 */
[----:B------:R-:W-:Y:S01]  /*9bd50*/  IADD3 R0, R17, c[0x0][0x198], RZ ;  /* 0x0000660011007a10 */ /* 0x000fe20007ffe0ff */
[----:B------:R-:W-:Y:S01]  /*9bd60*/  ISETP.LT.AND P3, PT, R26, c[0x0][0x178], !P5 ;  /* 0x00005e001a007a0c */ /* 0x000fe20006f61270 */
[----:B------:R-:W-:Y:S01]  /*9bd70*/  ISETP.LT.AND P5, PT, R25, c[0x0][0x178], !P5 ;  /* 0x00005e0019007a0c */ /* 0x000fe20006fa1270 */
[----:B------:R-:W-:Y:S02]  /*9bd80*/  PRMT R12, R23, 0x7632, R12 ;  /* 0x00007632170c7816 */ /* 0x000fe4000000000c */
[----:B------:R-:W-:-:S04]  /*9bd90*/  IMAD.WIDE R2, R0, 0x2, R6 ;  /* 0x0000000200027825 */ /* 0x000fc800078e0206 */
[C---:B------:R-:W-:Y:S01]  /*9bda0*/  IMAD.WIDE R8, R0.reuse, 0x2, R4 ;  /* 0x0000000200087825 */ /* 0x040fe200078e0204 */
[----:B------:R-:W-:Y:S01]  /*9bdb0*/  IADD3 R0, R0, c[0x0][0x198], RZ ;  /* 0x0000660000007a10 */ /* 0x000fe20007ffe0ff */
[----:B------:R0:W-:Y:S03]  /*9bdc0*/  @P6 STG.E.U16 [R2.64], R12 ;  /* 0x0000000c02006986 */ /* 0x0001e6000c101506 */
[----:B------:R1:W-:Y:S01]  /*9bdd0*/  @P0 STG.E.U16 [R8.64], R13 ;  /* 0x0000000d08000986 */ /* 0x0003e2000c101506 */
[----:B------:R-:W-:Y:S02]  /*9bde0*/  IADD3 R20, R28, 0x1da, RZ ;  /* 0x000001da1c147810 */ /* 0x000fe40007ffe0ff */
[----:B------:R-:W-:Y:S01]  /*9bdf0*/  ISETP.LT.AND P0, PT, R26, c[0x0][0x178], !P2 ;  /* 0x00005e001a007a0c */ /* 0x000fe20005701270 */
[----:B0-----:R-:W-:-:S04]  /*9be00*/  IMAD.WIDE R2, R0, 0x2, R6 ;  /* 0x0000000200027825 */ /* 0x001fc800078e0206 */
[----:B-1----:R-:W-:Y:S01]  /*9be10*/  IMAD.WIDE R8, R0, 0x2, R4 ;  /* 0x0000000200087825 */ /* 0x002fe200078e0204 */
[----:B------:R-:W-:Y:S02]  /*9be20*/  IADD3 R12, R28, 0x1dd, RZ ;  /* 0x000001dd1c0c7810 */ /* 0x000fe40007ffe0ff */
[----:B------:R-:W-:Y:S02]  /*9be30*/  PRMT R13, R27, 0x7632, R13 ;  /* 0x000076321b0d7816 */ /* 0x000fe4000000000d */
[----:B------:R-:W-:Y:S02]  /*9be40*/  ISETP.GE.AND P4, PT, R20, c[0x0][0x17c], PT ;  /* 0x00005f0014007a0c */ /* 0x000fe40003f86270 */
[----:B------:R-:W-:Y:S02]  /*9be50*/  IADD3 R0, R0, c[0x0][0x198], RZ ;  /* 0x0000660000007a10 */ /* 0x000fe40007ffe0ff */
[----:B------:R-:W-:Y:S01]  /*9be60*/  ISETP.LT.AND P2, PT, R25, c[0x0][0x178], !P2 ;  /* 0x00005e0019007a0c */ /* 0x000fe20005741270 */
[----:B--2---:R-:W-:Y:S01]  /*9be70*/  @P3 STG.E.U16 [R2.64], R24 ;  /* 0x0000001802003986 */ /* 0x004fe2000c101506 */
[----:B------:R-:W-:Y:S01]  /*9be80*/  ISETP.GE.AND P3, PT, R12, c[0x0][0x17c], PT ;  /* 0x00005f000c007a0c */ /* 0x000fe20003f66270 */
[----:B------:R0:W-:Y:S01]  /*9be90*/  @P5 STG.E.U16 [R8.64], R27 ;  /* 0x0000001b08005986 */ /* 0x0001e2000c101506 */
[----:B------:R-:W-:-:S02]  /*9bea0*/  PRMT R12, R24, 0x7632, R12 ;  /* 0x00007632180c7816 */ /* 0x000fc4000000000c */
[----:B------:R-:W-:Y:S01]  /*9beb0*/  ISETP.LT.AND P5, PT, R26, c[0x0][0x178], !P4 ;  /* 0x00005e001a007a0c */ /* 0x000fe200067a1270 */
[----:B0-----:R-:W2:Y:S01]  /*9bec0*/  LDL.LU R27, [R1+0x2378] ;  /* 0x00237800011b7983 */ /* 0x001ea20000300800 */
[----:B------:R-:W4:Y:S02]  /*9bed0*/  LDL.LU R24, [R1+0x6b8] ;  /* 0x0006b80001187983 */ /* 0x000f240000300800 */
[----:B------:R-:W-:-:S04]  /*9bee0*/  IMAD.WIDE R2, R0, 0x2, R6 ;  /* 0x0000000200027825 */ /* 0x000fc800078e0206 */
[C---:B------:R-:W-:Y:S01]  /*9bef0*/  IMAD.WIDE R8, R0.reuse, 0x2, R4 ;  /* 0x0000000200087825 */ /* 0x040fe200078e0204 */
[----:B------:R-:W-:Y:S01]  /*9bf00*/  IADD3 R0, R0, c[0x0][0x198], RZ ;  /* 0x0000660000007a10 */ /* 0x000fe20007ffe0ff */
[----:B------:R0:W-:Y:S03]  /*9bf10*/  @P0 STG.E.U16 [R2.64], R12 ;  /* 0x0000000c02000986 */ /* 0x0001e6000c101506 */
[----:B------:R-:W-:Y:S02]  /*9bf20*/  @P2 STG.E.U16 [R8.64], R13 ;  /* 0x0000000d08002986 */ /* 0x000fe4000c101506 */
[----:B0-----:R-:W-:Y:S01]  /*9bf30*/  IMAD.WIDE R2, R0, 0x2, R6 ;  /* 0x0000000200027825 */ /* 0x001fe200078e0206 */
[----:B------:R-:W-:-:S04]  /*9bf40*/  IADD3 R12, R28, 0x1de, RZ ;  /* 0x000001de1c0c7810 */ /* 0x000fc80007ffe0ff */
[----:B------:R-:W-:Y:S01]  /*9bf50*/  ISETP.GE.AND P0, PT, R12, c[0x0][0x17c], PT ;  /* 0x00005f000c007a0c */ /* 0x000fe20003f06270 */
[----:B---3--:R0:W-:Y:S01]  /*9bf60*/  @P5 STG.E.U16 [R2.64], R29 ;  /* 0x0000001d02005986 */ /* 0x0081e2000c101506 */
[C---:B------:R-:W-:Y:S01]  /*9bf70*/  IADD3 R12, R0.reuse, c[0x0][0x198], RZ ;  /* 0x00006600000c7a10 */ /* 0x040fe20007ffe0ff */
        /* <DEDUP_REMOVED lines=11> */
[----:B------:R-:W-:Y:S01]  /*9c030*/  @P4 STG.E.U16 [R2.64], R10 ;  /* 0x0000000a02004986 */ /* 0x000fe2000c101506 */
[----:B------:R-:W-:Y:S02]  /*9c040*/  ISETP.LT.AND P4, PT, R26, c[0x0][0x178], !P6 ;  /* 0x00005e001a007a0c */ /* 0x000fe40007781270 */
[----:B------:R0:W-:Y:S01]  /*9c050*/  @P2 STG.E.U16 [R8.64], R0 ;  /* 0x0000000008002986 */ /* 0x0001e2000c101506 */
[----:B------:R-:W-:-:S02]  /*9c060*/  ISETP.LT.AND P6, PT, R25, c[0x0][0x178], !P6 ;  /* 0x00005e0019007a0c */ /* 0x000fc400077c1270 */
[----:B------:R-:W-:Y:S02]  /*9c070*/  PRMT R16, R10, 0x7632, R16 ;  /* 0x000076320a107816 */ /* 0x000fe40000000010 */
[C---:B0-----:R-:W-:Y:S01]  /*9c080*/  IADD3 R0, R12.reuse, c[0x0][0x198], RZ ;  /* 0x000066000c007a10 */ /* 0x041fe20007ffe0ff */
[----:B------:R-:W-:Y:S01]  /*9c090*/  IMAD.WIDE R2, R12, 0x2, R4 ;  /* 0x000000020c027825 */ /* 0x000fe200078e0204 */
[----:B------:R-:W-:-:S03]  /*9c0a0*/  IADD3 R10, R28, 0x1e0, RZ ;  /* 0x000001e01c0a7810 */ /* 0x000fc60007ffe0ff */
[----:B------:R-:W-:Y:S01]  /*9c0b0*/  IMAD.WIDE R8, R0, 0x2, R6 ;  /* 0x0000000200087825 */ /* 0x000fe200078e0206 */
[----:B------:R-:W-:Y:S01]  /*9c0c0*/  ISETP.GE.AND P2, PT, R10, c[0x0][0x17c], PT ;  /* 0x00005f000a007a0c */ /* 0x000fe20003f46270 */
[----:B------:R-:W-:Y:S02]  /*9c0d0*/  @P1 STG.E.U16 [R2.64], R16 ;  /* 0x0000001002001986 */ /* 0x000fe4000c101506 */
[----:B------:R-:W-:Y:S02]  /*9c0e0*/  IMAD.WIDE R12, R0, 0x2, R4 ;  /* 0x00000002000c7825 */ /* 0x000fe400078e0204 */
[----:B----4-:R0:W-:Y:S01]  /*9c0f0*/  @P4 STG.E.U16 [R8.64], R24 ;  /* 0x0000001808004986 */ /* 0x0101e2000c101506 */
[----:B------:R-:W-:Y:S02]  /*9c100*/  PRMT R10, R24, 0x7632, R10 ;  /* 0x00007632180a7816 */ /* 0x000fe4000000000a */
[----:B------:R-:W-:Y:S01]  /*9c110*/  ISETP.LT.AND P4, PT, R26, c[0x0][0x178], !P3 ;  /* 0x00005e001a007a0c */ /* 0x000fe20005f81270 */
[----:B------:R1:W-:Y:S01]  /*9c120*/  @P6 STG.E.U16 [R12.64], R14 ;  /* 0x0000000e0c006986 */ /* 0x0003e2000c101506 */
[----:B------:R-:W-:-:S02]  /*9c130*/  ISETP.LT.AND P3, PT, R25, c[0x0][0x178], !P3 ;  /* 0x00005e0019007a0c */ /* 0x000fc40005f61270 */
[----:B------:R-:W-:Y:S01]  /*9c140*/  ISETP.LT.AND P6, PT, R26, c[0x0][0x178], !P0 ;  /* 0x00005e001a007a0c */ /* 0x000fe200047c1270 */
[----:B0-----:R-:W4:Y:S01]  /*9c150*/  LDL.LU R24, [R1+0x5ec] ;  /* 0x0005ec0001187983 */ /* 0x001f220000300800 */
[----:B------:R-:W-:Y:S01]  /*9c160*/  IADD3 R8, R0, c[0x0][0x198], RZ ;  /* 0x0000660000087a10 */ /* 0x000fe20007ffe0ff */
[----:B------:R-:W4:Y:S03]  /*9c170*/  LDL.LU R22, [R1+0x5fc] ;  /* 0x0005fc0001167983 */ /* 0x000f260000300800 */
[C---:B------:R-:W-:Y:S01]  /*9c180*/  IADD3 R0, R8.reuse, c[0x0][0x198], RZ ;  /* 0x0000660008007a10 */ /* 0x040fe20007ffe0ff */
[----:B------:R-:W-:Y:S01]  /*9c190*/  IMAD.WIDE R2, R8, 0x2, R6 ;  /* 0x0000000208027825 */ /* 0x000fe200078e0206 */
[----:B-1----:R-:W-:-:S03]  /*9c1a0*/  PRMT R14, R14, 0x7632, R14 ;  /* 0x000076320e0e7816 */ /* 0x002fc6000000000e */
[----:B------:R-:W-:-:S04]  /*9c1b0*/  IMAD.WIDE R8, R8, 0x2, R4 ;  /* 0x0000000208087825 */ /* 0x000fc800078e0204 */
[----:B------:R-:W-:Y:S01]  /*9c1c0*/  IMAD.WIDE R12, R0, 0x2, R6 ;  /* 0x00000002000c7825 */ /* 0x000fe200078e0206 */
[----:B------:R-:W-:Y:S03]  /*9c1d0*/  @P4 STG.E.U16 [R2.64], R10 ;  /* 0x0000000a02004986 */ /* 0x000fe6000c101506 */
[----:B------:R-:W-:Y:S01]  /*9c1e0*/  @P3 STG.E.U16 [R8.64], R14 ;  /* 0x0000000e08003986 */ /* 0x000fe2000c101506 */
[----:B---3--:R0:W-:Y:S02]  /*9c1f0*/  @P6 STG.E.U16 [R12.64], R29 ;  /* 0x0000001d0c006986 */ /* 0x0081e4000c101506 */
[----:B0-----:R-:W-:Y:S02]  /*9c200*/  PRMT R12, R29, 0x7632, R12 ;  /* 0x000076321d0c7816 */ /* 0x001fe4000000000c */
[----:B------:R-:W3:Y:S01]  /*9c210*/  LDL.LU R29, [R1+0x3c] ;  /* 0x00003c00011d7983 */ /* 0x000ee20000300800 */
[----:B------:R-:W-:-:S02]  /*9c220*/  ISETP.LT.AND P0, PT, R25, c[0x0][0x178], !P0 ;  /* 0x00005e0019007a0c */ /* 0x000fc40004701270 */
[----:B------:R-:W-:Y:S02]  /*9c230*/  IADD3 R17, R28, 0x1e1, RZ ;  /* 0x000001e11c117810 */ /* 0x000fe40007ffe0ff */
[----:B------:R-:W-:Y:S02]  /*9c240*/  IADD3 R2, R0, c[0x0][0x198], RZ ;  /* 0x0000660000027a10 */ /* 0x000fe40007ffe0ff */
[----:B------:R-:W-:Y:S02]  /*9c250*/  ISETP.LT.AND P3, PT, R26, c[0x0][0x178], !P2 ;  /* 0x00005e001a007a0c */ /* 0x000fe40005761270 */
[----:B------:R-:W-:Y:S02]  /*9c260*/  IADD3 R20, R28, 0x1e2, RZ ;  /* 0x000001e21c147810 */ /* 0x000fe40007ffe0ff */
[----:B------:R-:W-:Y:S01]  /*9c270*/  ISETP.GE.AND P1, PT, R17, c[0x0][0x17c], PT ;  /* 0x00005f0011007a0c */ /* 0x000fe20003f26270 */
[----:B------:R-:W-:Y:S01]  /*9c280*/  IMAD.WIDE R16, R0, 0x2, R4 ;  /* 0x0000000200107825 */ /* 0x000fe200078e0204 */
[----:B------:R-:W3:Y:S04]  /*9c290*/  LDL.LU R23, [R1+0x60c] ;  /* 0x00060c0001177983 */ /* 0x000ee80000300800 */
[----:B------:R0:W-:Y:S01]  /*9c2a0*/  @P0 STG.E.U16 [R16.64], R18 ;  /* 0x0000001210000986 */ /* 0x0001e2000c101506 */
[----:B------:R-:W-:Y:S01]  /*9c2b0*/  ISETP.LT.AND P0, PT, R26, c[0x0][0x178], !P5 ;  /* 0x00005e001a007a0c */ /* 0x000fe20006f01270 */
[----:B------:R-:W-:-:S02]  /*9c2c0*/  ISETP.LT.AND P5, PT, R25, c[0x0][0x178], !P5 ;  /* 0x00005e0019007a0c */ /* 0x000fc40006fa1270 */
[C---:B------:R-:W-:Y:S01]  /*9c2d0*/  IMAD.WIDE R8, R2.reuse, 0x2, R6 ;  /* 0x0000000202087825 */ /* 0x040fe200078e0206 */
[C---:B------:R-:W-:Y:S02]  /*9c2e0*/  IADD3 R10, R2.reuse, c[0x0][0x198], RZ ;  /* 0x00006600020a7a10 */ /* 0x040fe40007ffe0ff */
[----:B------:R-:W-:Y:S01]  /*9c2f0*/  ISETP.LT.AND P2, PT, R25, c[0x0][0x178], !P2 ;  /* 0x00005e0019007a0c */ /* 0x000fe20005741270 */
[----:B------:R-:W-:Y:S01]  /*9c300*/  IMAD.WIDE R2, R2, 0x2, R4 ;  /* 0x0000000202027825 */ /* 0x000fe200078e0204 */
[----:B------:R-:W-:Y:S02]  /*9c310*/  IADD3 R0, R28, 0x1e4, RZ ;  /* 0x000001e41c007810 */ /* 0x000fe40007ffe0ff */
[----:B0-----:R-:W-:-:S03]  /*9c320*/  PRMT R18, R18, 0x7632, R18 ;  /* 0x0000763212127816 */ /* 0x001fc60000000012 */
[----:B------:R0:W-:Y:S02]  /*9c330*/  @P0 STG.E.U16 [R8.64], R12 ;  /* 0x0000000c08000986 */ /* 0x0001e4000c101506 */
[----:B------:R1:W-:Y:S01]  /*9c340*/  @P5 STG.E.U16 [R2.64], R18 ;  /* 0x0000001202005986 */ /* 0x0003e2000c101506 */
[----:B------:R-:W-:Y:S02]  /*9c350*/  ISETP.GE.AND P4, PT, R20, c[0x0][0x17c], PT ;  /* 0x00005f0014007a0c */ /* 0x000fe40003f86270 */
[----:B------:R-:W-:Y:S01]  /*9c360*/  ISETP.GE.AND P0, PT, R0, c[0x0][0x17c], PT ;  /* 0x00005f0000007a0c */ /* 0x000fe20003f06270 */
[----:B0-----:R-:W-:-:S04]  /*9c370*/  IMAD.WIDE R8, R10, 0x2, R6 ;  /* 0x000000020a087825 */ /* 0x001fc800078e0206 */
[----:B-1----:R-:W-:Y:S01]  /*9c380*/  IMAD.WIDE R2, R10, 0x2, R4 ;  /* 0x000000020a027825 */ /* 0x002fe200078e0204 */
[C---:B------:R-:W-:Y:S02]  /*9c390*/  IADD3 R13, R28.reuse, 0x1e3, RZ ;  /* 0x000001e31c0d7810 */ /* 0x040fe40007ffe0ff */
[----:B------:R-:W-:Y:S02]  /*9c3a0*/  IADD3 R12, R28, 0x1e5, RZ ;  /* 0x000001e51c0c7810 */ /* 0x000fe40007ffe0ff */
[----:B--2---:R-:W-:Y:S02]  /*9c3b0*/  PRMT R14, R27, 0x7632, R14 ;  /* 0x000076321b0e7816 */ /* 0x004fe4000000000e */
[----:B------:R-:W-:Y:S02]  /*9c3c0*/  ISETP.GE.AND P6, PT, R13, c[0x0][0x17c], PT ;  /* 0x00005f000d007a0c */ /* 0x000fe40003fc6270 */
[----:B------:R-:W-:Y:S01]  /*9c3d0*/  ISETP.GE.AND P5, PT, R12, c[0x0][0x17c], PT ;  /* 0x00005f000c007a0c */ /* 0x000fe20003fa6270 */
[----:B----4-:R0:W-:Y:S01]  /*9c3e0*/  @P3 STG.E.U16 [R8.64], R24 ;  /* 0x0000001808003986 */ /* 0x0101e2000c101506 */
[----:B------:R-:W-:-:S02]  /*9c3f0*/  ISETP.LT.AND P3, PT, R26, c[0x0][0x178], !P1 ;  /* 0x00005e001a007a0c */ /* 0x000fc40004f61270 */
[----:B------:R-:W-:Y:S01]  /*9c400*/  PRMT R0, R24, 0x7632, R0 ;  /* 0x0000763218007816 */ /* 0x000fe20000000000 */
[----:B------:R1:W-:Y:S01]  /*9c410*/  @P2 STG.E.U16 [R2.64], R27 ;  /* 0x0000001b02002986 */ /* 0x0003e2000c101506 */
[C---:B------:R-:W-:Y:S02]  /*9c420*/  ISETP.LT.AND P1, PT, R25.reuse, c[0x0][0x178], !P1 ;  /* 0x00005e0019007a0c */ /* 0x040fe40004f21270 */
[----:B------:R-:W-:Y:S01]  /*9c430*/  ISETP.LT.AND P2, PT, R26, c[0x0][0x178], !P4 ;  /* 0x00005e001a007a0c */ /* 0x000fe20006741270 */
[----:B------:R-:W-:Y:S01]  /*9c440*/  ISETP.LT.AND P4, PT, R25, c[0x0][0x178], !P4 ;  /* 0x00005e0019007a0c */ /* 0x000fe20006781270 */
[----:B0-----:R-:W-:Y:S01]  /*9c450*/  IADD3 R8, R10, c[0x0][0x198], RZ ;  /* 0x000066000a087a10 */ /* 0x001fe20007ffe0ff */
[----:B------:R-:W2:Y:S03]  /*9c460*/  LDL.LU R24, [R1+0x5c] ;  /* 0x00005c0001187983 */ /* 0x000ea60000300800 */
[C---:B------:R-:W-:Y:S01]  /*9c470*/  IADD3 R10, R8.reuse, c[0x0][0x198], RZ ;  /* 0x00006600080a7a10 */ /* 0x040fe20007ffe0ff */
[----:B-1----:R-:W-:-:S04]  /*9c480*/  IMAD.WIDE R2, R8, 0x2, R6 ;  /* 0x0000000208027825 */ /* 0x002fc800078e0206 */
[----:B------:R-:W-:-:S04]  /*9c490*/  IMAD.WIDE R8, R8, 0x2, R4 ;  /* 0x0000000208087825 */ /* 0x000fc800078e0204 */
[C---:B------:R-:W-:Y:S01]  /*9c4a0*/  IMAD.WIDE R12, R10.reuse, 0x2, R6 ;  /* 0x000000020a0c7825 */ /* 0x040fe200078e0206 */
[----:B------:R0:W-:Y:S03]  /*9c4b0*/  @P3 STG.E.U16 [R2.64], R0 ;  /* 0x0000000002003986 */ /* 0x0001e6000c101506 */
[----:B------:R1:W-:Y:S02]  /*9c4c0*/  @P1 STG.E.U16 [R8.64], R14 ;  /* 0x0000000e08001986 */ /* 0x0003e4000c101506 */
[----:B------:R4:W-:Y:S02]  /*9c4d0*/  @P2 STG.E.U16 [R12.64], R22 ;  /* 0x000000160c002986 */ /* 0x0009e4000c101506 */
[----:B0-----:R-:W-:Y:S01]  /*9c4e0*/  IMAD.WIDE R2, R10, 0x2, R4 ;  /* 0x000000020a027825 */ /* 0x001fe200078e0204 */
[----:B-1----:R-:W-:Y:S02]  /*9c4f0*/  PRMT R14, R22, 0x7632, R14 ;  /* 0x00007632160e7816 */ /* 0x002fe4000000000e */
[----:B----4-:R-:W4:Y:S01]  /*9c500*/  LDL.LU R22, [R1+0x61c] ;  /* 0x00061c0001167983 */ /* 0x010f220000300800 */
[----:B---3--:R-:W-:-:S03]  /*9c510*/  PRMT R0, R29, 0x7632, R0 ;  /* 0x000076321d007816 */ /* 0x008fc60000000000 */
[----:B------:R0:W-:Y:S04]  /*9c520*/  @P4 STG.E.U16 [R2.64], R29 ;  /* 0x0000001d02004986 */ /* 0x0001e8000c101506 */
[----:B0-----:R-:W3:Y:S01]  /*9c530*/  LDL.LU R29, [R1+0xbc] ;  /* 0x0000bc00011d7983 */ /* 0x001ee20000300800 */
[----:B------:R-:W-:Y:S02]  /*9c540*/  ISETP.LT.AND P1, PT, R26, c[0x0][0x178], !P6 ;  /* 0x00005e001a007a0c */ /* 0x000fe40007721270 */
[----:B------:R-:W-:Y:S01]  /*9c550*/  IADD3 R13, R10, c[0x0][0x198], RZ ;  /* 0x000066000a0d7a10 */ /* 0x000fe20007ffe0ff */
[C---:B------:R-:W-:Y:S01]  /*9c560*/  ISETP.LT.AND P6, PT, R25.reuse, c[0x0][0x178], !P6 ;  /* 0x00005e0019007a0c */ /* 0x040fe200077c1270 */
[----:B------:R-:W-:Y:S01]  /*9c570*/  ISETP.LT.AND P2, PT, R26, c[0x0][0x178], !P0 ;  /* 0x00005e001a007a0c */ /* 0x000fe20004741270 */
[----:B------:R-:W-:Y:S01]  /*9c580*/  ISETP.LT.AND P0, PT, R25, c[0x0][0x178], !P0 ;  /* 0x00005e0019007a0c */ /* 0x000fe20004701270 */
[C---:B------:R-:W-:Y:S01]  /*9c590*/  IADD3 R10, R13.reuse, c[0x0][0x198], RZ ;  /* 0x000066000d0a7a10 */ /* 0x040fe20007ffe0ff */
[----:B------:R-:W-:-:S04]  /*9c5a0*/  IMAD.WIDE R8, R13, 0x2, R6 ;  /* 0x000000020d087825 */ /* 0x000fc800078e0206 */
[----:B------:R-:W-:Y:S01]  /*9c5b0*/  IMAD.WIDE R2, R13, 0x2, R4 ;  /* 0x000000020d027825 */ /* 0x000fe200078e0204 */
[----:B------:R-:W-:Y:S01]  /*9c5c0*/  IADD3 R16, R28, 0x1e6, RZ ;  /* 0x000001e61c107810 */ /* 0x000fe20007ffe0ff */
[----:B------:R0:W-:Y:S03]  /*9c5d0*/  @P1 STG.E.U16 [R8.64], R14 ;  /* 0x0000000e08001986 */ /* 0x0001e6000c101506 */
[----:B------:R1:W-:Y:S01]  /*9c5e0*/  @P6 STG.E.U16 [R2.64], R0 ;  /* 0x0000000002006986 */ /* 0x0003e2000c101506 */
[----:B------:R-:W-:Y:S02]  /*9c5f0*/  ISETP.GE.AND P3, PT, R16, c[0x0][0x17c], PT ;  /* 0x00005f0010007a0c */ /* 0x000fe40003f66270 */
[----:B------:R-:W-:Y:S01]  /*9c600*/  IADD3 R12, R28, 0x1e8, RZ ;  /* 0x000001e81c0c7810 */ /* 0x000fe20007ffe0ff */
[----:B0-----:R-:W-:-:S04]  /*9c610*/  IMAD.WIDE R8, R10, 0x2, R6 ;  /* 0x000000020a087825 */ /* 0x001fc800078e0206 */
[----:B-1----:R-:W-:Y:S01]  /*9c620*/  IMAD.WIDE R2, R10, 0x2, R4 ;  /* 0x000000020a027825 */ /* 0x002fe200078e0204 */
[----:B------:R-:W-:Y:S01]  /*9c630*/  PRMT R0, R23, 0x7632, R0 ;  /* 0x0000763217007816 */ /* 0x000fe20000000000 */
[----:B------:R0:W-:Y:S01]  /*9c640*/  @P2 STG.E.U16 [R8.64], R23 ;  /* 0x0000001708002986 */ /* 0x0001e2000c101506 */
[----:B------:R-:W-:Y:S01]  /*9c650*/  ISETP.LT.AND P2, PT, R26, c[0x0][0x178], !P5 ;  /* 0x00005e001a007a0c */ /* 0x000fe20006f41270 */
[----:B------:R-:W-:Y:S01]  /*9c660*/  ISETP.LT.AND P5, PT, R25, c[0x0][0x178], !P5 ;  /* 0x00005e0019007a0c */ /* 0x000fe20006fa1270 */
[----:B------:R-:W-:Y:S01]  /*9c670*/  ISETP.GE.AND P1, PT, R12, c[0x0][0x17c], PT ;  /* 0x00005f000c007a0c */ /* 0x000fe20003f26270 */
[----:B------:R-:W-:Y:S01]  /*9c680*/  IADD3 R12, R28, 0x1e9, RZ ;  /* 0x000001e91c0c7810 */ /* 0x000fe20007ffe0ff */
[----:B0-----:R-:W3:Y:S01]  /*9c690*/  LDL.LU R23, [R1+0x62c] ;  /* 0x00062c0001177983 */ /* 0x001ee20000300800 */
[----:B------:R-:W-:-:S04]  /*9c6a0*/  IADD3 R8, R10, c[0x0][0x198], RZ ;  /* 0x000066000a087a10 */ /* 0x000fc80007ffe0ff */
[----:B------:R-:W-:Y:S02]  /*9c6b0*/  IADD3 R10, R8, c[0x0][0x198], RZ ;  /* 0x00006600080a7a10 */ /* 0x000fe40007ffe0ff */
[----:B------:R-:W-:-:S03]  /*9c6c0*/  ISETP.GE.AND P6, PT, R12, c[0x0][0x17c], PT ;  /* 0x00005f000c007a0c */ /* 0x000fc60003fc6270 */
[----:B------:R-:W-:Y:S01]  /*9c6d0*/  IMAD.WIDE R12, R10, 0x2, R6 ;  /* 0x000000020a0c7825 */ /* 0x000fe200078e0206 */
[----:B--2---:R-:W-:Y:S01]  /*9c6e0*/  PRMT R14, R24, 0x7632, R14 ;  /* 0x00007632180e7816 */ /* 0x004fe2000000000e */
[----:B------:R0:W-:Y:S01]  /*9c6f0*/  @P0 STG.E.U16 [R2.64], R24 ;  /* 0x0000001802000986 */ /* 0x0001e2000c101506 */
[----:B------:R-:W-:Y:S01]  /*9c700*/  ISETP.LT.AND P0, PT, R26, c[0x0][0x178], !P3 ;  /* 0x00005e001a007a0c */ /* 0x000fe20005f01270 */
[----:B------:R-:W-:Y:S02]  /*9c710*/  ISETP.LT.AND P3, PT, R25, c[0x0][0x178], !P3 ;  /* 0x00005e0019007a0c */ /* 0x000fe40005f61270 */
[----:B0-----:R-:W2:Y:S01]  /*9c720*/  LDL.LU R24, [R1+0xac] ;  /* 0x0000ac0001187983 */ /* 0x001ea20000300800 */
[----:B------:R-:W-:-:S04]  /*9c730*/  IMAD.WIDE R2, R8, 0x2, R6 ;  /* 0x0000000208027825 */ /* 0x000fc800078e0206 */
[--C-:B------:R-:W-:Y:S01]  /*9c740*/  IMAD.WIDE R8, R8, 0x2, R4.reuse ;  /* 0x0000000208087825 */ /* 0x100fe200078e0204 */
[----:B------:R0:W-:Y:S04]  /*9c750*/  @P2 STG.E.U16 [R2.64], R0 ;  /* 0x0000000002002986 */ /* 0x0001e8000c101506 */
[----:B------:R-:W-:Y:S01]  /*9c760*/  @P5 STG.E.U16 [R8.64], R14 ;  /* 0x0000000e08005986 */ /* 0x000fe2000c101506 */
[----:B----4-:R1:W-:Y:S01]  /*9c770*/  @P0 STG.E.U16 [R12.64], R22 ;  /* 0x000000160c000986 */ /* 0x0103e2000c101506 */
[----:B0-----:R-:W-:Y:S01]  /*9c780*/  IMAD.WIDE R2, R10, 0x2, R4 ;  /* 0x000000020a027825 */ /* 0x001fe200078e0204 */
[----:B------:R-:W-:Y:S02]  /*9c790*/  PRMT R0, R22, 0x7632, R0 ;  /* 0x0000763216007816 */ /* 0x000fe40000000000 */
[----:B-1----:R-:W4:Y:S01]  /*9c7a0*/  LDL.LU R22, [R1+0x63c] ;  /* 0x00063c0001167983 */ /* 0x002f220000300800 */
[----:B---3--:R-:W-:-:S03]  /*9c7b0*/  PRMT R12, R29, 0x7632, R12 ;  /* 0x000076321d0c7816 */ /* 0x008fc6000000000c */
[----:B------:R0:W-:Y:S04]  /*9c7c0*/  @P3 STG.E.U16 [R2.64], R29 ;  /* 0x0000001d02003986 */ /* 0x0001e8000c101506 */
[----:B0-----:R-:W3:Y:S01]  /*9c7d0*/  LDL.LU R29, [R1+0x9c] ;  /* 0x00009c00011d7983 */ /* 0x001ee20000300800 */
[----:B------:R-:W-:-:S04]  /*9c7e0*/  IADD3 R16, R28, 0x1e7, RZ ;  /* 0x000001e71c107810 */ /* 0x000fc80007ffe0ff */
[----:B------:R-:W-:Y:S02]  /*9c7f0*/  ISETP.GE.AND P4, PT, R16, c[0x0][0x17c], PT ;  /* 0x00005f0010007a0c */ /* 0x000fe40003f86270 */
[----:B------:R-:W-:Y:S02]  /*9c800*/  IADD3 R14, R10, c[0x0][0x198], RZ ;  /* 0x000066000a0e7a10 */ /* 0x000fe40007ffe0ff */
[C---:B------:R-:W-:Y:S01]  /*9c810*/  ISETP.LT.AND P0, PT, R26.reuse, c[0x0][0x178], !P4 ;  /* 0x00005e001a007a0c */ /* 0x040fe20006701270 */
[C---:B------:R-:W-:Y:S01]  /*9c820*/  ISETP.LT.AND P4, PT, R25.reuse, c[0x0][0x178], !P4 ;  /* 0x00005e0019007a0c */ /* 0x040fe20006781270 */
[----:B------:R-:W-:Y:S01]  /*9c830*/  ISETP.LT.AND P3, PT, R26, c[0x0][0x178], !P1 ;  /* 0x00005e001a007a0c */ /* 0x000fe20004f61270 */
[C---:B------:R-:W-:Y:S01]  /*9c840*/  IMAD.WIDE R8, R14.reuse, 0x2, R6 ;  /* 0x000000020e087825 */ /* 0x040fe200078e0206 */
[C---:B------:R-:W-:Y:S02]  /*9c850*/  IADD3 R10, R14.reuse, c[0x0][0x198], RZ ;  /* 0x000066000e0a7a10 */ /* 0x040fe40007ffe0ff */
[----:B------:R-:W-:Y:S01]  /*9c860*/  ISETP.LT.AND P1, PT, R25, c[0x0][0x178], !P1 ;  /* 0x00005e0019007a0c */ /* 0x000fe20004f21270 */
[----:B------:R-:W-:Y:S01]  /*9c870*/  IMAD.WIDE R2, R14, 0x2, R4 ;  /* 0x000000020e027825 */ /* 0x000fe200078e0204 */
[----:B------:R-:W-:-:S05]  /*9c880*/  IADD3 R16, R28, 0x1ea, RZ ;  /* 0x000001ea1c107810 */ /* 0x000fca0007ffe0ff */
[----:B------:R0:W-:Y:S01]  /*9c890*/  @P0 STG.E.U16 [R8.64], R0 ;  /* 0x0000000008000986 */ /* 0x0001e2000c101506 */
[----:B------:R1:W-:Y:S01]  /*9c8a0*/  @P4 STG.E.U16 [R2.64], R12 ;  /* 0x0000000c02004986 */ /* 0x0003e2000c101506 */
[----:B------:R-:W-:Y:S01]  /*9c8b0*/  ISETP.GE.AND P2, PT, R16, c[0x0][0x17c], PT ;  /* 0x00005f0010007a0c */ /* 0x000fe20003f46270 */
[----:B0-----:R-:W-:-:S04]  /*9c8c0*/  IMAD.WIDE R8, R10, 0x2, R6 ;  /* 0x000000020a087825 */ /* 0x001fc800078e0206 */
[----:B-1----:R-:W-:Y:S01]  /*9c8d0*/  IMAD.WIDE R2, R10, 0x2, R4 ;  /* 0x000000020a027825 */ /* 0x002fe200078e0204 */
[----:B------:R-:W-:Y:S01]  /*9c8e0*/  PRMT R0, R23, 0x7632, R0 ;  /* 0x0000763217007816 */ /* 0x000fe20000000000 */
[----:B------:R0:W-:Y:S01]  /*9c8f0*/  @P3 STG.E.U16 [R8.64], R23 ;  /* 0x0000001708003986 */ /* 0x0001e2000c101506 */
[----:B------:R-:W-:Y:S01]  /*9c900*/  ISETP.LT.AND P3, PT, R26, c[0x0][0x178], !P6 ;  /* 0x00005e001a007a0c */ /* 0x000fe20007761270 */
[----:B------:R-:W-:Y:S01]  /*9c910*/  ISETP.LT.AND P6, PT, R25, c[0x0][0x178], !P6 ;  /* 0x00005e0019007a0c */ /* 0x000fe200077c1270 */
[C---:B------:R-:W-:Y:S02]  /*9c920*/  IADD3 R13, R28.reuse, 0x1ec, RZ ;  /* 0x000001ec1c0d7810 */ /* 0x040fe40007ffe0ff */
[----:B------:R-:W-:Y:S01]  /*9c930*/  IADD3 R12, R28, 0x1ed, RZ ;  /* 0x000001ed1c0c7810 */ /* 0x000fe20007ffe0ff */
[----:B0-----:R-:W3:Y:S01]  /*9c940*/  LDL.LU R23, [R1+0x64c] ;  /* 0x00064c0001177983 */ /* 0x001ee20000300800 */
[----:B------:R-:W-:-:S04]  /*9c950*/  IADD3 R8, R10, c[0x0][0x198], RZ ;  /* 0x000066000a087a10 */ /* 0x000fc80007ffe0ff */
[----:B------:R-:W-:Y:S02]  /*9c960*/  IADD3 R10, R8, c[0x0][0x198], RZ ;  /* 0x00006600080a7a10 */ /* 0x000fe40007ffe0ff */
[----:B------:R-:W-:Y:S02]  /*9c970*/  ISETP.GE.AND P0, PT, R13, c[0x0][0x17c], PT ;  /* 0x00005f000d007a0c */ /* 0x000fe40003f06270 */
[----:B------:R-:W-:Y:S01]  /*9c980*/  ISETP.GE.AND P4, PT, R12, c[0x0][0x17c], PT ;  /* 0x00005f000c007a0c */ /* 0x000fe20003f86270 */
        /* <DEDUP_REMOVED lines=53> */
[----:B------:R-:W-:Y:S02]  /*9cce0*/  @P4 STG.E.U16 [R8.64], R14 ;  /* 0x0000000e08004986 */ /* 0x000fe4000c101506 */
[----:B----4-:R1:W-:Y:S02]  /*9ccf0*/  @P0 STG.E.U16 [R12.64], R22 ;  /* 0x000000160c000986 */ /* 0x0103e4000c101506 */
[----:B0-----:R-:W-:Y:S01]  /*9cd00*/  IMAD.WIDE R2, R10, 0x2, R4 ;  /* 0x000000020a027825 */ /* 0x001fe200078e0204 */
[----:B------:R-:W-:-:S02]  /*9cd10*/  PRMT R0, R22, 0x7632, R0 ;  /* 0x0000763216007816 */ /* 0x000fc40000000000 */
        /* <DEDUP_REMOVED lines=14> */
[----:B------:R-:W-:-:S02]  /*9ce00*/  IADD3 R16, R28, 0x1f2, RZ ;  /* 0x000001f21c107810 */ /* 0x000fc40007ffe0ff */
[----:B------:R-:W-:-:S03]  /*9ce10*/  IADD3 R13, R28, 0x1f4, RZ ;  /* 0x000001f41c0d7810 */ /* 0x000fc60007ffe0ff */
[----:B------:R0:W-:Y:S01]  /*9ce20*/  @P0 STG.E.U16 [R8.64], R0 ;  /* 0x0000000008000986 */ /* 0x0001e2000c101506 */
[----:B------:R1:W-:Y:S01]  /*9ce30*/  @P6 STG.E.U16 [R2.64], R12 ;  /* 0x0000000c02006986 */ /* 0x0003e2000c101506 */
[----:B------:R-:W-:Y:S02]  /*9ce40*/  ISETP.GE.AND P2, PT, R16, c[0x0][0x17c], PT ;  /* 0x00005f0010007a0c */ /* 0x000fe40003f46270 */
[----:B------:R-:W-:Y:S01]  /*9ce50*/  ISETP.GE.AND P0, PT, R13, c[0x0][0x17c], PT ;  /* 0x00005f000d007a0c */ /* 0x000fe20003f06270 */
[----:B0-----:R-:W-:-:S04]  /*9ce60*/  IMAD.WIDE R8, R10, 0x2, R6 ;  /* 0x000000020a087825 */ /* 0x001fc800078e0206 */
[----:B-1----:R-:W-:Y:S01]  /*9ce70*/  IMAD.WIDE R2, R10, 0x2, R4 ;  /* 0x000000020a027825 */ /* 0x002fe200078e0204 */
[----:B------:R0:W-:Y:S01]  /*9ce80*/  @P3 STG.E.U16 [R8.64], R23 ;  /* 0x0000001708003986 */ /* 0x0001e2000c101506 */
[----:B------:R-:W-:Y:S02]  /*9ce90*/  ISETP.LT.AND P3, PT, R26, c[0x0][0x178], !P5 ;  /* 0x00005e001a007a0c */ /* 0x000fe40006f61270 */
[----:B------:R-:W-:Y:S02]  /*9cea0*/  PRMT R0, R23, 0x7632, R0 ;  /* 0x0000763217007816 */ /* 0x000fe40000000000 */
[----:B------:R-:W-:Y:S01]  /*9ceb0*/  IADD3 R13, R10, c[0x0][0x198], RZ ;  /* 0x000066000a0d7a10 */ /* 0x000fe20007ffe0ff */
[----:B------:R-:W-:Y:S01]  /*9cec0*/  ISETP.LT.AND P5, PT, R25, c[0x0][0x178], !P5 ;  /* 0x00005e0019007a0c */ /* 0x000fe20006fa1270 */
[----:B------:R-:W-:Y:S02]  /*9ced0*/  IADD3 R12, R28, 0x1f5, RZ ;  /* 0x000001f51c0c7810 */ /* 0x000fe40007ffe0ff */
[C---:B------:R-:W-:Y:S01]  /*9cee0*/  IADD3 R10, R13.reuse, c[0x0][0x198], RZ ;  /* 0x000066000d0a7a10 */ /* 0x040fe20007ffe0ff */
[----:B0-----:R-:W3:Y:S01]  /*9cef0*/  LDL.LU R23, [R1+0x69c] ;  /* 0x00069c0001177983 */ /* 0x001ee20000300800 */
[----:B------:R-:W-:Y:S01]  /*9cf00*/  IMAD.WIDE R8, R13, 0x2, R4 ;  /* 0x000000020d087825 */ /* 0x000fe200078e0204 */
[----:B------:R-:W-:-:S02]  /*9cf10*/  ISETP.GE.AND P6, PT, R12, c[0x0][0x17c], PT ;  /* 0x00005f000c007a0c */ /* 0x000fc40003fc6270 */
[----:B--2---:R-:W-:Y:S01]  /*9cf20*/  PRMT R14, R24, 0x7632, R14 ;  /* 0x00007632180e7816 */ /* 0x004fe2000000000e */
[----:B------:R0:W-:Y:S01]  /*9cf30*/  @P1 STG.E.U16 [R2.64], R24 ;  /* 0x0000001802001986 */ /* 0x0001e2000c101506 */
[----:B------:R-:W-:Y:S01]  /*9cf40*/  ISETP.LT.AND P1, PT, R26, c[0x0][0x178], !P2 ;  /* 0x00005e001a007a0c */ /* 0x000fe20005721270 */
[----:B------:R-:W-:Y:S02]  /*9cf50*/  ISETP.LT.AND P2, PT, R25, c[0x0][0x178], !P2 ;  /* 0x00005e0019007a0c */ /* 0x000fe40005741270 */
[----:B0-----:R-:W2:Y:S01]  /*9cf60*/  LDL.LU R24, [R1+0x2c] ;  /* 0x00002c0001187983 */ /* 0x001ea20000300800 */
[----:B------:R-:W-:-:S04]  /*9cf70*/  IMAD.WIDE R2, R13, 0x2, R6 ;  /* 0x000000020d027825 */ /* 0x000fc800078e0206 */
[C---:B------:R-:W-:Y:S01]  /*9cf80*/  IMAD.WIDE R12, R10.reuse, 0x2, R6 ;  /* 0x000000020a0c7825 */ /* 0x040fe200078e0206 */
[----:B------:R0:W-:Y:S03]  /*9cf90*/  @P3 STG.E.U16 [R2.64], R0 ;  /* 0x0000000002003986 */ /* 0x0001e6000c101506 */
[----:B------:R-:W-:Y:S02]  /*9cfa0*/  @P5 STG.E.U16 [R8.64], R14 ;  /* 0x0000000e08005986 */ /* 0x000fe4000c101506 */
[----:B----4-:R3:W-:Y:S02]  /*9cfb0*/  @P1 STG.E.U16 [R12.64], R22 ;  /* 0x000000160c001986 */ /* 0x0107e4000c101506 */
[----:B0-----:R-:W-:Y:S01]  /*9cfc0*/  IMAD.WIDE R2, R10, 0x2, R4 ;  /* 0x000000020a027825 */ /* 0x001fe200078e0204 */
[----:B---3--:R-:W-:-:S04]  /*9cfd0*/  PRMT R12, R29, 0x7632, R12 ;  /* 0x000076321d0c7816 */ /* 0x008fc8000000000c */
[----:B------:R0:W-:Y:S04]  /*9cfe0*/  @P2 STG.E.U16 [R2.64], R29 ;  /* 0x0000001d02002986 */ /* 0x0001e8000c101506 */
[----:B0-----:R-:W3:Y:S01]  /*9cff0*/  LDL.LU R29, [R1+0x6ac] ;  /* 0x0006ac00011d7983 */ /* 0x001ee20000300800 */
[----:B------:R-:W-:-:S04]  /*9d000*/  IADD3 R16, R28, 0x1f3, RZ ;  /* 0x000001f31c107810 */ /* 0x000fc80007ffe0ff */
[----:B------:R-:W-:Y:S02]  /*9d010*/  ISETP.GE.AND P4, PT, R16, c[0x0][0x17c], PT ;  /* 0x00005f0010007a0c */ /* 0x000fe40003f86270 */
[----:B------:R-:W-:Y:S02]  /*9d020*/  IADD3 R17, R10, c[0x0][0x198], RZ ;  /* 0x000066000a117a10 */ /* 0x000fe40007ffe0ff */
[----:B------:R-:W-:Y:S01]  /*9d030*/  ISETP.LT.AND P1, PT, R26, c[0x0][0x178], !P4 ;  /* 0x00005e001a007a0c */ /* 0x000fe20006721270 */
[C---:B------:R-:W-:Y:S01]  /*9d040*/  ISETP.LT.AND P4, PT, R25.reuse, c[0x0][0x178], !P4 ;  /* 0x00005e0019007a0c */ /* 0x040fe20006781270 */
[----:B------:R-:W-:Y:S02]  /*9d050*/  PRMT R0, R22, 0x7632, R0 ;  /* 0x0000763216007816 */ /* 0x000fe40000000000 */
[----:B------:R-:W-:Y:S01]  /*9d060*/  ISETP.LT.AND P2, PT, R26, c[0x0][0x178], !P0 ;  /* 0x00005e001a007a0c */ /* 0x000fe20004741270 */
[----:B------:R-:W4:Y:S01]  /*9d070*/  LDL.LU R22, [R1+0x1c] ;  /* 0x00001c0001167983 */ /* 0x000f220000300800 */
[----:B------:R-:W-:Y:S01]  /*9d080*/  ISETP.LT.AND P0, PT, R25, c[0x0][0x178], !P0 ;  /* 0x00005e0019007a0c */ /* 0x000fe20004701270 */
[C---:B------:R-:W-:Y:S01]  /*9d090*/  IMAD.WIDE R8, R17.reuse, 0x2, R6 ;  /* 0x0000000211087825 */ /* 0x040fe200078e0206 */
[----:B------:R-:W-:-:S03]  /*9d0a0*/  IADD3 R10, R17, c[0x0][0x198], RZ ;  /* 0x00006600110a7a10 */ /* 0x000fc60007ffe0ff */
[----:B------:R-:W-:Y:S01]  /*9d0b0*/  IMAD.WIDE R2, R17, 0x2, R4 ;  /* 0x0000000211027825 */ /* 0x000fe200078e0204 */
[----:B------:R-:W-:Y:S01]  /*9d0c0*/  IADD3 R16, R28, 0x1f6, RZ ;  /* 0x000001f61c107810 */ /* 0x000fe20007ffe0ff */
[----:B------:R0:W-:Y:S03]  /*9d0d0*/  @P1 STG.E.U16 [R8.64], R0 ;  /* 0x0000000008001986 */ /* 0x0001e6000c101506 */
[----:B------:R1:W-:Y:S01]  /*9d0e0*/  @P4 STG.E.U16 [R2.64], R12 ;  /* 0x0000000c02004986 */ /* 0x0003e2000c101506 */
[----:B------:R-:W-:Y:S02]  /*9d0f0*/  ISETP.LT.AND P4, PT, R26, c[0x0][0x178], !P6 ;  /* 0x00005e001a007a0c */ /* 0x000fe40007781270 */
[----:B------:R-:W-:Y:S02]  /*9d100*/  IADD3 R13, R10, c[0x0][0x198], RZ ;  /* 0x000066000a0d7a10 */ /* 0x000fe40007ffe0ff */
[----:B------:R-:W-:Y:S01]  /*9d110*/  ISETP.GE.AND P3, PT, R16, c[0x0][0x17c], PT ;  /* 0x00005f0010007a0c */ /* 0x000fe20003f66270 */
[----:B------:R-:W-:-:S02]  /*9d120*/  ISETP.LT.AND P6, PT, R25, c[0x0][0x178], !P6 ;  /* 0x00005e0019007a0c */ /* 0x000fc400077c1270 */
[----:B0-----:R-:W-:-:S04]  /*9d130*/  IMAD.WIDE R8, R10, 0x2, R6 ;  /* 0x000000020a087825 */ /* 0x001fc800078e0206 */
[----:B-1----:R-:W-:Y:S01]  /*9d140*/  IMAD.WIDE R2, R10, 0x2, R4 ;  /* 0x000000020a027825 */ /* 0x002fe200078e0204 */
[----:B------:R0:W-:Y:S01]  /*9d150*/  @P2 STG.E.U16 [R8.64], R23 ;  /* 0x0000001708002986 */ /* 0x0001e2000c101506 */
[----:B------:R-:W-:Y:S02]  /*9d160*/  IADD3 R17, R13, c[0x0][0x198], RZ ;  /* 0x000066000d117a10 */ /* 0x000fe40007ffe0ff */
[----:B------:R-:W-:Y:S02]  /*9d170*/  IADD3 R10, R28, 0x1fb, RZ ;  /* 0x000001fb1c0a7810 */ /* 0x000fe40007ffe0ff */
[----:B0-----:R-:W-:Y:S01]  /*9d180*/  PRMT R9, R23, 0x7632, R9 ;  /* 0x0000763217097816 */ /* 0x001fe20000000009 */
[----:B--2---:R0:W-:Y:S01]  /*9d190*/  @P0 STG.E.U16 [R2.64], R24 ;  /* 0x0000001802000986 */ /* 0x0041e2000c101506 */
[----:B------:R-:W-:Y:S02]  /*9d1a0*/  PRMT R0, R24, 0x7632, R0 ;  /* 0x0000763218007816 */ /* 0x000fe40000000000 */
[----:B------:R-:W-:Y:S01]  /*9d1b0*/  ISETP.LT.AND P0, PT, R26, c[0x0][0x178], !P3 ;  /* 0x00005e001a007a0c */ /* 0x000fe20005f01270 */
[----:B0-----:R-:W2:Y:S01]  /*9d1c0*/  LDL.LU R24, [R1+0x6dc] ;  /* 0x0006dc0001187983 */ /* 0x001ea20000300800 */
[----:B------:R-:W-:-:S04]  /*9d1d0*/  IMAD.WIDE R2, R13, 0x2, R6 ;  /* 0x000000020d027825 */ /* 0x000fc800078e0206 */
[----:B------:R-:W2:Y:S01]  /*9d1e0*/  LDL.LU R23, [R1+0xc] ;  /* 0x00000c0001177983 */ /* 0x000ea20000300800 */
[----:B------:R0:W-:Y:S02]  /*9d1f0*/  @P4 STG.E.U16 [R2.64], R9 ;  /* 0x0000000902004986 */ /* 0x0001e4000c101506 */
[----:B0-----:R-:W-:-:S04]  /*9d200*/  IMAD.WIDE R2, R13, 0x2, R4 ;  /* 0x000000020d027825 */ /* 0x001fc800078e0204 */
[----:B------:R-:W-:Y:S01]  /*9d210*/  IMAD.WIDE R8, R17, 0x2, R6 ;  /* 0x0000000211087825 */ /* 0x000fe200078e0206 */
[----:B------:R-:W-:Y:S01]  /*9d220*/  @P6 STG.E.U16 [R2.64], R0 ;  /* 0x0000000002006986 */ /* 0x000fe2000c101506 */
[----:B------:R-:W-:-:S03]  /*9d230*/  ISETP.GE.AND P6, PT, R10, c[0x0][0x17c], PT ;  /* 0x00005f000a007a0c */ /* 0x000fc60003fc6270 */
[----:B---3--:R0:W-:Y:S01]  /*9d240*/  @P0 STG.E.U16 [R8.64], R29 ;  /* 0x0000001d08000986 */ /* 0x0081e2000c101506 */
[----:B------:R-:W-:-:S03]  /*9d250*/  PRMT R10, R29, 0x7632, R10 ;  /* 0x000076321d0a7816 */ /* 0x000fc6000000000a */
[----:B0-----:R-:W3:Y:S01]  /*9d260*/  LDL.LU R29, [R1+0x6cc] ;  /* 0x0006cc00011d7983 */ /* 0x001ee20000300800 */
[----:B------:R-:W-:Y:S02]  /*9d270*/  ISETP.LT.AND P3, PT, R25, c[0x0][0x178], !P3 ;  /* 0x00005e0019007a0c */ /* 0x000fe40005f61270 */
[C---:B------:R-:W-:Y:S02]  /*9d280*/  IADD3 R12, R28.reuse, 0x1fa, RZ ;  /* 0x000001fa1c0c7810 */ /* 0x040fe40007ffe0ff */
[C---:B------:R-:W-:Y:S02]  /*9d290*/  IADD3 R18, R28.reuse, 0x1f7, RZ ;  /* 0x000001f71c127810 */ /* 0x040fe40007ffe0ff */
[----:B------:R-:W-:Y:S02]  /*9d2a0*/  IADD3 R16, R28, 0x1f8, RZ ;  /* 0x000001f81c107810 */ /* 0x000fe40007ffe0ff */
[----:B------:R-:W-:Y:S02]  /*9d2b0*/  ISETP.GE.AND P4, PT, R12, c[0x0][0x17c], PT ;  /* 0x00005f000c007a0c */ /* 0x000fe40003f86270 */
[----:B------:R-:W-:Y:S01]  /*9d2c0*/  ISETP.GE.AND P5, PT, R18, c[0x0][0x17c], PT ;  /* 0x00005f0012007a0c */ /* 0x000fe20003fa6270 */
[----:B------:R-:W-:Y:S01]  /*9d2d0*/  IMAD.WIDE R12, R17, 0x2, R4 ;  /* 0x00000002110c7825 */ /* 0x000fe200078e0204 */
[----:B------:R-:W-:-:S02]  /*9d2e0*/  ISETP.GE.AND P1, PT, R16, c[0x0][0x17c], PT ;  /* 0x00005f0010007a0c */ /* 0x000fc40003f26270 */
[----:B------:R-:W-:Y:S02]  /*9d2f0*/  IADD3 R17, R17, c[0x0][0x198], RZ ;  /* 0x0000660011117a10 */ /* 0x000fe40007ffe0ff */
[C---:B------:R-:W-:Y:S01]  /*9d300*/  ISETP.LT.AND P0, PT, R26.reuse, c[0x0][0x178], !P5 ;  /* 0x00005e001a007a0c */ /* 0x040fe20006f01270 */
[----:B------:R-:W-:Y:S01]  /*9d310*/  ISETP.LT.AND P5, PT, R25, c[0x0][0x178], !P5 ;  /* 0x00005e0019007a0c */ /* 0x000fe20006fa1270 */
[----:B----4-:R0:W-:Y:S01]  /*9d320*/  @P3 STG.E.U16 [R12.64], R22 ;  /* 0x000000160c003986 */ /* 0x0101e2000c101506 */
[----:B------:R-:W-:Y:S02]  /*9d330*/  ISETP.LT.AND P3, PT, R26, c[0x0][0x178], !P1 ;  /* 0x00005e001a007a0c */ /* 0x000fe40004f61270 */
[----:B------:R-:W-:Y:S02]  /*9d340*/  IADD3 R14, R28, 0x1f9, RZ ;  /* 0x000001f91c0e7810 */ /* 0x000fe40007ffe0ff */
[----:B------:R-:W-:Y:S01]  /*9d350*/  IADD3 R21, R17, c[0x0][0x198], RZ ;  /* 0x0000660011157a10 */ /* 0x000fe20007ffe0ff */
[----:B------:R-:W-:-:S02]  /*9d360*/  ISETP.LT.AND P1, PT, R25, c[0x0][0x178], !P1 ;  /* 0x00005e0019007a0c */ /* 0x000fc40004f21270 */
[----:B------:R-:W-:Y:S01]  /*9d370*/  IMAD.WIDE R2, R17, 0x2, R6 ;  /* 0x0000000211027825 */ /* 0x000fe200078e0206 */
[----:B------:R-:W-:-:S03]  /*9d380*/  ISETP.GE.AND P2, PT, R14, c[0x0][0x17c], PT ;  /* 0x00005f000e007a0c */ /* 0x000fc60003f46270 */
[----:B------:R-:W-:Y:S02]  /*9d390*/  PRMT R14, R22, 0x7632, R14 ;  /* 0x00007632160e7816 */ /* 0x000fe4000000000e */
[----:B------:R-:W-:Y:S01]  /*9d3a0*/  IMAD.WIDE R8, R17, 0x2, R4 ;  /* 0x0000000211087825 */ /* 0x000fe200078e0204 */
[----:B------:R-:W-:-:S03]  /*9d3b0*/  IADD3 R0, R28, 0x1fc, RZ ;  /* 0x000001fc1c007810 */ /* 0x000fc60007ffe0ff */
[C---:B0-----:R-:W-:Y:S01]  /*9d3c0*/  IMAD.WIDE R12, R21.reuse, 0x2, R6 ;  /* 0x00000002150c7825 */ /* 0x041fe200078e0206 */
[----:B------:R0:W-:Y:S03]  /*9d3d0*/  @P0 STG.E.U16 [R2.64], R10 ;  /* 0x0000000a02000986 */ /* 0x0001e6000c101506 */
[----:B------:R1:W-:Y:S02]  /*9d3e0*/  @P5 STG.E.U16 [R8.64], R14 ;  /* 0x0000000e08005986 */ /* 0x0003e4000c101506 */
[C---:B------:R-:W-:Y:S01]  /*9d3f0*/  IMAD.WIDE R16, R21.reuse, 0x2, R4 ;  /* 0x0000000215107825 */ /* 0x040fe200078e0204 */
[----:B------:R-:W-:Y:S02]  /*9d400*/  ISETP.GE.AND P0, PT, R0, c[0x0][0x17c], PT ;  /* 0x00005f0000007a0c */ /* 0x000fe40003f06270 */
[----:B------:R-:W-:Y:S02]  /*9d410*/  IADD3 R21, R21, c[0x0][0x198], RZ ;  /* 0x0000660015157a10 */ /* 0x000fe40007ffe0ff */
[----:B------:R-:W-:-:S03]  /*9d420*/  ISETP.LT.AND P5, PT, R26, c[0x0][0x178], !P4 ;  /* 0x00005e001a007a0c */ /* 0x000fc600067a1270 */
[----:B0-----:R-:W-:-:S04]  /*9d430*/  IMAD.WIDE R2, R21, 0x2, R6 ;  /* 0x0000000215027825 */ /* 0x001fc800078e0206 */
[----:B-1----:R-:W-:Y:S01]  /*9d440*/  IMAD.WIDE R8, R21, 0x2, R4 ;  /* 0x0000000215087825 */ /* 0x002fe200078e0204 */
[----:B------:R-:W-:Y:S01]  /*9d450*/  IADD3 R10, R28, 0x1fe, RZ ;  /* 0x000001fe1c0a7810 */ /* 0x000fe20007ffe0ff */
[----:B--2---:R0:W-:Y:S01]  /*9d460*/  @P3 STG.E.U16 [R12.64], R24 ;  /* 0x000000180c003986 */ /* 0x0041e2000c101506 */
[----:B------:R-:W-:Y:S01]  /*9d470*/  ISETP.LT.AND P3, PT, R26, c[0x0][0x178], !P2 ;  /* 0x00005e001a007a0c */ /* 0x000fe20005761270 */
[----:B------:R-:W-:Y:S01]  /*9d480*/  ISETP.LT.AND P2, PT, R25, c[0x0][0x178], !P2 ;  /* 0x00005e0019007a0c */ /* 0x000fe20005741270 */
[----:B------:R-:W-:Y:S02]  /*9d490*/  PRMT R0, R24, 0x7632, R0 ;  /* 0x0000763218007816 */ /* 0x000fe40000000000 */
[----:B------:R-:W-:Y:S01]  /*9d4a0*/  PRMT R18, R23, 0x7632, R18 ;  /* 0x0000763217127816 */ /* 0x000fe20000000012 */
[----:B------:R1:W-:Y:S04]  /*9d4b0*/  @P1 STG.E.U16 [R16.64], R23 ;  /* 0x0000001710001986 */ /* 0x0003e8000c101506 */
[----:B0-----:R-:W2:Y:S01]  /*9d4c0*/  LDL.LU R24, [R1+0x6bc] ;  /* 0x0006bc0001187983 */ /* 0x001ea20000300800 */
[----:B-1----:R-:W-:-:S03]  /*9d4d0*/  IADD3 R23, R21, c[0x0][0x198], RZ ;  /* 0x0000660015177a10 */ /* 0x002fc60007ffe0ff */
[----:B------:R-:W-:Y:S02]  /*9d4e0*/  @P3 STG.E.U16 [R2.64], R0 ;  /* 0x0000000002003986 */ /* 0x000fe4000c101506 */
[----:B------:R-:W-:Y:S01]  /*9d4f0*/  IMAD.WIDE R12, R23, 0x2, R6 ;  /* 0x00000002170c7825 */ /* 0x000fe200078e0206 */
[----:B------:R-:W-:Y:S01]  /*9d500*/  ISETP.GE.AND P3, PT, R10, c[0x0][0x17c], PT ;  /* 0x00005f000a007a0c */ /* 0x000fe20003f66270 */
[----:B------:R-:W-:Y:S04]  /*9d510*/  @P2 STG.E.U16 [R8.64], R18 ;  /* 0x0000001208002986 */ /* 0x000fe8000c101506 */
[----:B---3--:R0:W-:Y:S01]  /*9d520*/  @P5 STG.E.U16 [R12.64], R29 ;  /* 0x0000001d0c005986 */ /* 0x0081e2000c101506 */
[----:B------:R-:W-:-:S03]  /*9d530*/  PRMT R10, R29, 0x7632, R10 ;  /* 0x000076321d0a7816 */ /* 0x000fc6000000000a */
[----:B0-----:R-:W3:Y:S01]  /*9d540*/  LDL.LU R29, [R1+0x67c] ;  /* 0x00067c00011d7983 */ /* 0x001ee20000300800 */
[C---:B------:R-:W-:Y:S02]  /*9d550*/  ISETP.LT.AND P4, PT, R25.reuse, c[0x0][0x178], !P4 ;  /* 0x00005e0019007a0c */ /* 0x040fe40006781270 */
[C---:B------:R-:W-:Y:S01]  /*9d560*/  ISETP.LT.AND P2, PT, R26.reuse, c[0x0][0x178], !P6 ;  /* 0x00005e001a007a0c */ /* 0x040fe20007741270 */
[----:B------:R-:W-:Y:S01]  /*9d570*/  ISETP.LT.AND P6, PT, R25, c[0x0][0x178], !P6 ;  /* 0x00005e0019007a0c */ /* 0x000fe200077c1270 */
[C---:B------:R-:W-:Y:S02]  /*9d580*/  IADD3 R17, R23.reuse, c[0x0][0x198], RZ ;  /* 0x0000660017117a10 */ /* 0x040fe40007ffe0ff */
[----:B------:R-:W-:Y:S01]  /*9d590*/  ISETP.LT.AND P5, PT, R26, c[0x0][0x178], !P0 ;  /* 0x00005e001a007a0c */ /* 0x000fe200047a1270 */
[----:B------:R-:W-:Y:S01]  /*9d5a0*/  IMAD.WIDE R2, R23, 0x2, R4 ;  /* 0x0000000217027825 */ /* 0x000fe200078e0204 */
[C---:B------:R-:W-:Y:S02]  /*9d5b0*/  IADD3 R21, R17.reuse, c[0x0][0x198], RZ ;  /* 0x0000660011157a10 */ /* 0x040fe40007ffe0ff */
[C---:B------:R-:W-:Y:S01]  /*9d5c0*/  IADD3 R14, R28.reuse, 0x1fd, RZ ;  /* 0x000001fd1c0e7810 */ /* 0x040fe20007ffe0ff */
[----:B------:R-:W-:Y:S01]  /*9d5d0*/  IMAD.WIDE R8, R17, 0x2, R6 ;  /* 0x0000000211087825 */ /* 0x000fe200078e0206 */
[----:B------:R-:W-:-:S02]  /*9d5e0*/  IADD3 R28, R28, 0x1ff, RZ ;  /* 0x000001ff1c1c7810 */ /* 0x000fc40007ffe0ff */
[----:B------:R-:W-:Y:S01]  /*9d5f0*/  PRMT R0, R11, 0x7632, R0 ;  /* 0x000076320b007816 */ /* 0x000fe20000000000 */
[----:B------:R-:W-:-:S04]  /*9d600*/  IMAD.WIDE R12, R17, 0x2, R4 ;  /* 0x00000002110c7825 */ /* 0x000fc800078e0204 */
[----:B------:R-:W-:Y:S01]  /*9d610*/  IMAD.WIDE R16, R21, 0x2, R6 ;  /* 0x0000000215107825 */ /* 0x000fe200078e0206 */
[----:B------:R-:W-:Y:S01]  /*9d620*/  ISETP.GE.AND P1, PT, R14, c[0x0][0x17c], PT ;  /* 0x00005f000e007a0c */ /* 0x000fe20003f26270 */
[----:B------:R0:W-:Y:S01]  /*9d630*/  @P4 STG.E.U16 [R2.64], R11 ;  /* 0x0000000b02004986 */ /* 0x0001e2000c101506 */
[----:B------:R-:W-:Y:S01]  /*9d640*/  ISETP.GE.AND P4, PT, R28, c[0x0][0x17c], PT ;  /* 0x00005f001c007a0c */ /* 0x000fe20003f86270 */
[----:B------:R1:W-:Y:S02]  /*9d650*/  @P2 STG.E.U16 [R8.64], R10 ;  /* 0x0000000a08002986 */ /* 0x0003e4000c101506 */
[----:B------:R4:W-:Y:S01]  /*9d660*/  @P6 STG.E.U16 [R12.64], R0 ;  /* 0x000000000c006986 */ /* 0x0009e2000c101506 */
[----:B------:R-:W-:Y:S02]  /*9d670*/  ISETP.LT.AND P0, PT, R25, c[0x0][0x178], !P0 ;  /* 0x00005e0019007a0c */ /* 0x000fe40004701270 */
[----:B------:R-:W-:Y:S02]  /*9d680*/  IADD3 R23, R21, c[0x0][0x198], RZ ;  /* 0x0000660015177a10 */ /* 0x000fe40007ffe0ff */
[----:B------:R-:W-:-:S02]  /*9d690*/  ISETP.LT.AND P2, PT, R26, c[0x0][0x178], !P4 ;  /* 0x00005e001a007a0c */ /* 0x000fc40006741270 */
[----:B------:R-:W-:Y:S01]  /*9d6a0*/  ISETP.LT.AND P6, PT, R26, c[0x0][0x178], !P3 ;  /* 0x00005e001a007a0c */ /* 0x000fe20005fc1270 */
[C---:B------:R-:W-:Y:S01]  /*9d6b0*/  ISETP.LT.AND P4, PT, R25.reuse, c[0x0][0x178], !P4 ;  /* 0x00005e0019007a0c */ /* 0x040fe20006781270 */
[----:B------:R-:W-:Y:S01]  /*9d6c0*/  ISETP.LT.AND P3, PT, R25, c[0x0][0x178], !P3 ;  /* 0x00005e0019007a0c */ /* 0x000fe20005f61270 */
[----:B0-----:R-:W-:-:S04]  /*9d6d0*/  IMAD.WIDE R2, R21, 0x2, R4 ;  /* 0x0000000215027825 */ /* 0x001fc800078e0204 */
[----:B-1----:R-:W-:Y:S01]  /*9d6e0*/  IMAD.WIDE R8, R23, 0x2, R6 ;  /* 0x0000000217087825 */ /* 0x002fe200078e0206 */
[----:B------:R-:W-:-:S03]  /*9d6f0*/  PRMT R14, R15, 0x7632, R14 ;  /* 0x000076320f0e7816 */ /* 0x000fc6000000000e */
[----:B------:R-:W-:Y:S01]  /*9d700*/  IMAD.WIDE R10, R23, 0x2, R4 ;  /* 0x00000002170a7825 */ /* 0x000fe200078e0204 */
[----:B--2---:R0:W-:Y:S01]  /*9d710*/  @P5 STG.E.U16 [R16.64], R24 ;  /* 0x0000001810005986 */ /* 0x0041e2000c101506 */
[----:B------:R-:W-:Y:S02]  /*9d720*/  ISETP.LT.AND P5, PT, R26, c[0x0][0x178], !P1 ;  /* 0x00005e001a007a0c */ /* 0x000fe40004fa1270 */
[----:B------:R-:W-:Y:S01]  /*9d730*/  ISETP.LT.AND P1, PT, R25, c[0x0][0x178], !P1 ;  /* 0x00005e0019007a0c */ /* 0x000fe20004f21270 */
[----:B------:R-:W-:Y:S02]  /*9d740*/  IADD3 R25, R23, c[0x0][0x198], RZ ;  /* 0x0000660017197a10 */ /* 0x000fe40007ffe0ff */
[----:B----4-:R-:W-:Y:S02]  /*9d750*/  PRMT R0, R24, 0x7632, R0 ;  /* 0x0000763218007816 */ /* 0x010fe40000000000 */
[C---:B------:R-:W-:Y:S01]  /*9d760*/  IADD3 R21, R25.reuse, c[0x0][0x198], RZ ;  /* 0x0000660019157a10 */ /* 0x040fe20007ffe0ff */
[C---:B------:R-:W-:Y:S01]  /*9d770*/  IMAD.WIDE R12, R25.reuse, 0x2, R6 ;  /* 0x00000002190c7825 */ /* 0x040fe200078e0206 */
[----:B------:R3:W-:Y:S03]  /*9d780*/  @P0 STG.E.U16 [R2.64], R15 ;  /* 0x0000000f02000986 */ /* 0x0007e6000c101506 */
[----:B0-----:R-:W-:-:S04]  /*9d790*/  IMAD.WIDE R16, R25, 0x2, R4 ;  /* 0x0000000219107825 */ /* 0x001fc800078e0204 */
[C---:B------:R-:W-:Y:S01]  /*9d7a0*/  IMAD.WIDE R6, R21.reuse, 0x2, R6 ;  /* 0x0000000215067825 */ /* 0x040fe200078e0206 */
[----:B------:R0:W-:Y:S03]  /*9d7b0*/  @P5 STG.E.U16 [R8.64], R0 ;  /* 0x0000000008005986 */ /* 0x0001e6000c101506 */
[----:B------:R0:W-:Y:S02]  /*9d7c0*/  @P1 STG.E.U16 [R10.64], R14 ;  /* 0x0000000e0a001986 */ /* 0x0001e4000c101506 */
[----:B------:R-:W-:Y:S01]  /*9d7d0*/  IMAD.WIDE R4, R21, 0x2, R4 ;  /* 0x0000000215047825 */ /* 0x000fe200078e0204 */
[----:B---3--:R-:W-:Y:S01]  /*9d7e0*/  PRMT R3, R29, 0x7632, R3 ;  /* 0x000076321d037816 */ /* 0x008fe20000000003 */
[----:B------:R0:W-:Y:S02]  /*9d7f0*/  @P6 STG.E.U16 [R12.64], R29 ;  /* 0x0000001d0c006986 */ /* 0x0001e4000c101506 */
[----:B------:R0:W-:Y:S02]  /*9d800*/  @P3 STG.E.U16 [R16.64], R19 ;  /* 0x0000001310003986 */ /* 0x0001e4000c101506 */
[----:B------:R0:W-:Y:S01]  /*9d810*/  @P2 STG.E.U16 [R6.64], R3 ;  /* 0x0000000306002986 */ /* 0x0001e2000c101506 */
[----:B------:R-:W-:Y:S05]  /*9d820*/  @!P4 EXIT ;  /* 0x000000000000c94d */ /* 0x000fea0003800000 */
[----:B------:R-:W-:-:S05]  /*9d830*/  PRMT R2, R19, 0x7632, R2 ;  /* 0x0000763213027816 */ /* 0x000fca0000000002 */
[----:B------:R-:W-:Y:S01]  /*9d840*/  STG.E.U16 [R4.64], R2 ;  /* 0x0000000204007986 */ /* 0x000fe2000c101506 */
[----:B------:R-:W-:Y:S05]  /*9d850*/  EXIT ;  /* 0x000000000000794d */ /* 0x000fea0003800000 */
.L_x_4:
[----:B------:R-:W-:-:S00]  /*9d860*/  BRA `(.L_x_4) ;  /* 0xfffffff000007947 */ /* 0x000fc0000383ffff */
[----:B------:R-:W-:-:S00]  /*9d870*/  NOP ;  /* 0x0000000000007918 */ /* 0x000fc00000000000 */
        /* <DEDUP_REMOVED lines=8> */
.L_x_5:


//--------------------- .nv.shared.matmul_kernel  --------------------------
	.section	.nv.shared.matmul_kernel,"aw",@nobits
	.sectionflags	@""
	.align	16
